def matmul_kernel(
    a_ptr,
    b_ptr,
    c_ptr,
    M,
    N,
    K,
    stride_am,
    stride_ak,
    stride_bk,
    stride_bn,
    stride_cm,
    stride_cn,
    BLOCK_M: tl.constexpr,
    BLOCK_N: tl.constexpr,
    BLOCK_K: tl.constexpr,
    GROUP_M: tl.constexpr,
):
    pid = tl.program_id(axis=0)
    num_pid_m = tl.cdiv(M, BLOCK_M)
    num_pid_n = tl.cdiv(N, BLOCK_N)
    num_pid_in_group = GROUP_M * num_pid_n
    group_id = pid // num_pid_in_group
    first_pid_m = group_id * GROUP_M
    group_size_m = min(num_pid_m - first_pid_m, GROUP_M)
    pid_m = first_pid_m + ((pid % num_pid_in_group) % group_size_m)
    pid_n = (pid % num_pid_in_group) // group_size_m

    offs_am = (pid_m * BLOCK_M + tl.arange(0, BLOCK_M)) % M
    offs_bn = (pid_n * BLOCK_N + tl.arange(0, BLOCK_N)) % N
    offs_k = tl.arange(0, BLOCK_K)
    a_ptrs = a_ptr + offs_am[:, None] * stride_am + offs_k[None, :] * stride_ak
    b_ptrs = b_ptr + offs_k[:, None] * stride_bk + offs_bn[None, :] * stride_bn

    acc = tl.zeros((BLOCK_M, BLOCK_N), dtype=tl.float32)
    for kk in range(0, tl.cdiv(K, BLOCK_K)):
        a = tl.load(a_ptrs, mask=offs_k[None, :] < K - kk * BLOCK_K, other=0.0)
        b = tl.load(b_ptrs, mask=offs_k[:, None] < K - kk * BLOCK_K, other=0.0)
        acc = tl.dot(a, b, acc)
        a_ptrs += BLOCK_K * stride_ak
        b_ptrs += BLOCK_K * stride_bk

    c = acc.to(c_ptr.dtype.element_ty)
    offs_cm = pid_m * BLOCK_M + tl.arange(0, BLOCK_M)
    offs_cn = pid_n * BLOCK_N + tl.arange(0, BLOCK_N)
    c_ptrs = c_ptr + offs_cm[:, None] * stride_cm + offs_cn[None, :] * stride_cn
    mask = (offs_cm[:, None] < M) & (offs_cn[None, :] < N)
    tl.store(c_ptrs, c, mask=mask)

# config = {"BLOCK_K": 64, "BLOCK_M": 64, "BLOCK_N": 512, "GROUP_M": 1, "arch": "sm_100", "dtype": "fp16", "num_ctas": 1, "num_stages": 3, "num_warps": 4}
# arch = sm_100


// ===== COMPILED SASS (sm_100a) =====

	.target	sm_100a

	.elftype	@"ET_EXEC"


//--------------------- .note.nv.tkinfo           --------------------------
	.section	.note.nv.tkinfo,"",@"SHT_NOTE"
	.sectionflags	@"SHF_NOTE_NV_TKINFO"
	.tkinfo
        /*0018*/ 	.word	0x00000081
        /*0030*/ 	.string	""
        /*0030*/ 	.string	"ptxas-blackwell"
        /*0030*/ 	.string	"Cuda compilation tools, release 12.9, V12.9.86"
        /*0030*/ 	.string	"Build cuda_12.9.r12.9/compiler.36037853_0"
        /*0030*/ 	.string	"-v  -suppress-debug-info  -lineinfo  -arch sm_100a "



//--------------------- .note.nv.cuver            --------------------------
	.section	.note.nv.cuver,"",@"SHT_NOTE"
	.sectionflags	@"SHF_NOTE_NV_CUVER"
        /*0018*/ 	.short	0x0001
        /*001a*/ 	.short	0x0064
        /*001c*/ 	.short	0x0001
        /*001e*/ 	.short	0x0000
        /*0020*/ 	.short	0x0001
        /*0022*/ 	.short	0x0000


//--------------------- .nv.info                  --------------------------
	.section	.nv.info,"",@"SHT_CUDA_INFO"
	.align	4


	//----- nvinfo : EIATTR_REGCOUNT
	.align		4
        /*0000*/ 	.byte	0x04, 0x2f
        /*0002*/ 	.short	(.L_4 - .L_3)
	.align		4
.L_3:
        /*0004*/ 	.word	index@(matmul_kernel)
        /*0008*/ 	.word	0x00000060


	//----- nvinfo : EIATTR_FRAME_SIZE
	.align		4
.L_4:
        /*000c*/ 	.byte	0x04, 0x11
        /*000e*/ 	.short	(.L_6 - .L_5)
	.align		4
.L_5:
        /*0010*/ 	.word	index@($__internal_2_$__cuda_sm10x_tcgen05_guardrail_trap_unallocated_columns_being_dealloced)
        /*0014*/ 	.word	0x00001040


	//----- nvinfo : EIATTR_FRAME_SIZE
	.align		4
.L_6:
        /*0018*/ 	.byte	0x04, 0x11
        /*001a*/ 	.short	(.L_8 - .L_7)
	.align		4
.L_7:
        /*001c*/ 	.word	index@($__internal_1_$__cuda_sm10x_tcgen05_guardrail_trap_phase_invalid_during_alloc)
        /*0020*/ 	.word	0x00001040


	//----- nvinfo : EIATTR_FRAME_SIZE
	.align		4
.L_8:
        /*0024*/ 	.byte	0x04, 0x11
        /*0026*/ 	.short	(.L_10 - .L_9)
	.align		4
.L_9:
        /*0028*/ 	.word	index@($__internal_0_$__cuda_sm10x_tcgen05_guardrail_trap_col_being_dealloced_not_returned_by_alloc)
        /*002c*/ 	.word	0x00001040


	//----- nvinfo : EIATTR_FRAME_SIZE
	.align		4
.L_10:
        /*0030*/ 	.byte	0x04, 0x11
        /*0032*/ 	.short	(.L_12 - .L_11)
	.align		4
.L_11:
        /*0034*/ 	.word	index@(matmul_kernel)
        /*0038*/ 	.word	0x00001040


	//----- nvinfo : EIATTR_MIN_STACK_SIZE
	.align		4
.L_12:
        /*003c*/ 	.byte	0x04, 0x12
        /*003e*/ 	.short	(.L_14 - .L_13)
	.align		4
.L_13:
        /*0040*/ 	.word	index@(matmul_kernel)
        /*0044*/ 	.word	0x00001040
.L_14:


//--------------------- .nv.info.matmul_kernel    --------------------------
	.section	.nv.info.matmul_kernel,"",@"SHT_CUDA_INFO"
	.sectionflags	@""
	.align	4


	//----- nvinfo : EIATTR_CUDA_API_VERSION
	.align		4
        /*0000*/ 	.byte	0x04, 0x37
        /*0002*/ 	.short	(.L_16 - .L_15)
.L_15:
        /*0004*/ 	.word	0x00000081


	//----- nvinfo : EIATTR_KPARAM_INFO
	.align		4
.L_16:
        /*0008*/ 	.byte	0x04, 0x17
        /*000a*/ 	.short	(.L_18 - .L_17)
.L_17:
        /*000c*/ 	.word	0x00000000
        /*0010*/ 	.short	0x000d
        /*0012*/ 	.short	0x0048
        /*0014*/ 	.byte	0x00, 0xf4, 0x21, 0x00


	//----- nvinfo : EIATTR_KPARAM_INFO
	.align		4
.L_18:
        /*0018*/ 	.byte	0x04, 0x17
        /*001a*/ 	.short	(.L_20 - .L_19)
.L_19:
        /*001c*/ 	.word	0x00000000
        /*0020*/ 	.short	0x000c
        /*0022*/ 	.short	0x0040
        /*0024*/ 	.byte	0x00, 0xf4, 0x21, 0x00


	//----- nvinfo : EIATTR_KPARAM_INFO
	.align		4
.L_20:
        /*0028*/ 	.byte	0x04, 0x17
        /*002a*/ 	.short	(.L_22 - .L_21)
.L_21:
        /*002c*/ 	.word	0x00000000
        /*0030*/ 	.short	0x000b
        /*0032*/ 	.short	0x0038
        /*0034*/ 	.byte	0x00, 0xf0, 0x11, 0x00


	//----- nvinfo : EIATTR_KPARAM_INFO
	.align		4
.L_22:
        /*0038*/ 	.byte	0x04, 0x17
        /*003a*/ 	.short	(.L_24 - .L_23)
.L_23:
        /*003c*/ 	.word	0x00000000
        /*0040*/ 	.short	0x000a
        /*0042*/ 	.short	0x0034
        /*0044*/ 	.byte	0x00, 0xf0, 0x11, 0x00


	//----- nvinfo : EIATTR_KPARAM_INFO
	.align		4
.L_24:
        /*0048*/ 	.byte	0x04, 0x17
        /*004a*/ 	.short	(.L_26 - .L_25)
.L_25:
        /*004c*/ 	.word	0x00000000
        /*0050*/ 	.short	0x0009
        /*0052*/ 	.short	0x0030
        /*0054*/ 	.byte	0x00, 0xf0, 0x11, 0x00


	//----- nvinfo : EIATTR_KPARAM_INFO
	.align		4
.L_26:
        /*0058*/ 	.byte	0x04, 0x17
        /*005a*/ 	.short	(.L_28 - .L_27)
.L_27:
        /*005c*/ 	.word	0x00000000
        /*0060*/ 	.short	0x0008
        /*0062*/ 	.short	0x002c
        /*0064*/ 	.byte	0x00, 0xf0, 0x11, 0x00


	//----- nvinfo : EIATTR_KPARAM_INFO
	.align		4
.L_28:
        /*0068*/ 	.byte	0x04, 0x17
        /*006a*/ 	.short	(.L_30 - .L_29)
.L_29:
        /*006c*/ 	.word	0x00000000
        /*0070*/ 	.short	0x0007
        /*0072*/ 	.short	0x0028
        /*0074*/ 	.byte	0x00, 0xf0, 0x11, 0x00


	//----- nvinfo : EIATTR_KPARAM_INFO
	.align		4
.L_30:
        /*0078*/ 	.byte	0x04, 0x17
        /*007a*/ 	.short	(.L_32 - .L_31)
.L_31:
        /*007c*/ 	.word	0x00000000
        /*0080*/ 	.short	0x0006
        /*0082*/ 	.short	0x0024
        /*0084*/ 	.byte	0x00, 0xf0, 0x11, 0x00


	//----- nvinfo : EIATTR_KPARAM_INFO
	.align		4
.L_32:
        /*0088*/ 	.byte	0x04, 0x17
        /*008a*/ 	.short	(.L_34 - .L_33)
.L_33:
        /*008c*/ 	.word	0x00000000
        /*0090*/ 	.short	0x0005
        /*0092*/ 	.short	0x0020
        /*0094*/ 	.byte	0x00, 0xf0, 0x11, 0x00


	//----- nvinfo : EIATTR_KPARAM_INFO
	.align		4
.L_34:
        /*0098*/ 	.byte	0x04, 0x17
        /*009a*/ 	.short	(.L_36 - .L_35)
.L_35:
        /*009c*/ 	.word	0x00000000
        /*00a0*/ 	.short	0x0004
        /*00a2*/ 	.short	0x001c
        /*00a4*/ 	.byte	0x00, 0xf0, 0x11, 0x00


	//----- nvinfo : EIATTR_KPARAM_INFO
	.align		4
.L_36:
        /*00a8*/ 	.byte	0x04, 0x17
        /*00aa*/ 	.short	(.L_38 - .L_37)
.L_37:
        /*00ac*/ 	.word	0x00000000
        /*00b0*/ 	.short	0x0003
        /*00b2*/ 	.short	0x0018
        /*00b4*/ 	.byte	0x00, 0xf0, 0x11, 0x00


	//----- nvinfo : EIATTR_KPARAM_INFO
	.align		4
.L_38:
        /*00b8*/ 	.byte	0x04, 0x17
        /*00ba*/ 	.short	(.L_40 - .L_39)
.L_39:
        /*00bc*/ 	.word	0x00000000
        /*00c0*/ 	.short	0x0002
        /*00c2*/ 	.short	0x0010
        /*00c4*/ 	.byte	0x00, 0xf4, 0x21, 0x00


	//----- nvinfo : EIATTR_KPARAM_INFO
	.align		4
.L_40:
        /*00c8*/ 	.byte	0x04, 0x17
        /*00ca*/ 	.short	(.L_42 - .L_41)
.L_41:
        /*00cc*/ 	.word	0x00000000
        /*00d0*/ 	.short	0x0001
        /*00d2*/ 	.short	0x0008
        /*00d4*/ 	.byte	0x00, 0xf4, 0x21, 0x00


	//----- nvinfo : EIATTR_KPARAM_INFO
	.align		4
.L_42:
        /*00d8*/ 	.byte	0x04, 0x17
        /*00da*/ 	.short	(.L_44 - .L_43)
.L_43:
        /*00dc*/ 	.word	0x00000000
        /*00e0*/ 	.short	0x0000
        /*00e2*/ 	.short	0x0000
        /*00e4*/ 	.byte	0x00, 0xf4, 0x21, 0x00


	//----- nvinfo : EIATTR_AT_ENTRY_FRAGMENTS
	.align		4
.L_44:
        /*00e8*/ 	.byte	0x04, 0x4f
        /*00ea*/ 	.short	(.L_46 - .L_45)


	//   ....[0]....
.L_45:
        /*00ec*/ 	.word	0x00000004


	//----- nvinfo : EIATTR_RESERVED_SMEM_USED
	.align		4
.L_46:
        /*00f0*/ 	.byte	0x01, 0x41
	.zero		2


	//----- nvinfo : EIATTR_SPARSE_MMA_MASK
	.align		4
        /*00f4*/ 	.byte	0x03, 0x50
        /*00f6*/ 	.short	0x0000


	//----- nvinfo : EIATTR_TCGEN05_1CTA_USED
	.align		4
        /*00f8*/ 	.byte	0x01, 0x51
	.zero		2


	//----- nvinfo : EIATTR_MAXREG_COUNT
	.align		4
        /*00fc*/ 	.byte	0x03, 0x1b
        /*00fe*/ 	.short	0x00ff


	//----- nvinfo : EIATTR_NUM_BARRIERS
	.align		4
        /*0100*/ 	.byte	0x02, 0x4c
        /*0102*/ 	.byte	0x01
	.zero		1


	//----- nvinfo : EIATTR_ANNOTATIONS
	.align		4
        /*0104*/ 	.byte	0x04, 0x55
        /*0106*/ 	.short	(.L_48 - .L_47)


	//   ....[0]....
.L_47:
        /*0108*/ 	.word	0x00000001
        /*010c*/ 	.byte	0xa0, 0x0a, 0x00, 0x00, 0x01, 0x00, 0x00, 0x00, 0xe0, 0x0a, 0x00, 0x00, 0x01, 0x00, 0x00, 0x00
        /* <DEDUP_REMOVED lines=2306> */
        /*913c*/ 	.byte	0x70, 0x9a, 0x03, 0x00, 0x01, 0x00, 0x00, 0x00, 0x80, 0x9a, 0x03, 0x00


	//----- nvinfo : EIATTR_INT_WARP_WIDE_INSTR_OFFSETS
	.align		4
.L_48:
        /*9148*/ 	.byte	0x04, 0x31
        /*914a*/ 	.short	(.L_50 - .L_49)


	//   ....[0]....
.L_49:
        /*914c*/ 	.word	0x00009410


	//   ....[1]....
        /*9150*/ 	.word	0x00009420


	//   ....[2]....
        /*9154*/ 	.word	0x00016510


	//   ....[3]....
        /*9158*/ 	.word	0x0003a0e0


	//   ....[4]....
        /*915c*/ 	.word	0x0003a130


	//----- nvinfo : EIATTR_COOP_GROUP_MASK_REGIDS
	.align		4
.L_50:
        /*9160*/ 	.byte	0x04, 0x29
        /*9162*/ 	.short	(.L_52 - .L_51)


	//   ....[0]....
.L_51:
        /*9164*/ 	.word	0xffffffff


	//   ....[1]....
        /*9168*/ 	.word	0xffffffff


	//   ....[2]....
        /*916c*/ 	.word	0xffffffff


	//   ....[3]....
        /*9170*/ 	.word	0xffffffff


	//----- nvinfo : EIATTR_COOP_GROUP_INSTR_OFFSETS
	.align		4
.L_52:
        /*9174*/ 	.byte	0x04, 0x28
        /*9176*/ 	.short	(.L_54 - .L_53)


	//   ....[0]....
.L_53:
        /*9178*/ 	.word	0x00000070


	//   ....[1]....
        /*917c*/ 	.word	0x00000330


	//   ....[2]....
        /*9180*/ 	.word	0x00039f70


	//   ....[3]....
        /*9184*/ 	.word	0x0003a1e0


	//----- nvinfo : EIATTR_VRC_CTA_INIT_COUNT
	.align		4
.L_54:
        /*9188*/ 	.byte	0x02, 0x4a
        /*918a*/ 	.byte	0x80
	.zero		1


	//----- nvinfo : EIATTR_MBARRIER_INSTR_OFFSETS
	.align		4
        /*918c*/ 	.byte	0x04, 0x39
        /*918e*/ 	.short	(.L_56 - .L_55)


	//   ....[0]....
.L_55:
        /*9190*/ 	.word	0x000098f0
        /*9194*/ 	.word	0x000000ff
        /*9198*/ 	.word	0x00000000
        /*919c*/ 	.short	0x0100
        /*919e*/ 	.byte	0x0e
	.zero		1


	//   ....[1]....
        /*91a0*/ 	.word	0x000165c0
        /*91a4*/ 	.word	0x000000ff
        /*91a8*/ 	.word	0x00024008
        /*91ac*/ 	.short	0x0100
        /*91ae*/ 	.byte	0x0a
	.zero		1


	//   ....[2]....
        /*91b0*/ 	.word	0x00025c40
        /*91b4*/ 	.word	0x000000ff
        /*91b8*/ 	.word	0x00000000
        /*91bc*/ 	.short	0x010a
        /*91be*/ 	.byte	0x0e
	.zero		1


	//   ....[3]....
        /*91c0*/ 	.word	0x0002f7d0
        /*91c4*/ 	.word	0x000000ff
        /*91c8*/ 	.word	0x00000000
        /*91cc*/ 	.short	0x010a
        /*91ce*/ 	.byte	0x0e
	.zero		1


	//   ....[4]....
        /*91d0*/ 	.word	0x0002f890
        /*91d4*/ 	.word	0x000000ff
        /*91d8*/ 	.word	0x00024000
        /*91dc*/ 	.short	0x0108
        /*91de*/ 	.byte	0x0a
	.zero		1


	//   ....[5]....
        /*91e0*/ 	.word	0x0002f900
        /*91e4*/ 	.word	0x000000ff
        /*91e8*/ 	.word	0x00024008
        /*91ec*/ 	.short	0x0108
        /*91ee*/ 	.byte	0x0a
	.zero		1


	//   ....[6]....
        /*91f0*/ 	.word	0x0003a200
        /*91f4*/ 	.word	0x000000ff
        /*91f8*/ 	.word	0x00000000
        /*91fc*/ 	.short	0x010a
        /*91fe*/ 	.byte	0x0e
	.zero		1


	//   ....[7]....
        /*9200*/ 	.word	0x0003a230
        /*9204*/ 	.word	0x000000ff
        /*9208*/ 	.word	0x00000000
        /*920c*/ 	.short	0x010a
        /*920e*/ 	.byte	0x0e
	.zero		1


	//----- nvinfo : EIATTR_NUM_MBARRIERS
	.align		4
.L_56:
        /*9210*/ 	.byte	0x03, 0x38
        /*9212*/ 	.short	0x0002


	//----- nvinfo : EIATTR_EXIT_INSTR_OFFSETS
	.align		4
        /*9214*/ 	.byte	0x04, 0x1c
        /*9216*/ 	.short	(.L_58 - .L_57)


	//   ....[0]....
.L_57:
        /*9218*/ 	.word	0x0003a1f0


	//----- nvinfo : EIATTR_REQNTID
	.align		4
.L_58:
        /*921c*/ 	.byte	0x04, 0x10
        /*921e*/ 	.short	(.L_60 - .L_59)
.L_59:
        /*9220*/ 	.word	0x00000080
        /*9224*/ 	.word	0x00000001
        /*9228*/ 	.word	0x00000001


	//----- nvinfo : EIATTR_CRS_STACK_SIZE
	.align		4
.L_60:
        /*922c*/ 	.byte	0x04, 0x1e
        /*922e*/ 	.short	(.L_62 - .L_61)
.L_61:
        /*9230*/ 	.word	0x00000000


	//----- nvinfo : EIATTR_CBANK_PARAM_SIZE
	.align		4
.L_62:
        /*9234*/ 	.byte	0x03, 0x19
        /*9236*/ 	.short	0x0050


	//----- nvinfo : EIATTR_PARAM_CBANK
	.align		4
        /*9238*/ 	.byte	0x04, 0x0a
        /*923a*/ 	.short	(.L_64 - .L_63)
	.align		4
.L_63:
        /*923c*/ 	.word	index@(.nv.constant0.matmul_kernel)
        /*9240*/ 	.short	0x0380
        /*9242*/ 	.short	0x0050


	//----- nvinfo : EIATTR_SW_WAR
	.align		4
.L_64:
        /*9244*/ 	.byte	0x04, 0x36
        /*9246*/ 	.short	(.L_66 - .L_65)
.L_65:
        /*9248*/ 	.word	0x00000008
.L_66:


//--------------------- .nv.compat                --------------------------
	.section	.nv.compat,"",@"SHT_CUDA_COMPAT_INFO"
	.align	4
        /*0000*/ 	.byte	0x02, 0x02, 0x02, 0x00, 0x02, 0x05, 0x05, 0x00, 0x02, 0x03, 0x00, 0x00, 0x02, 0x06, 0x01, 0x00


//--------------------- .nv.callgraph             --------------------------
	.section	.nv.callgraph,"",@"SHT_CUDA_CALLGRAPH"
	.align	4
	.sectionentsize	8
	.align		4
        /*0000*/ 	.word	0x00000000
	.align		4
        /*0004*/ 	.word	0xffffffff
	.align		4
        /*0008*/ 	.word	0x00000000
	.align		4
        /*000c*/ 	.word	0xfffffffe
	.align		4
        /*0010*/ 	.word	0x00000000
	.align		4
        /*0014*/ 	.word	0xfffffffd
	.align		4
        /*0018*/ 	.word	0x00000000
	.align		4
        /*001c*/ 	.word	0xfffffffc


//--------------------- .text.matmul_kernel       --------------------------
	.section	.text.matmul_kernel,"ax",@progbits
	.align	128
        .global         matmul_kernel
        .type           matmul_kernel,@function
        .size           matmul_kernel,(.L_x_20 - matmul_kernel)
        .other          matmul_kernel,@"STO_CUDA_ENTRY STV_DEFAULT"
matmul_kernel:
.text.matmul_kernel:
[----:B------:R-:W0:Y:S01]  /*0000*/  LDC R1, c[0x0][0x37c] ;  /* 0x0000df00ff017b82 */ /* 0x000e220000000800 */
[----:B------:R-:W1:Y:S01]  /*0010*/  S2R R0, SR_TID.X ;  /* 0x0000000000007919 */ /* 0x000e620000002100 */
[----:B0-----:R-:W-:Y:S01]  /*0020*/  VIADD R1, R1, 0xffffefc0 ;  /* 0xffffefc001017836 */ /* 0x001fe20000000000 */
[----:B-1----:R-:W-:-:S13]  /*0030*/  ISETP.GE.U32.AND P0, PT, R0, 0x20, PT ;  /* 0x000000200000780c */ /* 0x002fda0003f06070 */
[----:B------:R-:W-:Y:S02]  /*0040*/  VOTEU.ANY UP0, P0 ;  /* 0x0000000000ff7886 */ /* 0x000fe40000000100 */
[----:B------:R-:W-:Y:S05]  /*0050*/  BRA.U UP0, `(.L_x_0) ;  /* 0x0000000100b87547 */ /* 0x000fea000b800000 */
[----:B------:R-:W0:Y:S01]  /*0060*/  S2UR UR6, SR_CgaCtaId ;  /* 0x00000000000679c3 */ /* 0x000e220000008800 */
[----:B------:R-:W-:Y:S01]  /*0070*/  NOP ;  /* 0x0000000000007918 */ /* 0x000fe20000000000 */
[----:B------:R-:W-:Y:S02]  /*0080*/  UMOV UR4, 0x40 ;  /* 0x0000004000047882 */ /* 0x000fe40000000000 */
[----:B0-----:R-:W-:-:S09]  /*0090*/  ULEA UR4, UR6, UR4, 0x18 ;  /* 0x0000000406047291 */ /* 0x001fd2000f8ec0ff */
[----:B------:R-:W0:Y:S01]  /*00a0*/  LDS.U8 R0, [UR4] ;  /* 0x00000004ff007984 */ /* 0x000e220008000000 */
[----:B------:R-:W-:Y:S02]  /*00b0*/  UMOV UR4, 0x400 ;  /* 0x0000040000047882 */ /* 0x000fe40000000000 */
[----:B------:R-:W-:Y:S01]  /*00c0*/  ULEA UR4, UR6, UR4, 0x18 ;  /* 0x0000000406047291 */ /* 0x000fe2000f8ec0ff */
[----:B0-----:R-:W-:-:S13]  /*00d0*/  ISETP.NE.AND P0, PT, R0, RZ, PT ;  /* 0x000000ff0000720c */ /* 0x001fda0003f05270 */
[----:B------:R-:W-:Y:S05]  /*00e0*/  @P0 BRA `(.L_x_1) ;  /* 0x00000000007c0947 */ /* 0x000fea0003800000 */
[----:B------:R-:W-:-:S13]  /*00f0*/  ELECT P0, URZ, PT ;  /* 0x0000000000ff782f */ /* 0x000fda0003800000 */
[----:B------:R-:W-:Y:S05]  /*0100*/  @!P0 BRA `(.L_x_2) ;  /* 0x0000000000848947 */ /* 0x000fea0003800000 */
[----:B------:R-:W-:Y:S01]  /*0110*/  UMOV UR5, 0x8 ;  /* 0x0000000800057882 */ /* 0x000fe20000000000 */
[----:B------:R-:W-:Y:S02]  /*0120*/  IMAD.MOV.U32 R4, RZ, RZ, 0x1 ;  /* 0x00000001ff047424 */ /* 0x000fe400078e00ff */
[----:B------:R-:W-:Y:S02]  /*0130*/  IMAD.MOV.U32 R5, RZ, RZ, 0xff ;  /* 0x000000ffff057424 */ /* 0x000fe400078e00ff */
[----:B------:R-:W-:Y:S04]  /*0140*/  DEPBAR.LE SB0, 0x36 ;  /* 0x00008d800000791a */ /* 0x000fe80000000000 */
[----:B------:R-:W0:Y:S02]  /*0150*/  UTCATOMSWS.FIND_AND_SET.ALIGN UP1, UR5, UR5 ;  /* 0x00000005000575e3 */ /* 0x000e240008020800 */
[----:B0-----:R-:W-:-:S04]  /*0160*/  PLOP3.LUT P0, PT, PT, PT, UP1, 0x80, 0x8 ;  /* 0x000000000008781c */ /* 0x001fc80003f0f018 */
[----:B------:R-:W-:-:S04]  /*0170*/  SEL R0, RZ, 0xffffffff, !P0 ;  /* 0xffffffffff007807 */ /* 0x000fc80004000000 */
[----:B------:R-:W-:Y:S01]  /*0180*/  ISETP.NE.AND P0, PT, R0, RZ, PT ;  /* 0x000000ff0000720c */ /* 0x000fe20003f05270 */
[----:B------:R-:W-:-:S12]  /*0190*/  IMAD.U32 R0, RZ, RZ, UR5 ;  /* 0x00000005ff007e24 */ /* 0x000fd8000f8e00ff */
[----:B------:R-:W-:Y:S05]  /*01a0*/  @P0 BRA `(.L_x_3) ;  /* 0x0000000000240947 */ /* 0x000fea0003800000 */
.L_x_4:
[----:B------:R-:W-:Y:S05]  /*01b0*/  NANOSLEEP 0x64 ;  /* 0x000000640000795d */ /* 0x000fea0003800000 */
[----:B------:R-:W-:-:S05]  /*01c0*/  UMOV UR5, 0x8 ;  /* 0x0000000800057882 */ /* 0x000fca0000000000 */
[----:B------:R-:W-:Y:S04]  /*01d0*/  DEPBAR.LE SB0, 0x36 ;  /* 0x00008d800000791a */ /* 0x000fe80000000000 */
[----:B------:R-:W0:Y:S02]  /*01e0*/  UTCATOMSWS.FIND_AND_SET.ALIGN UP1, UR5, UR5 ;  /* 0x00000005000575e3 */ /* 0x000e240008020800 */
[----:B0-----:R-:W-:-:S04]  /*01f0*/  PLOP3.LUT P0, PT, PT, PT, UP1, 0x80, 0x8 ;  /* 0x000000000008781c */ /* 0x001fc80003f0f018 */
[----:B------:R-:W-:-:S04]  /*0200*/  SEL R0, RZ, 0xffffffff, !P0 ;  /* 0xffffffffff007807 */ /* 0x000fc80004000000 */
[----:B------:R-:W-:Y:S01]  /*0210*/  ISETP.NE.AND P0, PT, R0, RZ, PT ;  /* 0x000000ff0000720c */ /* 0x000fe20003f05270 */
[----:B------:R-:W-:-:S12]  /*0220*/  IMAD.U32 R0, RZ, RZ, UR5 ;  /* 0x00000005ff007e24 */ /* 0x000fd8000f8e00ff */
[----:B------:R-:W-:Y:S05]  /*0230*/  @!P0 BRA `(.L_x_4) ;  /* 0xfffffffc00dc8947 */ /* 0x000fea000383ffff */
.L_x_3:
[C---:B------:R-:W-:Y:S01]  /*0240*/  VIADD R3, R0.reuse, 0x10 ;  /* 0x0000001000037836 */ /* 0x040fe20000000000 */
[----:B------:R-:W-:Y:S01]  /*0250*/  UMOV UR5, 0x50 ;  /* 0x0000005000057882 */ /* 0x000fe20000000000 */
[----:B------:R-:W-:Y:S01]  /*0260*/  SHF.L.U32 R2, R5, R0, RZ ;  /* 0x0000000005027219 */ /* 0x000fe200000006ff */
[----:B------:R-:W-:Y:S01]  /*0270*/  ULEA UR5, UR6, UR5, 0x18 ;  /* 0x0000000506057291 */ /* 0x000fe2000f8ec0ff */
[----:B------:R-:W-:Y:S01]  /*0280*/  IMAD.SHL.U32 R0, R0, 0x20, RZ ;  /* 0x0000002000007824 */ /* 0x000fe200078e00ff */
[----:B------:R-:W-:-:S04]  /*0290*/  SHF.L.U32 R3, R4, R3, RZ ;  /* 0x0000000304037219 */ /* 0x000fc800000006ff */
[----:B------:R-:W-:-:S05]  /*02a0*/  LOP3.LUT R2, R3, R2, RZ, 0xfc, !PT ;  /* 0x0000000203027212 */ /* 0x000fca00078efcff */
[----:B------:R0:W-:Y:S04]  /*02b0*/  ATOMS.OR RZ, [UR5], R2 ;  /* 0x00000002ffff798c */ /* 0x0001e8000b000005 */
[----:B------:R0:W-:Y:S01]  /*02c0*/  STS [UR4], R0 ;  /* 0x00000000ff007988 */ /* 0x0001e20008000804 */
[----:B------:R-:W-:Y:S05]  /*02d0*/  BRA `(.L_x_2) ;  /* 0x0000000000107947 */ /* 0x000fea0003800000 */
.L_x_1:
[----:B------:R-:W-:Y:S01]  /*02e0*/  IMAD.MOV.U32 R0, RZ, RZ, -0x1 ;  /* 0xffffffffff007424 */ /* 0x000fe200078e00ff */
[----:B------:R-:W-:-:S04]  /*02f0*/  MOV R2, 0x320 ;  /* 0x0000032000027802 */ /* 0x000fc80000000f00 */
[----:B------:R0:W-:Y:S03]  /*0300*/  STS [UR4], R0 ;  /* 0x00000000ff007988 */ /* 0x0001e60008000804 */
[----:B0-----:R-:W-:Y:S05]  /*0310*/  CALL.REL.NOINC `($__internal_1_$__cuda_sm10x_tcgen05_guardrail_trap_phase_invalid_during_alloc) ;  /* 0x0000039c00dc7944 */ /* 0x001fea0003c00000 */
.L_x_2:
[----:B------:R-:W-:Y:S05]  /*0320*/  WARPSYNC.ALL ;  /* 0x0000000000007948 */ /* 0x000fea0003800000 */
[----:B------:R-:W-:Y:S01]  /*0330*/  NOP ;  /* 0x0000000000007918 */ /* 0x000fe20000000000 */
.L_x_0:
[----:B------:R-:W1:Y:S01]  /*0340*/  LDC.64 R4, c[0x0][0x398] ;  /* 0x0000e600ff047b82 */ /* 0x000e620000000a00 */
[----:B------:R-:W2:Y:S01]  /*0350*/  S2R R7, SR_CTAID.X ;  /* 0x0000000000077919 */ /* 0x000ea20000002500 */
[----:B------:R-:W3:Y:S01]  /*0360*/  LDCU UR15, c[0x0][0x3a0] ;  /* 0x00007400ff0f77ac */ /* 0x000ee20008000800 */
[----:B------:R-:W4:Y:S01]  /*0370*/  S2R R15, SR_TID.X ;  /* 0x00000000000f7919 */ /* 0x000f220000002100 */
[----:B------:R-:W-:Y:S01]  /*0380*/  UMOV UR10, 0x400 ;  /* 0x00000400000a7882 */ /* 0x000fe20000000000 */
[----:B------:R-:W0:Y:S03]  /*0390*/  LDCU.64 UR6, c[0x0][0x3a8] ;  /* 0x00007500ff0677ac */ /* 0x000e260008000a00 */
[----:B------:R-:W0:Y:S01]  /*03a0*/  S2UR UR5, SR_CgaCtaId ;  /* 0x00000000000579c3 */ /* 0x000e220000008800 */
[----:B------:R-:W0:Y:S01]  /*03b0*/  LDCU.128 UR16, c[0x0][0x380] ;  /* 0x00007000ff1077ac */ /* 0x000e220008000c00 */
[----:B------:R-:W0:Y:S01]  /*03c0*/  LDCU UR4, c[0x0][0x3a4] ;  /* 0x00007480ff0477ac */ /* 0x000e220008000800 */
[----:B------:R-:W0:Y:S01]  /*03d0*/  LDCU UR13, c[0x0][0x3b0] ;  /* 0x00007600ff0d77ac */ /* 0x000e220008000800 */
[----:B---3--:R-:W-:Y:S01]  /*03e0*/  UIADD3 UR28, UPT, UPT, UR15, 0x3f, URZ ;  /* 0x0000003f0f1c7890 */ /* 0x008fe2000fffe0ff */
[----:B01----:R-:W-:Y:S01]  /*03f0*/  VIADD R0, R5, 0x1ff ;  /* 0x000001ff05007836 */ /* 0x003fe20000000000 */
[----:B------:R-:W-:-:S02]  /*0400*/  IABS R78, R4 ;  /* 0x00000004004e7213 */ /* 0x000fc40000000000 */
[----:B------:R-:W-:Y:S01]  /*0410*/  IABS R5, R5 ;  /* 0x0000000500057213 */ /* 0x000fe20000000000 */
[----:B------:R-:W-:Y:S01]  /*0420*/  UISETP.GT.AND UP1, UPT, UR28, 0x3f, UPT ;  /* 0x0000003f1c00788c */ /* 0x000fe2000bf24270 */
[----:B------:R-:W-:Y:S01]  /*0430*/  SHF.R.S32.HI R3, RZ, 0x1f, R0 ;  /* 0x0000001fff037819 */ /* 0x000fe20000011400 */
[----:B------:R-:W-:-:S03]  /*0440*/  ULEA UR10, UR5, UR10, 0x18 ;  /* 0x0000000a050a7291 */ /* 0x000fc6000f8ec0ff */
[----:B------:R-:W-:Y:S02]  /*0450*/  LEA.HI R3, R3, R0, RZ, 0x9 ;  /* 0x0000000003037211 */ /* 0x000fe400078f48ff */
[----:B--2---:R-:W-:Y:S02]  /*0460*/  IABS R10, R7 ;  /* 0x00000007000a7213 */ /* 0x004fe40000000000 */
[----:B------:R-:W-:-:S04]  /*0470*/  SHF.R.S32.HI R6, RZ, 0x9, R3 ;  /* 0x00000009ff067819 */ /* 0x000fc80000011403 */
[-C--:B------:R-:W-:Y:S02]  /*0480*/  IABS R9, R6.reuse ;  /* 0x0000000600097213 */ /* 0x080fe40000000000 */
[----:B------:R-:W-:Y:S02]  /*0490*/  IABS R12, R6 ;  /* 0x00000006000c7213 */ /* 0x000fe40000000000 */
[----:B------:R-:W0:Y:S08]  /*04a0*/  I2F.RP R0, R9 ;  /* 0x0000000900007306 */ /* 0x000e300000209400 */
[----:B0-----:R-:W0:Y:S02]  /*04b0*/  MUFU.RCP R0, R0 ;  /* 0x0000000000007308 */ /* 0x001e240000001000 */
[----:B0-----:R-:W-:-:S02]  /*04c0*/  VIADD R2, R0, 0xffffffe ;  /* 0x0ffffffe00027836 */ /* 0x001fc40000000000 */
[----:B------:R-:W-:-:S04]  /*04d0*/  IMAD.MOV R0, RZ, RZ, -R12 ;  /* 0x000000ffff007224 */ /* 0x000fc800078e0a0c */
[----:B------:R0:W1:Y:S02]  /*04e0*/  F2I.FTZ.U32.TRUNC.NTZ R3, R2 ;  /* 0x0000000200037305 */ /* 0x000064000021f000 */
[----:B0-----:R-:W-:Y:S02]  /*04f0*/  IMAD.MOV.U32 R2, RZ, RZ, RZ ;  /* 0x000000ffff027224 */ /* 0x001fe400078e00ff */
[----:B-1----:R-:W-:-:S04]  /*0500*/  IMAD.MOV R8, RZ, RZ, -R3 ;  /* 0x000000ffff087224 */ /* 0x002fc800078e0a03 */
[----:B------:R-:W-:Y:S02]  /*0510*/  IMAD R11, R8, R9, RZ ;  /* 0x00000009080b7224 */ /* 0x000fe400078e02ff */
[----:B------:R-:W-:Y:S02]  /*0520*/  IMAD.MOV.U32 R8, RZ, RZ, R10 ;  /* 0x000000ffff087224 */ /* 0x000fe400078e000a */
[----:B------:R-:W-:Y:S01]  /*0530*/  IMAD.HI.U32 R3, R3, R11, R2 ;  /* 0x0000000b03037227 */ /* 0x000fe200078e0002 */
[----:B----4-:R-:W-:-:S05]  /*0540*/  SHF.R.U32.HI R11, RZ, 0x6, R15 ;  /* 0x00000006ff0b7819 */ /* 0x010fca000001160f */
[----:B------:R-:W-:-:S04]  /*0550*/  IMAD.HI.U32 R3, R3, R8, RZ ;  /* 0x0000000803037227 */ /* 0x000fc800078e00ff */
[----:B------:R-:W-:Y:S01]  /*0560*/  IMAD R0, R3, R0, R8 ;  /* 0x0000000003007224 */ /* 0x000fe200078e0208 */
[----:B------:R-:W-:Y:S04]  /*0570*/  BAR.SYNC.DEFER_BLOCKING 0x0 ;  /* 0x0000000000007b1d */ /* 0x000fe80000010000 */
[----:B------:R-:W-:-:S13]  /*0580*/  ISETP.GT.U32.AND P1, PT, R9, R0, PT ;  /* 0x000000000900720c */ /* 0x000fda0003f24070 */
[----:B------:R-:W-:Y:S02]  /*0590*/  @!P1 IMAD.IADD R0, R0, 0x1, -R9 ;  /* 0x0000000100009824 */ /* 0x000fe400078e0a09 */
[----:B------:R-:W-:Y:S01]  /*05a0*/  @!P1 VIADD R3, R3, 0x1 ;  /* 0x0000000103039836 */ /* 0x000fe20000000000 */
[----:B------:R-:W-:Y:S02]  /*05b0*/  ISETP.NE.AND P1, PT, R6, RZ, PT ;  /* 0x000000ff0600720c */ /* 0x000fe40003f25270 */
[----:B------:R-:W-:Y:S02]  /*05c0*/  ISETP.GE.U32.AND P0, PT, R0, R9, PT ;  /* 0x000000090000720c */ /* 0x000fe40003f06070 */
[----:B------:R-:W-:-:S04]  /*05d0*/  LOP3.LUT R0, R7, R6, RZ, 0x3c, !PT ;  /* 0x0000000607007212 */ /* 0x000fc800078e3cff */
[----:B------:R-:W-:Y:S01]  /*05e0*/  ISETP.GE.AND P2, PT, R0, RZ, PT ;  /* 0x000000ff0000720c */ /* 0x000fe20003f46270 */
[----:B------:R-:W-:-:S06]  /*05f0*/  VIADD R0, R4, 0x3f ;  /* 0x0000003f04007836 */ /* 0x000fcc0000000000 */
[----:B------:R-:W-:-:S04]  /*0600*/  @P0 VIADD R3, R3, 0x1 ;  /* 0x0000000103030836 */ /* 0x000fc80000000000 */
[----:B------:R-:W-:Y:S01]  /*0610*/  IMAD.MOV.U32 R14, RZ, RZ, R3 ;  /* 0x000000ffff0e7224 */ /* 0x000fe200078e0003 */
[----:B------:R-:W-:-:S03]  /*0620*/  SHF.R.S32.HI R3, RZ, 0x1f, R0 ;  /* 0x0000001fff037819 */ /* 0x000fc60000011400 */
[----:B------:R-:W-:Y:S01]  /*0630*/  @!P2 IMAD.MOV R14, RZ, RZ, -R14 ;  /* 0x000000ffff0ea224 */ /* 0x000fe200078e0a0e */
[----:B------:R-:W-:Y:S02]  /*0640*/  LEA.HI R3, R3, R0, RZ, 0x6 ;  /* 0x0000000003037211 */ /* 0x000fe400078f30ff */
[----:B------:R-:W-:Y:S02]  /*0650*/  @!P1 LOP3.LUT R14, RZ, R6, RZ, 0x33, !PT ;  /* 0x00000006ff0e9212 */ /* 0x000fe400078e33ff */
[----:B------:R-:W-:Y:S02]  /*0660*/  PLOP3.LUT P2, PT, PT, PT, UP1, 0x80, 0x8 ;  /* 0x000000000008781c */ /* 0x000fe40003f4f018 */
[----:B------:R-:W-:Y:S01]  /*0670*/  LEA.HI.SX32 R3, R3, -R14, 0x1a ;  /* 0x8000000e03037211 */ /* 0x000fe200078fd2ff */
[----:B------:R-:W-:-:S03]  /*0680*/  IMAD.MOV R8, RZ, RZ, -R14 ;  /* 0x000000ffff087224 */ /* 0x000fc600078e0a0e */
[----:B------:R-:W-:Y:S01]  /*0690*/  VIMNMX R10, PT, PT, R3, 0x1, PT ;  /* 0x00000001030a7848 */ /* 0x000fe20003fe0100 */
[----:B------:R-:W-:Y:S02]  /*06a0*/  IMAD R13, R6, R8, R7 ;  /* 0x00000008060d7224 */ /* 0x000fe400078e0207 */
[----:B------:R-:W0:Y:S01]  /*06b0*/  I2F.RP R8, R78 ;  /* 0x0000004e00087306 */ /* 0x000e220000209400 */
[-C--:B------:R-:W-:Y:S02]  /*06c0*/  IABS R9, R10.reuse ;  /* 0x0000000a00097213 */ /* 0x080fe40000000000 */
[----:B------:R-:W-:-:S05]  /*06d0*/  IABS R6, R10 ;  /* 0x0000000a00067213 */ /* 0x000fca0000000000 */
[----:B------:R-:W1:Y:S08]  /*06e0*/  I2F.RP R0, R9 ;  /* 0x0000000900007306 */ /* 0x000e700000209400 */
[----:B0-----:R-:W-:Y:S08]  /*06f0*/  MUFU.RCP R8, R8 ;  /* 0x0000000800087308 */ /* 0x001ff00000001000 */
[----:B-1----:R-:W0:Y:S02]  /*0700*/  MUFU.RCP R0, R0 ;  /* 0x0000000000007308 */ /* 0x002e240000001000 */
[----:B0-----:R-:W-:Y:S01]  /*0710*/  VIADD R2, R0, 0xffffffe ;  /* 0x0ffffffe00027836 */ /* 0x001fe20000000000 */
[----:B------:R-:W-:-:S05]  /*0720*/  IABS R0, R13 ;  /* 0x0000000d00007213 */ /* 0x000fca0000000000 */
[----:B------:R0:W1:Y:S02]  /*0730*/  F2I.FTZ.U32.TRUNC.NTZ R3, R2 ;  /* 0x0000000200037305 */ /* 0x000064000021f000 */
[----:B0-----:R-:W-:Y:S02]  /*0740*/  IMAD.MOV.U32 R2, RZ, RZ, RZ ;  /* 0x000000ffff027224 */ /* 0x001fe400078e00ff */
[----:B-1----:R-:W-:-:S04]  /*0750*/  IMAD.MOV R12, RZ, RZ, -R3 ;  /* 0x000000ffff0c7224 */ /* 0x002fc800078e0a03 */
[----:B------:R-:W-:Y:S02]  /*0760*/  IMAD R7, R12, R9, RZ ;  /* 0x000000090c077224 */ /* 0x000fe400078e02ff */
[----:B------:R-:W0:Y:S02]  /*0770*/  LDS R12, [UR10] ;  /* 0x0000000aff0c7984 */ /* 0x000e240008000800 */
[----:B------:R-:W-:Y:S02]  /*0780*/  IMAD.HI.U32 R2, R3, R7, R2 ;  /* 0x0000000703027227 */ /* 0x000fe400078e0002 */
[----:B------:R-:W1:Y:S02]  /*0790*/  I2F.RP R3, R5 ;  /* 0x0000000500037306 */ /* 0x000e640000209400 */
[----:B------:R-:W-:Y:S02]  /*07a0*/  IMAD.MOV.U32 R7, RZ, RZ, R0 ;  /* 0x000000ffff077224 */ /* 0x000fe400078e0000 */
[----:B------:R-:W-:-:S02]  /*07b0*/  IMAD.MOV R0, RZ, RZ, -R6 ;  /* 0x000000ffff007224 */ /* 0x000fc400078e0a06 */
[----:B------:R-:W-:-:S04]  /*07c0*/  IMAD.HI.U32 R2, R2, R7, RZ ;  /* 0x0000000702027227 */ /* 0x000fc800078e00ff */
[----:B------:R-:W-:Y:S02]  /*07d0*/  IMAD R0, R2, R0, R7 ;  /* 0x0000000002007224 */ /* 0x000fe400078e0207 */
[----:B------:R-:W-:Y:S01]  /*07e0*/  VIADD R6, R8, 0xffffffe ;  /* 0x0ffffffe08067836 */ /* 0x000fe20000000000 */
[----:B------:R-:W-:Y:S02]  /*07f0*/  BAR.SYNC.DEFER_BLOCKING 0x0 ;  /* 0x0000000000007b1d */ /* 0x000fe40000010000 */
[----:B------:R-:W-:-:S04]  /*0800*/  ISETP.GT.U32.AND P1, PT, R9, R0, PT ;  /* 0x000000000900720c */ /* 0x000fc80003f24070 */
[----:B-1----:R-:W1:Y:S08]  /*0810*/  MUFU.RCP R3, R3 ;  /* 0x0000000300037308 */ /* 0x002e700000001000 */
[----:B------:R2:W3:Y:S01]  /*0820*/  F2I.FTZ.U32.TRUNC.NTZ R7, R6 ;  /* 0x0000000600077305 */ /* 0x0004e2000021f000 */
[----:B------:R-:W-:Y:S02]  /*0830*/  @!P1 IMAD.IADD R0, R0, 0x1, -R9 ;  /* 0x0000000100009824 */ /* 0x000fe400078e0a09 */
[----:B------:R-:W-:Y:S01]  /*0840*/  @!P1 VIADD R2, R2, 0x1 ;  /* 0x0000000102029836 */ /* 0x000fe20000000000 */
[----:B------:R-:W-:-:S02]  /*0850*/  ISETP.NE.AND P1, PT, R10, RZ, PT ;  /* 0x000000ff0a00720c */ /* 0x000fc40003f25270 */
[----:B------:R-:W-:Y:S02]  /*0860*/  ISETP.GE.U32.AND P0, PT, R0, R9, PT ;  /* 0x000000090000720c */ /* 0x000fe40003f06070 */
[----:B------:R-:W-:Y:S01]  /*0870*/  LOP3.LUT R0, R13, R10, RZ, 0x3c, !PT ;  /* 0x0000000a0d007212 */ /* 0x000fe200078e3cff */
[----:B-1----:R-:W-:Y:S01]  /*0880*/  VIADD R8, R3, 0xffffffe ;  /* 0x0ffffffe03087836 */ /* 0x002fe20000000000 */
[----:B------:R-:W-:Y:S01]  /*0890*/  SHF.R.U32.HI R3, RZ, 0x5, R15 ;  /* 0x00000005ff037819 */ /* 0x000fe2000001160f */
[----:B--2---:R-:W-:Y:S01]  /*08a0*/  IMAD.MOV.U32 R6, RZ, RZ, RZ ;  /* 0x000000ffff067224 */ /* 0x004fe200078e00ff */
[----:B------:R-:W-:Y:S01]  /*08b0*/  ISETP.GE.AND P3, PT, R0, RZ, PT ;  /* 0x000000ff0000720c */ /* 0x000fe20003f66270 */
[----:B------:R1:W2:Y:S01]  /*08c0*/  F2I.FTZ.U32.TRUNC.NTZ R9, R8 ;  /* 0x0000000800097305 */ /* 0x0002a2000021f000 */
[----:B------:R-:W-:Y:S02]  /*08d0*/  SGXT.U32 R0, R11, 0x1 ;  /* 0x000000010b00781a */ /* 0x000fe40000000000 */
[----:B------:R-:W-:Y:S01]  /*08e0*/  R2UR UR12, R3 ;  /* 0x00000000030c72ca */ /* 0x000fe200000e0000 */
[----:B---3--:R-:W-:Y:S01]  /*08f0*/  IMAD.MOV R3, RZ, RZ, -R7 ;  /* 0x000000ffff037224 */ /* 0x008fe200078e0a07 */
[----:B------:R-:W-:Y:S01]  /*0900*/  ISETP.LT.AND P2, PT, R0, UR15, P2 ;  /* 0x0000000f00007c0c */ /* 0x000fe20009741270 */
[----:B------:R-:W-:Y:S01]  /*0910*/  @P0 VIADD R2, R2, 0x1 ;  /* 0x0000000102020836 */ /* 0x000fe20000000000 */
[----:B------:R-:W-:Y:S01]  /*0920*/  SHF.R.U32.HI R0, RZ, 0x6, R15 ;  /* 0x00000006ff007819 */ /* 0x000fe2000001160f */
[----:B------:R-:W-:Y:S01]  /*0930*/  IMAD R3, R3, R78, RZ ;  /* 0x0000004e03037224 */ /* 0x000fe200078e02ff */
[----:B0-----:R-:W-:Y:S01]  /*0940*/  R2UR UR9, R12 ;  /* 0x000000000c0972ca */ /* 0x001fe200000e0000 */
[----:B------:R-:W-:Y:S01]  /*0950*/  IMAD.MOV.U32 R93, RZ, RZ, R2 ;  /* 0x000000ffff5d7224 */ /* 0x000fe200078e0002 */
[----:B------:R-:W-:Y:S01]  /*0960*/  SGXT.U32 R90, R0, 0x1 ;  /* 0x00000001005a781a */ /* 0x000fe20000000000 */
[----:B-1----:R-:W-:-:S02]  /*0970*/  IMAD.MOV.U32 R8, RZ, RZ, RZ ;  /* 0x000000ffff087224 */ /* 0x002fc400078e00ff */
[----:B------:R-:W-:Y:S01]  /*0980*/  @!P3 IMAD.MOV R93, RZ, RZ, -R93 ;  /* 0x000000ffff5db224 */ /* 0x000fe200078e0a5d */
[----:B------:R-:W-:Y:S01]  /*0990*/  @!P1 LOP3.LUT R93, RZ, R10, RZ, 0x33, !PT ;  /* 0x0000000aff5d9212 */ /* 0x000fe200078e33ff */
[----:B--2---:R-:W-:Y:S02]  /*09a0*/  IMAD.MOV R2, RZ, RZ, -R9 ;  /* 0x000000ffff027224 */ /* 0x004fe400078e0a09 */
[----:B------:R-:W-:-:S04]  /*09b0*/  IMAD.HI.U32 R88, R7, R3, R6 ;  /* 0x0000000307587227 */ /* 0x000fc800078e0006 */
[----:B------:R-:W-:Y:S02]  /*09c0*/  IMAD R11, R2, R5, RZ ;  /* 0x00000005020b7224 */ /* 0x000fe400078e02ff */
[----:B------:R-:W-:Y:S02]  /*09d0*/  IMAD.SHL.U32 R2, R93, 0x200, RZ ;  /* 0x000002005d027824 */ /* 0x000fe400078e00ff */
[----:B------:R-:W-:-:S03]  /*09e0*/  IMAD.HI.U32 R6, R9, R11, R8 ;  /* 0x0000000b09067227 */ /* 0x000fc600078e0008 */
[C-C-:B------:R-:W-:Y:S01]  /*09f0*/  LOP3.LUT R16, R2.reuse, 0x4, R90.reuse, 0xfe, !PT ;  /* 0x0000000402107812 */ /* 0x140fe200078efe5a */
[----:B------:R-:W-:Y:S01]  /*0a00*/  IMAD.MOV R93, RZ, RZ, -R93 ;  /* 0x000000ffff5d7224 */ /* 0x000fe200078e0a5d */
[C-C-:B------:R-:W-:Y:S02]  /*0a10*/  LOP3.LUT R15, R2.reuse, 0x6, R90.reuse, 0xfe, !PT ;  /* 0x00000006020f7812 */ /* 0x140fe400078efe5a */
[----:B------:R-:W-:Y:S01]  /*0a20*/  LOP3.LUT R0, R2, R90, RZ, 0xfc, !PT ;  /* 0x0000005a02007212 */ /* 0x000fe200078efcff */
[----:B------:R-:W-:Y:S01]  /*0a30*/  IMAD R93, R10, R93, R13 ;  /* 0x0000005d0a5d7224 */ /* 0x000fe200078e020d */
[----:B------:R-:W-:Y:S02]  /*0a40*/  IABS R75, R16 ;  /* 0x00000010004b7213 */ /* 0x000fe40000000000 */
[--C-:B------:R-:W-:Y:S01]  /*0a50*/  LOP3.LUT R17, R2, 0x2, R90.reuse, 0xfe, !PT ;  /* 0x0000000202117812 */ /* 0x100fe200078efe5a */
[----:B------:R-:W-:Y:S01]  /*0a60*/  IMAD.IADD R93, R14, 0x1, R93 ;  /* 0x000000010e5d7824 */ /* 0x000fe200078e025d */
[----:B------:R-:W-:Y:S01]  /*0a70*/  IABS R11, R15 ;  /* 0x0000000f000b7213 */ /* 0x000fe20000000000 */
[C---:B------:R-:W-:Y:S01]  /*0a80*/  IMAD.HI.U32 R8, R6.reuse, R75, RZ ;  /* 0x0000004b06087227 */ /* 0x040fe200078e00ff */
[----:B------:R-:W-:Y:S01]  /*0a90*/  IABS R77, R0 ;  /* 0x00000000004d7213 */ /* 0x000fe20000000000 */
[----:B------:R-:W-:Y:S01]  /*0aa0*/  STL [R1+0xac0], R17 ;  /* 0x000ac01101007387 */ /* 0x000fe20000100800 */
[----:B------:R-:W-:Y:S01]  /*0ab0*/  IABS R76, R17 ;  /* 0x00000011004c7213 */ /* 0x000fe20000000000 */
[----:B------:R-:W-:Y:S01]  /*0ac0*/  IMAD.HI.U32 R9, R6, R11, RZ ;  /* 0x0000000b06097227 */ /* 0x000fe200078e00ff */
[----:B------:R-:W-:Y:S01]  /*0ad0*/  LOP3.LUT R13, R2, 0x1e, R90, 0xfe, !PT ;  /* 0x0000001e020d7812 */ /* 0x000fe200078efe5a */
[----:B------:R-:W-:Y:S02]  /*0ae0*/  STL [R1+0xac4], R16 ;  /* 0x000ac41001007387 */ /* 0x000fe40000100800 */
[----:B------:R-:W-:-:S02]  /*0af0*/  IMAD.HI.U32 R3, R6, R77, RZ ;  /* 0x0000004d06037227 */ /* 0x000fc400078e00ff */
[----:B------:R0:W-:Y:S02]  /*0b00*/  STL [R1+0xac8], R15 ;  /* 0x000ac80f01007387 */ /* 0x0001e40000100800 */
[----:B------:R-:W-:Y:S02]  /*0b10*/  IMAD.MOV R8, RZ, RZ, -R8 ;  /* 0x000000ffff087224 */ /* 0x000fe400078e0a08 */
[----:B------:R-:W-:-:S04]  /*0b20*/  IMAD.HI.U32 R7, R6, R76, RZ ;  /* 0x0000004c06077227 */ /* 0x000fc800078e00ff */
[----:B------:R-:W-:Y:S01]  /*0b30*/  IMAD.MOV R12, RZ, RZ, -R9 ;  /* 0x000000ffff0c7224 */ /* 0x000fe200078e0a09 */
[C-C-:B------:R-:W-:Y:S01]  /*0b40*/  LOP3.LUT R9, R2.reuse, 0xa, R90.reuse, 0xfe, !PT ;  /* 0x0000000a02097812 */ /* 0x140fe200078efe5a */
[----:B------:R-:W-:Y:S01]  /*0b50*/  IMAD.MOV R10, RZ, RZ, -R3 ;  /* 0x000000ffff0a7224 */ /* 0x000fe200078e0a03 */
[C-C-:B0-----:R-:W-:Y:S01]  /*0b60*/  LOP3.LUT R15, R2.reuse, 0x26, R90.reuse, 0xfe, !PT ;  /* 0x00000026020f7812 */ /* 0x141fe200078efe5a */
[C---:B------:R-:W-:Y:S01]  /*0b70*/  IMAD R75, R5.reuse, R8, R75 ;  /* 0x00000008054b7224 */ /* 0x040fe200078e024b */
[C-C-:B------:R-:W-:Y:S01]  /*0b80*/  LOP3.LUT R8, R2.reuse, 0xc, R90.reuse, 0xfe, !PT ;  /* 0x0000000c02087812 */ /* 0x140fe200078efe5a */
[----:B------:R-:W-:Y:S01]  /*0b90*/  IMAD.MOV R7, RZ, RZ, -R7 ;  /* 0x000000ffff077224 */ /* 0x000fe200078e0a07 */
[----:B------:R-:W-:Y:S01]  /*0ba0*/  IABS R73, R9 ;  /* 0x0000000900497213 */ /* 0x000fe20000000000 */
[C---:B------:R-:W-:Y:S01]  /*0bb0*/  IMAD R3, R5.reuse, R12, R11 ;  /* 0x0000000c05037224 */ /* 0x040fe200078e020b */
[----:B------:R0:W-:Y:S01]  /*0bc0*/  STL [R1+0xe4c], R75 ;  /* 0x000e4c4b01007387 */ /* 0x0001e20000100800 */
[C---:B------:R-:W-:Y:S01]  /*0bd0*/  IMAD R77, R5.reuse, R10, R77 ;  /* 0x0000000a054d7224 */ /* 0x040fe200078e024d */
[C---:B------:R-:W-:Y:S01]  /*0be0*/  LOP3.LUT R10, R2.reuse, 0x8, R90, 0xfe, !PT ;  /* 0x00000008020a7812 */ /* 0x040fe200078efe5a */
[----:B------:R-:W-:Y:S01]  /*0bf0*/  IMAD R76, R5, R7, R76 ;  /* 0x00000007054c7224 */ /* 0x000fe200078e024c */
[----:B------:R1:W-:Y:S01]  /*0c00*/  STL [R1+0x3a8], R3 ;  /* 0x0003a80301007387 */ /* 0x0003e20000100800 */
[----:B------:R-:W-:-:S02]  /*0c10*/  LOP3.LUT R7, R2, 0xe, R90, 0xfe, !PT ;  /* 0x0000000e02077812 */ /* 0x000fc400078efe5a */
[----:B------:R-:W-:Y:S01]  /*0c20*/  IABS R74, R10 ;  /* 0x0000000a004a7213 */ /* 0x000fe20000000000 */
[----:B------:R-:W-:Y:S01]  /*0c30*/  STL [R1+0xacc], R10 ;  /* 0x000acc0a01007387 */ /* 0x000fe20000100800 */
[----:B------:R-:W-:Y:S01]  /*0c40*/  IABS R72, R8 ;  /* 0x0000000800487213 */ /* 0x000fe20000000000 */
[----:B0-----:R-:W-:Y:S01]  /*0c50*/  IMAD.MOV.U32 R75, RZ, RZ, R88 ;  /* 0x000000ffff4b7224 */ /* 0x001fe200078e0058 */
[----:B------:R-:W-:Y:S01]  /*0c60*/  IABS R11, R7 ;  /* 0x00000007000b7213 */ /* 0x000fe20000000000 */
[----:B------:R0:W-:Y:S01]  /*0c70*/  STL [R1+0xad0], R9 ;  /* 0x000ad00901007387 */ /* 0x0001e20000100800 */
[----:B-1----:R-:W-:-:S03]  /*0c80*/  LOP3.LUT R3, R2, 0x10, R90, 0xfe, !PT ;  /* 0x0000001002037812 */ /* 0x002fc600078efe5a */
[----:B------:R1:W-:Y:S01]  /*0c90*/  STL [R1+0xad4], R8 ;  /* 0x000ad40801007387 */ /* 0x0003e20000100800 */
[----:B------:R-:W-:-:S03]  /*0ca0*/  IABS R71, R3 ;  /* 0x0000000300477213 */ /* 0x000fc60000000000 */
[----:B------:R2:W-:Y:S01]  /*0cb0*/  STL [R1+0xad8], R7 ;  /* 0x000ad80701007387 */ /* 0x0005e20000100800 */
[----:B0-----:R-:W-:-:S03]  /*0cc0*/  IMAD.HI.U32 R9, R6, R11, RZ ;  /* 0x0000000b06097227 */ /* 0x001fc600078e00ff */
[----:B------:R0:W-:Y:S01]  /*0cd0*/  STL [R1+0xadc], R3 ;  /* 0x000adc0301007387 */ /* 0x0001e20000100800 */
[----:B-1----:R-:W-:-:S04]  /*0ce0*/  IMAD.HI.U32 R8, R6, R72, RZ ;  /* 0x0000004806087227 */ /* 0x002fc800078e00ff */
[----:B--2---:R-:W-:-:S04]  /*0cf0*/  IMAD.HI.U32 R7, R6, R73, RZ ;  /* 0x0000004906077227 */ /* 0x004fc800078e00ff */
[----:B0-----:R-:W-:-:S04]  /*0d00*/  IMAD.HI.U32 R3, R6, R74, RZ ;  /* 0x0000004a06037227 */ /* 0x001fc800078e00ff */
[----:B------:R-:W-:-:S04]  /*0d10*/  IMAD.HI.U32 R10, R6, R71, RZ ;  /* 0x00000047060a7227 */ /* 0x000fc800078e00ff */
[----:B------:R-:W-:Y:S02]  /*0d20*/  IMAD.MOV R3, RZ, RZ, -R3 ;  /* 0x000000ffff037224 */ /* 0x000fe400078e0a03 */
[----:B------:R-:W-:Y:S01]  /*0d30*/  IMAD.MOV R12, RZ, RZ, -R7 ;  /* 0x000000ffff0c7224 */ /* 0x000fe200078e0a07 */
[C---:B------:R-:W-:Y:S01]  /*0d40*/  LOP3.LUT R7, R2.reuse, 0x18, R90, 0xfe, !PT ;  /* 0x0000001802077812 */ /* 0x040fe200078efe5a */
[----:B------:R-:W-:Y:S02]  /*0d50*/  IMAD.MOV R8, RZ, RZ, -R8 ;  /* 0x000000ffff087224 */ /* 0x000fe400078e0a08 */
[----:B------:R-:W-:Y:S01]  /*0d60*/  IMAD.MOV R10, RZ, RZ, -R10 ;  /* 0x000000ffff0a7224 */ /* 0x000fe200078e0a0a */
[----:B------:R-:W-:Y:S01]  /*0d70*/  IABS R68, R7 ;  /* 0x0000000700447213 */ /* 0x000fe20000000000 */
[----:B------:R-:W-:Y:S01]  /*0d80*/  IMAD.MOV R14, RZ, RZ, -R9 ;  /* 0x000000ffff0e7224 */ /* 0x000fe200078e0a09 */
[----:B------:R-:W-:Y:S01]  /*0d90*/  LOP3.LUT R9, R2, 0x14, R90, 0xfe, !PT ;  /* 0x0000001402097812 */ /* 0x000fe200078efe5a */
[----:B------:R-:W-:-:S02]  /*0da0*/  IMAD R74, R5, R3, R74 ;  /* 0x00000003054a7224 */ /* 0x000fc400078e024a */
[C---:B------:R-:W-:Y:S01]  /*0db0*/  IMAD R73, R5.reuse, R12, R73 ;  /* 0x0000000c05497224 */ /* 0x040fe200078e0249 */
[C---:B------:R-:W-:Y:S01]  /*0dc0*/  LOP3.LUT R12, R2.reuse, 0x12, R90, 0xfe, !PT ;  /* 0x00000012020c7812 */ /* 0x040fe200078efe5a */
[C---:B------:R-:W-:Y:S01]  /*0dd0*/  IMAD R72, R5.reuse, R8, R72 ;  /* 0x0000000805487224 */ /* 0x040fe200078e0248 */
[----:B------:R-:W-:Y:S01]  /*0de0*/  STL [R1+0xe50], R74 ;  /* 0x000e504a01007387 */ /* 0x000fe20000100800 */
[C---:B------:R-:W-:Y:S01]  /*0df0*/  IMAD R71, R5.reuse, R10, R71 ;  /* 0x0000000a05477224 */ /* 0x040fe200078e0247 */
[----:B------:R-:W-:Y:S01]  /*0e00*/  LOP3.LUT R8, R2, 0x16, R90, 0xfe, !PT ;  /* 0x0000001602087812 */ /* 0x000fe200078efe5a */
[----:B------:R-:W-:Y:S01]  /*0e10*/  IMAD R3, R5, R14, R11 ;  /* 0x0000000e05037224 */ /* 0x000fe200078e020b */
[----:B------:R-:W-:Y:S01]  /*0e20*/  STL [R1+0xe54], R73 ;  /* 0x000e544901007387 */ /* 0x000fe20000100800 */
[----:B------:R-:W-:Y:S02]  /*0e30*/  IABS R70, R12 ;  /* 0x0000000c00467213 */ /* 0x000fe40000000000 */
[----:B------:R-:W-:Y:S01]  /*0e40*/  IABS R69, R9 ;  /* 0x0000000900457213 */ /* 0x000fe20000000000 */
[----:B------:R-:W-:Y:S01]  /*0e50*/  STL [R1+0xe58], R72 ;  /* 0x000e584801007387 */ /* 0x000fe20000100800 */
[----:B------:R-:W-:-:S02]  /*0e60*/  IABS R11, R8 ;  /* 0x00000008000b7213 */ /* 0x000fc40000000000 */
[----:B------:R-:W-:Y:S01]  /*0e70*/  LOP3.LUT R14, R2, 0x1c, R90, 0xfe, !PT ;  /* 0x0000001c020e7812 */ /* 0x000fe200078efe5a */
[----:B------:R0:W-:Y:S03]  /*0e80*/  STL [R1+0xe5c], R71 ;  /* 0x000e5c4701007387 */ /* 0x0001e60000100800 */
[----:B------:R-:W-:Y:S01]  /*0e90*/  IABS R66, R14 ;  /* 0x0000000e00427213 */ /* 0x000fe20000000000 */
[----:B------:R1:W-:Y:S04]  /*0ea0*/  STL [R1+0x3ac], R3 ;  /* 0x0003ac0301007387 */ /* 0x0003e80000100800 */
[----:B------:R-:W-:Y:S01]  /*0eb0*/  STL [R1+0xae0], R12 ;  /* 0x000ae00c01007387 */ /* 0x000fe20000100800 */
[----:B0-----:R-:W-:-:S03]  /*0ec0*/  LOP3.LUT R71, R0, 0x198, RZ, 0xfc, !PT ;  /* 0x0000019800477812 */ /* 0x001fc600078efcff */
[----:B------:R0:W-:Y:S01]  /*0ed0*/  STL [R1+0xae4], R9 ;  /* 0x000ae40901007387 */ /* 0x0001e20000100800 */
[----:B-1----:R-:W-:-:S03]  /*0ee0*/  LOP3.LUT R3, R2, 0x1a, R90, 0xfe, !PT ;  /* 0x0000001a02037812 */ /* 0x002fc600078efe5a */
[----:B------:R1:W-:Y:S01]  /*0ef0*/  STL [R1+0xae8], R8 ;  /* 0x000ae80801007387 */ /* 0x0003e20000100800 */
[----:B------:R-:W-:-:S03]  /*0f00*/  IABS R67, R3 ;  /* 0x0000000300437213 */ /* 0x000fc60000000000 */
[----:B------:R2:W-:Y:S01]  /*0f10*/  STL [R1+0xaec], R7 ;  /* 0x000aec0701007387 */ /* 0x0005e20000100800 */
[----:B0-----:R-:W-:-:S03]  /*0f20*/  IMAD.HI.U32 R9, R6, R68, RZ ;  /* 0x0000004406097227 */ /* 0x001fc600078e00ff */
[----:B------:R0:W-:Y:S01]  /*0f30*/  STL [R1+0xaf0], R3 ;  /* 0x000af00301007387 */ /* 0x0001e20000100800 */
[C---:B-1----:R-:W-:Y:S01]  /*0f40*/  IMAD.HI.U32 R8, R6.reuse, R11, RZ ;  /* 0x0000000b06087227 */ /* 0x042fe200078e00ff */
[----:B------:R-:W1:Y:S03]  /*0f50*/  S2R R74, SR_TID.X ;  /* 0x00000000004a7919 */ /* 0x000e660000002100 */
[----:B--2---:R-:W-:-:S04]  /*0f60*/  IMAD.HI.U32 R7, R6, R69, RZ ;  /* 0x0000004506077227 */ /* 0x004fc800078e00ff */
[----:B0-----:R-:W-:-:S04]  /*0f70*/  IMAD.HI.U32 R3, R6, R70, RZ ;  /* 0x0000004606037227 */ /* 0x001fc800078e00ff */
[----:B------:R-:W-:-:S04]  /*0f80*/  IMAD.HI.U32 R10, R6, R67, RZ ;  /* 0x00000043060a7227 */ /* 0x000fc800078e00ff */
[----:B------:R-:W-:Y:S02]  /*0f90*/  IMAD.MOV R3, RZ, RZ, -R3 ;  /* 0x000000ffff037224 */ /* 0x000fe400078e0a03 */
[----:B------:R-:W-:Y:S01]  /*0fa0*/  IMAD.MOV R12, RZ, RZ, -R7 ;  /* 0x000000ffff0c7224 */ /* 0x000fe200078e0a07 */
[----:B------:R-:W-:Y:S01]  /*0fb0*/  LOP3.LUT R7, R2, 0x22, R90, 0xfe, !PT ;  /* 0x0000002202077812 */ /* 0x000fe200078efe5a */
[----:B------:R-:W-:Y:S02]  /*0fc0*/  IMAD.MOV R9, RZ, RZ, -R9 ;  /* 0x000000ffff097224 */ /* 0x000fe400078e0a09 */
[----:B------:R-:W-:Y:S01]  /*0fd0*/  IMAD.MOV R8, RZ, RZ, -R8 ;  /* 0x000000ffff087224 */ /* 0x000fe200078e0a08 */
[----:B------:R-:W-:Y:S01]  /*0fe0*/  IABS R64, R7 ;  /* 0x0000000700407213 */ /* 0x000fe20000000000 */
[----:B------:R-:W-:Y:S02]  /*0ff0*/  IMAD.MOV R10, RZ, RZ, -R10 ;  /* 0x000000ffff0a7224 */ /* 0x000fe400078e0a0a */
[----:B------:R-:W-:-:S02]  /*1000*/  IMAD R70, R5, R3, R70 ;  /* 0x0000000305467224 */ /* 0x000fc400078e0246 */
[C---:B------:R-:W-:Y:S01]  /*1010*/  IMAD R69, R5.reuse, R12, R69 ;  /* 0x0000000c05457224 */ /* 0x040fe200078e0245 */
[----:B------:R-:W-:Y:S01]  /*1020*/  LOP3.LUT R12, R2, 0x20, R90, 0xfe, !PT ;  /* 0x00000020020c7812 */ /* 0x000fe200078efe5a */
[C---:B------:R-:W-:Y:S01]  /*1030*/  IMAD R68, R5.reuse, R9, R68 ;  /* 0x0000000905447224 */ /* 0x040fe200078e0244 */
[----:B------:R-:W-:Y:S01]  /*1040*/  STL [R1+0xe60], R70 ;  /* 0x000e604601007387 */ /* 0x000fe20000100800 */
[C---:B------:R-:W-:Y:S01]  /*1050*/  IMAD R3, R5.reuse, R8, R11 ;  /* 0x0000000805037224 */ /* 0x040fe200078e020b */
[----:B------:R-:W-:Y:S01]  /*1060*/  IABS R11, R13 ;  /* 0x0000000d000b7213 */ /* 0x000fe20000000000 */
[----:B------:R-:W-:Y:S01]  /*1070*/  IMAD R67, R5, R10, R67 ;  /* 0x0000000a05437224 */ /* 0x000fe200078e0243 */
[----:B------:R-:W-:Y:S01]  /*1080*/  STL [R1+0xe64], R69 ;  /* 0x000e644501007387 */ /* 0x000fe20000100800 */
[----:B------:R-:W-:Y:S01]  /*1090*/  IABS R65, R12 ;  /* 0x0000000c00417213 */ /* 0x000fe20000000000 */
[C---:B------:R-:W-:Y:S02]  /*10a0*/  IMAD.HI.U32 R9, R6.reuse, R64, RZ ;  /* 0x0000004006097227 */ /* 0x040fe400078e00ff */
[----:B------:R-:W-:Y:S02]  /*10b0*/  STL [R1+0xe68], R68 ;  /* 0x000e684401007387 */ /* 0x000fe40000100800 */
[----:B------:R-:W-:-:S02]  /*10c0*/  IMAD.HI.U32 R8, R6, R65, RZ ;  /* 0x0000004106087227 */ /* 0x000fc400078e00ff */
[----:B------:R0:W-:Y:S02]  /*10d0*/  STL [R1+0x3c0], R3 ;  /* 0x0003c00301007387 */ /* 0x0001e40000100800 */
[----:B------:R-:W-:Y:S02]  /*10e0*/  IMAD.MOV R9, RZ, RZ, -R9 ;  /* 0x000000ffff097224 */ /* 0x000fe400078e0a09 */
[----:B------:R-:W-:Y:S01]  /*10f0*/  STL [R1+0xe6c], R67 ;  /* 0x000e6c4301007387 */ /* 0x000fe20000100800 */
[----:B------:R-:W-:Y:S02]  /*1100*/  IMAD.MOV R8, RZ, RZ, -R8 ;  /* 0x000000ffff087224 */ /* 0x000fe400078e0a08 */
[C---:B------:R-:W-:Y:S01]  /*1110*/  IMAD R64, R5.reuse, R9, R64 ;  /* 0x0000000905407224 */ /* 0x040fe200078e0240 */
[----:B------:R2:W-:Y:S01]  /*1120*/  STL [R1+0xaf4], R14 ;  /* 0x000af40e01007387 */ /* 0x0005e20000100800 */
[----:B------:R-:W-:Y:S01]  /*1130*/  IMAD R65, R5, R8, R65 ;  /* 0x0000000805417224 */ /* 0x000fe200078e0241 */
[----:B0-----:R-:W-:-:S02]  /*1140*/  LOP3.LUT R3, R2, 0x24, R90, 0xfe, !PT ;  /* 0x0000002402037812 */ /* 0x001fc400078efe5a */
[----:B------:R0:W-:Y:S02]  /*1150*/  STL [R1+0xaf8], R13 ;  /* 0x000af80d01007387 */ /* 0x0001e40000100800 */
[----:B------:R-:W-:Y:S02]  /*1160*/  IABS R63, R3 ;  /* 0x00000003003f7213 */ /* 0x000fe40000000000 */
[----:B------:R-:W-:Y:S01]  /*1170*/  STL [R1+0xafc], R12 ;  /* 0x000afc0c01007387 */ /* 0x000fe20000100800 */
[--C-:B--2---:R-:W-:Y:S02]  /*1180*/  LOP3.LUT R14, R2, 0x28, R90.reuse, 0xfe, !PT ;  /* 0x00000028020e7812 */ /* 0x104fe400078efe5a */
[----:B------:R-:W-:Y:S01]  /*1190*/  IMAD.HI.U32 R10, R6, R63, RZ ;  /* 0x0000003f060a7227 */ /* 0x000fe200078e00ff */
[----:B------:R2:W-:Y:S01]  /*11a0*/  STL [R1+0xb00], R7 ;  /* 0x000b000701007387 */ /* 0x0005e20000100800 */
[----:B0-----:R-:W-:Y:S02]  /*11b0*/  LOP3.LUT R13, R2, 0x2a, R90, 0xfe, !PT ;  /* 0x0000002a020d7812 */ /* 0x001fe400078efe5a */
[----:B------:R-:W-:Y:S01]  /*11c0*/  IMAD.MOV R10, RZ, RZ, -R10 ;  /* 0x000000ffff0a7224 */ /* 0x000fe200078e0a0a */
[----:B------:R0:W-:Y:S01]  /*11d0*/  STL [R1+0xb04], R3 ;  /* 0x000b040301007387 */ /* 0x0001e20000100800 */
[----:B------:R-:W-:-:S02]  /*11e0*/  IABS R62, R14 ;  /* 0x0000000e003e7213 */ /* 0x000fc40000000000 */
[----:B------:R-:W-:Y:S01]  /*11f0*/  IABS R61, R13 ;  /* 0x0000000d003d7213 */ /* 0x000fe20000000000 */
[----:B------:R-:W-:Y:S02]  /*1200*/  IMAD R63, R5, R10, R63 ;  /* 0x0000000a053f7224 */ /* 0x000fe400078e023f */
[----:B--2---:R-:W-:-:S04]  /*1210*/  IMAD.HI.U32 R7, R6, R11, RZ ;  /* 0x0000000b06077227 */ /* 0x004fc800078e00ff */
[----:B0-----:R-:W-:-:S04]  /*1220*/  IMAD.HI.U32 R3, R6, R66, RZ ;  /* 0x0000004206037227 */ /* 0x001fc800078e00ff */
[----:B------:R-:W-:Y:S02]  /*1230*/  IMAD.MOV R3, RZ, RZ, -R3 ;  /* 0x000000ffff037224 */ /* 0x000fe400078e0a03 */
[----:B------:R-:W-:Y:S01]  /*1240*/  IMAD.MOV R12, RZ, RZ, -R7 ;  /* 0x000000ffff0c7224 */ /* 0x000fe200078e0a07 */
[----:B------:R-:W-:Y:S01]  /*1250*/  LOP3.LUT R7, R2, 0x2c, R90, 0xfe, !PT ;  /* 0x0000002c02077812 */ /* 0x000fe200078efe5a */
[C---:B------:R-:W-:Y:S02]  /*1260*/  IMAD R66, R5.reuse, R3, R66 ;  /* 0x0000000305427224 */ /* 0x040fe400078e0242 */
[----:B------:R-:W-:Y:S01]  /*1270*/  IMAD R3, R5, R12, R11 ;  /* 0x0000000c05037224 */ /* 0x000fe200078e020b */
[----:B------:R-:W-:Y:S01]  /*1280*/  IABS R11, R15 ;  /* 0x0000000f000b7213 */ /* 0x000fe20000000000 */
[----:B------:R-:W-:Y:S01]  /*1290*/  IMAD.HI.U32 R8, R6, R61, RZ ;  /* 0x0000003d06087227 */ /* 0x000fe200078e00ff */
[----:B------:R0:W-:Y:S01]  /*12a0*/  STL [R1+0xe70], R66 ;  /* 0x000e704201007387 */ /* 0x0001e20000100800 */
[----:B------:R-:W-:-:S02]  /*12b0*/  IABS R60, R7 ;  /* 0x00000007003c7213 */ /* 0x000fc40000000000 */
[----:B------:R-:W-:Y:S01]  /*12c0*/  IMAD.MOV R8, RZ, RZ, -R8 ;  /* 0x000000ffff087224 */ /* 0x000fe200078e0a08 */
[----:B------:R2:W-:Y:S02]  /*12d0*/  STL [R1+0x3c4], R3 ;  /* 0x0003c40301007387 */ /* 0x0005e40000100800 */
[----:B------:R-:W-:Y:S02]  /*12e0*/  IMAD.HI.U32 R9, R6, R60, RZ ;  /* 0x0000003c06097227 */ /* 0x000fe400078e00ff */
[----:B------:R-:W-:Y:S02]  /*12f0*/  STL [R1+0xb08], R15 ;  /* 0x000b080f01007387 */ /* 0x000fe40000100800 */
[----:B------:R-:W-:Y:S01]  /*1300*/  IMAD.MOV R9, RZ, RZ, -R9 ;  /* 0x000000ffff097224 */ /* 0x000fe200078e0a09 */
[----:B0-----:R-:W-:Y:S01]  /*1310*/  LOP3.LUT R66, R0, 0x102, RZ, 0xfc, !PT ;  /* 0x0000010200427812 */ /* 0x001fe200078efcff */
[----:B------:R0:W-:Y:S01]  /*1320*/  STL [R1+0xb0c], R14 ;  /* 0x000b0c0e01007387 */ /* 0x0001e20000100800 */
[C---:B------:R-:W-:Y:S01]  /*1330*/  IMAD R61, R5.reuse, R8, R61 ;  /* 0x00000008053d7224 */ /* 0x040fe200078e023d */
[C---:B--2---:R-:W-:Y:S01]  /*1340*/  LOP3.LUT R3, R2.reuse, 0x2e, R90, 0xfe, !PT ;  /* 0x0000002e02037812 */ /* 0x044fe200078efe5a */
[----:B------:R-:W-:Y:S01]  /*1350*/  IMAD R60, R5, R9, R60 ;  /* 0x00000009053c7224 */ /* 0x000fe200078e023c */
[----:B------:R2:W-:Y:S01]  /*1360*/  STL [R1+0xb10], R13 ;  /* 0x000b100d01007387 */ /* 0x0005e20000100800 */
[----:B------:R-:W-:-:S02]  /*1370*/  LOP3.LUT R9, R2, 0x32, R90, 0xfe, !PT ;  /* 0x0000003202097812 */ /* 0x000fc400078efe5a */
[----:B------:R-:W-:Y:S01]  /*1380*/  LOP3.LUT R8, R2, 0x34, R90, 0xfe, !PT ;  /* 0x0000003402087812 */ /* 0x000fe200078efe5a */
[----:B------:R3:W-:Y:S01]  /*1390*/  STL [R1+0xb14], R7 ;  /* 0x000b140701007387 */ /* 0x0007e20000100800 */
[----:B------:R-:W-:Y:S02]  /*13a0*/  IABS R58, R9 ;  /* 0x00000009003a7213 */ /* 0x000fe40000000000 */
[----:B------:R-:W-:Y:S01]  /*13b0*/  IABS R57, R8 ;  /* 0x0000000800397213 */ /* 0x000fe20000000000 */
[----:B------:R4:W-:Y:S01]  /*13c0*/  STL [R1+0xb18], R3 ;  /* 0x000b180301007387 */ /* 0x0009e20000100800 */
[----:B0-----:R-:W-:Y:S02]  /*13d0*/  LOP3.LUT R14, R0, 0x50, RZ, 0xfc, !PT ;  /* 0x00000050000e7812 */ /* 0x001fe400078efcff */
[----:B--2---:R-:W-:Y:S02]  /*13e0*/  IABS R13, R3 ;  /* 0x00000003000d7213 */ /* 0x004fe40000000000 */
[----:B------:R-:W-:Y:S01]  /*13f0*/  IABS R47, R14 ;  /* 0x0000000e002f7213 */ /* 0x000fe20000000000 */
[----:B---3--:R-:W-:Y:S01]  /*1400*/  IMAD.HI.U32 R7, R6, R62, RZ ;  /* 0x0000003e06077227 */ /* 0x008fe200078e00ff */
[----:B------:R-:W-:-:S03]  /*1410*/  IABS R82, R66 ;  /* 0x0000004200527213 */ /* 0x000fc60000000000 */
[----:B----4-:R-:W-:-:S04]  /*1420*/  IMAD.HI.U32 R3, R6, R11, RZ ;  /* 0x0000000b06037227 */ /* 0x010fc800078e00ff */
[----:B------:R-:W-:Y:S02]  /*1430*/  IMAD.MOV R12, RZ, RZ, -R3 ;  /* 0x000000ffff0c7224 */ /* 0x000fe400078e0a03 */
[----:B------:R-:W-:-:S04]  /*1440*/  IMAD.HI.U32 R10, R6, R13, RZ ;  /* 0x0000000d060a7227 */ /* 0x000fc800078e00ff */
[----:B------:R-:W-:Y:S01]  /*1450*/  IMAD R3, R5, R12, R11 ;  /* 0x0000000c05037224 */ /* 0x000fe200078e020b */
[----:B------:R-:W-:Y:S01]  /*1460*/  LOP3.LUT R11, R2, 0x30, R90, 0xfe, !PT ;  /* 0x00000030020b7812 */ /* 0x000fe200078efe5a */
[----:B------:R-:W-:Y:S02]  /*1470*/  IMAD.MOV R10, RZ, RZ, -R10 ;  /* 0x000000ffff0a7224 */ /* 0x000fe400078e0a0a */
[----:B------:R-:W-:Y:S01]  /*1480*/  IMAD.MOV R7, RZ, RZ, -R7 ;  /* 0x000000ffff077224 */ /* 0x000fe200078e0a07 */
[----:B------:R0:W-:Y:S01]  /*1490*/  STL [R1+0x3e0], R3 ;  /* 0x0003e00301007387 */ /* 0x0001e20000100800 */
[----:B------:R-:W-:Y:S01]  /*14a0*/  IABS R59, R11 ;  /* 0x0000000b003b7213 */ /* 0x000fe20000000000 */
[----:B------:R-:W-:-:S04]  /*14b0*/  IMAD.HI.U32 R83, R6, R82, RZ ;  /* 0x0000005206537227 */ /* 0x000fc800078e00ff */
[C---:B------:R-:W-:Y:S01]  /*14c0*/  IMAD R62, R5.reuse, R7, R62 ;  /* 0x00000007053e7224 */ /* 0x040fe200078e023e */
[----:B------:R-:W-:Y:S01]  /*14d0*/  LOP3.LUT R7, R2, 0x36, R90, 0xfe, !PT ;  /* 0x0000003602077812 */ /* 0x000fe200078efe5a */
[----:B------:R-:W-:Y:S02]  /*14e0*/  IMAD.MOV R83, RZ, RZ, -R83 ;  /* 0x000000ffff537224 */ /* 0x000fe400078e0a53 */
[----:B0-----:R-:W-:Y:S01]  /*14f0*/  IMAD R3, R5, R10, R13 ;  /* 0x0000000a05037224 */ /* 0x001fe200078e020d */
[----:B------:R-:W-:-:S04]  /*1500*/  LOP3.LUT R13, R0, 0x44, RZ, 0xfc, !PT ;  /* 0x00000044000d7812 */ /* 0x000fc800078efcff */
[----:B------:R0:W-:Y:S01]  /*1510*/  STL [R1+0x3e4], R3 ;  /* 0x0003e40301007387 */ /* 0x0001e20000100800 */
[----:B------:R-:W-:-:S03]  /*1520*/  IABS R51, R13 ;  /* 0x0000000d00337213 */ /* 0x000fc60000000000 */
[----:B------:R2:W-:Y:S04]  /*1530*/  STL [R1+0xb1c], R11 ;  /* 0x000b1c0b01007387 */ /* 0x0005e80000100800 */
[----:B------:R3:W-:Y:S01]  /*1540*/  STL [R1+0xb20], R9 ;  /* 0x000b200901007387 */ /* 0x0007e20000100800 */
[----:B0-----:R-:W-:-:S03]  /*1550*/  LOP3.LUT R3, R2, 0x38, R90, 0xfe, !PT ;  /* 0x0000003802037812 */ /* 0x001fc600078efe5a */
[----:B------:R0:W-:Y:S01]  /*1560*/  STL [R1+0xb24], R8 ;  /* 0x000b240801007387 */ /* 0x0001e20000100800 */
[----:B--2---:R-:W-:-:S03]  /*1570*/  IABS R11, R7 ;  /* 0x00000007000b7213 */ /* 0x004fc60000000000 */
[----:B------:R2:W-:Y:S01]  /*1580*/  STL [R1+0xb28], R7 ;  /* 0x000b280701007387 */ /* 0x0005e20000100800 */
[----:B------:R-:W-:Y:S01]  /*1590*/  IABS R56, R3 ;  /* 0x0000000300387213 */ /* 0x000fe20000000000 */
[C---:B---3--:R-:W-:Y:S02]  /*15a0*/  IMAD.HI.U32 R9, R6.reuse, R11, RZ ;  /* 0x0000000b06097227 */ /* 0x048fe400078e00ff */
[----:B------:R3:W-:Y:S02]  /*15b0*/  STL [R1+0xb2c], R3 ;  /* 0x000b2c0301007387 */ /* 0x0007e40000100800 */
[----:B0-----:R-:W-:-:S04]  /*15c0*/  IMAD.HI.U32 R8, R6, R57, RZ ;  /* 0x0000003906087227 */ /* 0x001fc800078e00ff */
[----:B--2---:R-:W-:-:S04]  /*15d0*/  IMAD.HI.U32 R7, R6, R58, RZ ;  /* 0x0000003a06077227 */ /* 0x004fc800078e00ff */
[----:B---3--:R-:W-:-:S04]  /*15e0*/  IMAD.HI.U32 R3, R6, R59, RZ ;  /* 0x0000003b06037227 */ /* 0x008fc800078e00ff */
[----:B------:R-:W-:Y:S02]  /*15f0*/  IMAD.MOV R7, RZ, RZ, -R7 ;  /* 0x000000ffff077224 */ /* 0x000fe400078e0a07 */
[----:B------:R-:W-:Y:S01]  /*1600*/  IMAD.MOV R12, RZ, RZ, -R9 ;  /* 0x000000ffff0c7224 */ /* 0x000fe200078e0a09 */
[----:B------:R-:W-:Y:S01]  /*1610*/  LOP3.LUT R9, R2, 0x3a, R90, 0xfe, !PT ;  /* 0x0000003a02097812 */ /* 0x000fe200078efe5a */
[----:B------:R-:W-:Y:S02]  /*1620*/  IMAD.MOV R10, RZ, RZ, -R3 ;  /* 0x000000ffff0a7224 */ /* 0x000fe400078e0a03 */
[----:B------:R-:W-:Y:S01]  /*1630*/  IMAD.HI.U32 R3, R6, R56, RZ ;  /* 0x0000003806037227 */ /* 0x000fe200078e00ff */
[----:B------:R-:W-:-:S03]  /*1640*/  IABS R55, R9 ;  /* 0x0000000900377213 */ /* 0x000fc60000000000 */
[C---:B------:R-:W-:Y:S02]  /*1650*/  IMAD R58, R5.reuse, R7, R58 ;  /* 0x00000007053a7224 */ /* 0x040fe400078e023a */
[----:B------:R-:W-:Y:S02]  /*1660*/  IMAD.MOV R8, RZ, RZ, -R8 ;  /* 0x000000ffff087224 */ /* 0x000fe400078e0a08 */
[C---:B------:R-:W-:Y:S01]  /*1670*/  IMAD R7, R5.reuse, R12, R11 ;  /* 0x0000000c05077224 */ /* 0x040fe200078e020b */
[C---:B------:R-:W-:Y:S01]  /*1680*/  LOP3.LUT R12, R0.reuse, 0x46, RZ, 0xfc, !PT ;  /* 0x00000046000c7812 */ /* 0x040fe200078efcff */
[----:B------:R-:W-:Y:S01]  /*1690*/  IMAD.MOV R3, RZ, RZ, -R3 ;  /* 0x000000ffff037224 */ /* 0x000fe200078e0a03 */
[----:B------:R-:W-:Y:S01]  /*16a0*/  LOP3.LUT R11, R0, 0x48, RZ, 0xfc, !PT ;  /* 0x00000048000b7812 */ /* 0x000fe200078efcff */
[C---:B------:R-:W-:Y:S01]  /*16b0*/  IMAD R57, R5.reuse, R8, R57 ;  /* 0x0000000805397224 */ /* 0x040fe200078e0239 */
[----:B------:R-:W-:Y:S01]  /*16c0*/  LOP3.LUT R8, R2, 0x3c, R90, 0xfe, !PT ;  /* 0x0000003c02087812 */ /* 0x000fe200078efe5a */
[----:B------:R0:W-:Y:S01]  /*16d0*/  STL [R1+0x400], R7 ;  /* 0x0004000701007387 */ /* 0x0001e20000100800 */
[C---:B------:R-:W-:Y:S01]  /*16e0*/  IMAD R56, R5.reuse, R3, R56 ;  /* 0x0000000305387224 */ /* 0x040fe200078e0238 */
[----:B------:R-:W-:Y:S01]  /*16f0*/  LOP3.LUT R3, R0, 0x40, RZ, 0xfc, !PT ;  /* 0x0000004000037812 */ /* 0x000fe200078efcff */
[----:B------:R-:W-:Y:S01]  /*1700*/  IMAD R59, R5, R10, R59 ;  /* 0x0000000a053b7224 */ /* 0x000fe200078e023b */
[----:B------:R-:W-:Y:S01]  /*1710*/  STL [R1+0xb30], R9 ;  /* 0x000b300901007387 */ /* 0x000fe20000100800 */
[----:B------:R-:W-:-:S02]  /*1720*/  IABS R54, R8 ;  /* 0x0000000800367213 */ /* 0x000fc40000000000 */
[----:B------:R-:W-:Y:S01]  /*1730*/  IABS R53, R3 ;  /* 0x0000000300357213 */ /* 0x000fe20000000000 */
[----:B------:R2:W-:Y:S01]  /*1740*/  STL [R1+0xb34], R8 ;  /* 0x000b340801007387 */ /* 0x0005e20000100800 */
[----:B------:R-:W-:Y:S02]  /*1750*/  IABS R50, R11 ;  /* 0x0000000b00327213 */ /* 0x000fe40000000000 */
[----:B0-----:R-:W-:Y:S01]  /*1760*/  LOP3.LUT R7, R2, 0x3e, R90, 0xfe, !PT ;  /* 0x0000003e02077812 */ /* 0x001fe200078efe5a */
[----:B------:R-:W-:Y:S01]  /*1770*/  IMAD R90, R90, UR6, RZ ;  /* 0x000000065a5a7c24 */ /* 0x000fe2000f8e02ff */
[----:B------:R-:W-:Y:S02]  /*1780*/  LOP3.LUT R2, R0, 0x42, RZ, 0xfc, !PT ;  /* 0x0000004200027812 */ /* 0x000fe400078efcff */
[----:B------:R-:W-:Y:S01]  /*1790*/  IABS R10, R7 ;  /* 0x00000007000a7213 */ /* 0x000fe20000000000 */
[----:B------:R0:W-:Y:S01]  /*17a0*/  STL [R1+0xb38], R7 ;  /* 0x000b380701007387 */ /* 0x0001e20000100800 */
[----:B------:R-:W-:Y:S01]  /*17b0*/  IABS R52, R2 ;  /* 0x0000000200347213 */ /* 0x000fe20000000000 */
[----:B--2---:R-:W-:-:S02]  /*17c0*/  IMAD.HI.U32 R8, R6, R53, RZ ;  /* 0x0000003506087227 */ /* 0x004fc400078e00ff */
[----:B------:R2:W-:Y:S02]  /*17d0*/  STL [R1+0xb3c], R3 ;  /* 0x000b3c0301007387 */ /* 0x0005e40000100800 */
[C---:B------:R-:W-:Y:S02]  /*17e0*/  IMAD.HI.U32 R9, R6.reuse, R52, RZ ;  /* 0x0000003406097227 */ /* 0x040fe400078e00ff */
[----:B------:R3:W-:Y:S02]  /*17f0*/  STL [R1+0xbbc], R2 ;  /* 0x000bbc0201007387 */ /* 0x0007e40000100800 */
[----:B0-----:R-:W-:-:S04]  /*1800*/  IMAD.HI.U32 R7, R6, R10, RZ ;  /* 0x0000000a06077227 */ /* 0x001fc800078e00ff */
[----:B------:R-:W-:Y:S02]  /*1810*/  IMAD.MOV R7, RZ, RZ, -R7 ;  /* 0x000000ffff077224 */ /* 0x000fe400078e0a07 */
[----:B--2---:R-:W-:-:S04]  /*1820*/  IMAD.HI.U32 R3, R6, R54, RZ ;  /* 0x0000003606037227 */ /* 0x004fc800078e00ff */
[----:B---3--:R-:W-:-:S04]  /*1830*/  IMAD.HI.U32 R2, R6, R55, RZ ;  /* 0x0000003706027227 */ /* 0x008fc800078e00ff */
[----:B------:R-:W-:Y:S02]  /*1840*/  IMAD.MOV R2, RZ, RZ, -R2 ;  /* 0x000000ffff027224 */ /* 0x000fe400078e0a02 */
[----:B------:R-:W-:Y:S02]  /*1850*/  IMAD.MOV R3, RZ, RZ, -R3 ;  /* 0x000000ffff037224 */ /* 0x000fe400078e0a03 */
[C---:B------:R-:W-:Y:S02]  /*1860*/  IMAD R55, R5.reuse, R2, R55 ;  /* 0x0000000205377224 */ /* 0x040fe400078e0237 */
[C---:B------:R-:W-:Y:S01]  /*1870*/  IMAD R2, R5.reuse, R7, R10 ;  /* 0x0000000705027224 */ /* 0x040fe200078e020a */
[----:B------:R-:W-:Y:S01]  /*1880*/  IABS R7, R12 ;  /* 0x0000000c00077213 */ /* 0x000fe20000000000 */
[----:B------:R-:W-:Y:S01]  /*1890*/  IMAD R54, R5, R3, R54 ;  /* 0x0000000305367224 */ /* 0x000fe200078e0236 */
[----:B------:R-:W-:Y:S01]  /*18a0*/  LOP3.LUT R3, R0, 0x4a, RZ, 0xfc, !PT ;  /* 0x0000004a00037812 */ /* 0x000fe200078efcff */
[----:B------:R-:W-:Y:S01]  /*18b0*/  IMAD.MOV R8, RZ, RZ, -R8 ;  /* 0x000000ffff087224 */ /* 0x000fe200078e0a08 */
[----:B------:R0:W-:Y:S01]  /*18c0*/  STL [R1+0x404], R2 ;  /* 0x0004040201007387 */ /* 0x0001e20000100800 */
[----:B------:R-:W-:Y:S01]  /*18d0*/  IMAD.HI.U32 R10, R6, R7, RZ ;  /* 0x00000007060a7227 */ /* 0x000fe200078e00ff */
[----:B------:R-:W-:-:S02]  /*18e0*/  IABS R49, R3 ;  /* 0x0000000300317213 */ /* 0x000fc40000000000 */
[----:B------:R2:W-:Y:S01]  /*18f0*/  STL [R1+0xc34], R13 ;  /* 0x000c340d01007387 */ /* 0x0005e20000100800 */
[----:B------:R-:W-:Y:S02]  /*1900*/  IMAD.MOV R10, RZ, RZ, -R10 ;  /* 0x000000ffff0a7224 */ /* 0x000fe400078e0a0a */
[----:B------:R-:W-:Y:S01]  /*1910*/  IMAD.MOV R9, RZ, RZ, -R9 ;  /* 0x000000ffff097224 */ /* 0x000fe200078e0a09 */
[----:B------:R3:W-:Y:S01]  /*1920*/  STL [R1+0xc50], R12 ;  /* 0x000c500c01007387 */ /* 0x0007e20000100800 */
[C---:B------:R-:W-:Y:S01]  /*1930*/  IMAD R7, R5.reuse, R10, R7 ;  /* 0x0000000a05077224 */ /* 0x040fe200078e0207 */
[----:B0-----:R-:W-:Y:S01]  /*1940*/  LOP3.LUT R2, R0, 0x4c, RZ, 0xfc, !PT ;  /* 0x0000004c00027812 */ /* 0x001fe200078efcff */
[C---:B------:R-:W-:Y:S01]  /*1950*/  IMAD R53, R5.reuse, R8, R53 ;  /* 0x0000000805357224 */ /* 0x040fe200078e0235 */
[----:B------:R0:W-:Y:S01]  /*1960*/  STL [R1+0xca4], R11 ;  /* 0x000ca40b01007387 */ /* 0x0001e20000100800 */
[----:B------:R-:W-:Y:S01]  /*1970*/  IMAD R52, R5, R9, R52 ;  /* 0x0000000905347224 */ /* 0x000fe200078e0234 */
[----:B------:R-:W-:Y:S01]  /*1980*/  IABS R48, R2 ;  /* 0x0000000200307213 */ /* 0x000fe20000000000 */
[----:B------:R-:W-:Y:S01]  /*1990*/  IMAD.HI.U32 R8, R6, R49, RZ ;  /* 0x0000003106087227 */ /* 0x000fe200078e00ff */
[----:B------:R4:W-:Y:S01]  /*19a0*/  STL [R1+0xd70], R3 ;  /* 0x000d700301007387 */ /* 0x0009e20000100800 */
[----:B--2---:R-:W-:-:S02]  /*19b0*/  LOP3.LUT R13, R0, 0x52, RZ, 0xfc, !PT ;  /* 0x00000052000d7812 */ /* 0x004fc400078efcff */
[----:B---3--:R-:W-:Y:S01]  /*19c0*/  IMAD.HI.U32 R12, R6, R51, RZ ;  /* 0x00000033060c7227 */ /* 0x008fe200078e00ff */
[----:B------:R2:W-:Y:S01]  /*19d0*/  STL [R1+0xd84], R2 ;  /* 0x000d840201007387 */ /* 0x0005e20000100800 */
[C---:B------:R-:W-:Y:S02]  /*19e0*/  LOP3.LUT R9, R0.reuse, 0x56, RZ, 0xfc, !PT ;  /* 0x0000005600097812 */ /* 0x040fe400078efcff */
[----:B------:R-:W-:Y:S01]  /*19f0*/  IMAD.MOV R12, RZ, RZ, -R12 ;  /* 0x000000ffff0c7224 */ /* 0x000fe200078e0a0c */
[----:B0-----:R-:W-:Y:S01]  /*1a00*/  LOP3.LUT R11, R0, 0x4e, RZ, 0xfc, !PT ;  /* 0x0000004e000b7812 */ /* 0x001fe200078efcff */
[----:B------:R-:W-:Y:S01]  /*1a10*/  STL [R1+0x420], R7 ;  /* 0x0004200701007387 */ /* 0x000fe20000100800 */
[C---:B----4-:R-:W-:Y:S01]  /*1a20*/  IMAD.HI.U32 R3, R6.reuse, R50, RZ ;  /* 0x0000003206037227 */ /* 0x050fe200078e00ff */
[----:B------:R-:W-:Y:S02]  /*1a30*/  IABS R46, R13 ;  /* 0x0000000d002e7213 */ /* 0x000fe40000000000 */
[----:B------:R0:W-:Y:S01]  /*1a40*/  STL [R1+0xda8], R11 ;  /* 0x000da80b01007387 */ /* 0x0001e20000100800 */
[----:B--2---:R-:W-:-:S03]  /*1a50*/  IMAD.HI.U32 R2, R6, R48, RZ ;  /* 0x0000003006027227 */ /* 0x004fc600078e00ff */
[----:B------:R-:W-:Y:S01]  /*1a60*/  STL [R1+0xdd4], R14 ;  /* 0x000dd40e01007387 */ /* 0x000fe20000100800 */
[C---:B------:R-:W-:Y:S01]  /*1a70*/  IMAD R51, R5.reuse, R12, R51 ;  /* 0x0000000c05337224 */ /* 0x040fe200078e0233 */
[C---:B------:R-:W-:Y:S01]  /*1a80*/  LOP3.LUT R12, R0.reuse, 0x54, RZ, 0xfc, !PT ;  /* 0x00000054000c7812 */ /* 0x040fe200078efcff */
[----:B------:R-:W-:Y:S01]  /*1a90*/  IMAD.MOV R2, RZ, RZ, -R2 ;  /* 0x000000ffff027224 */ /* 0x000fe200078e0a02 */
[----:B------:R2:W-:Y:S01]  /*1aa0*/  STL [R1+0xde4], R13 ;  /* 0x000de40d01007387 */ /* 0x0005e20000100800 */
[----:B------:R-:W-:Y:S01]  /*1ab0*/  IMAD.MOV R8, RZ, RZ, -R8 ;  /* 0x000000ffff087224 */ /* 0x000fe200078e0a08 */
[----:B0-----:R-:W-:Y:S01]  /*1ac0*/  IABS R11, R11 ;  /* 0x0000000b000b7213 */ /* 0x001fe20000000000 */
[C---:B------:R-:W-:Y:S01]  /*1ad0*/  IMAD R48, R5.reuse, R2, R48 ;  /* 0x0000000205307224 */ /* 0x040fe200078e0230 */
[----:B------:R0:W-:Y:S01]  /*1ae0*/  STL [R1+0xe04], R12 ;  /* 0x000e040c01007387 */ /* 0x0001e20000100800 */
[----:B------:R-:W-:Y:S01]  /*1af0*/  IABS R7, R12 ;  /* 0x0000000c00077213 */ /* 0x000fe20000000000 */
[----:B------:R-:W-:Y:S01]  /*1b00*/  IMAD.MOV R3, RZ, RZ, -R3 ;  /* 0x000000ffff037224 */ /* 0x000fe200078e0a03 */
[----:B------:R-:W-:Y:S01]  /*1b10*/  IABS R2, R9 ;  /* 0x0000000900027213 */ /* 0x000fe20000000000 */
[C---:B------:R-:W-:Y:S01]  /*1b20*/  IMAD R49, R5.reuse, R8, R49 ;  /* 0x0000000805317224 */ /* 0x040fe200078e0231 */
[----:B------:R3:W-:Y:S01]  /*1b30*/  STL [R1+0xe0c], R9 ;  /* 0x000e0c0901007387 */ /* 0x0007e20000100800 */
[----:B------:R-:W-:Y:S01]  /*1b40*/  IMAD R50, R5, R3, R50 ;  /* 0x0000000305327224 */ /* 0x000fe200078e0232 */
[----:B--2---:R-:W-:Y:S01]  /*1b50*/  LOP3.LUT R13, R0, 0x70, RZ, 0xfc, !PT ;  /* 0x00000070000d7812 */ /* 0x004fe200078efcff */
[----:B------:R-:W-:-:S03]  /*1b60*/  IMAD.HI.U32 R8, R6, R7, RZ ;  /* 0x0000000706087227 */ /* 0x000fc600078e00ff */
[----:B------:R-:W-:Y:S01]  /*1b70*/  IABS R39, R13 ;  /* 0x0000000d00277213 */ /* 0x000fe20000000000 */
[----:B0-----:R-:W-:-:S04]  /*1b80*/  IMAD.HI.U32 R12, R6, R11, RZ ;  /* 0x0000000b060c7227 */ /* 0x001fc800078e00ff */
[----:B------:R-:W-:Y:S02]  /*1b90*/  IMAD.MOV R12, RZ, RZ, -R12 ;  /* 0x000000ffff0c7224 */ /* 0x000fe400078e0a0c */
[----:B------:R-:W-:-:S04]  /*1ba0*/  IMAD.HI.U32 R3, R6, R2, RZ ;  /* 0x0000000206037227 */ /* 0x000fc800078e00ff */
[----:B------:R-:W-:-:S04]  /*1bb0*/  IMAD.HI.U32 R10, R6, R47, RZ ;  /* 0x0000002f060a7227 */ /* 0x000fc800078e00ff */
[----:B------:R-:W-:Y:S02]  /*1bc0*/  IMAD.MOV R8, RZ, RZ, -R8 ;  /* 0x000000ffff087224 */ /* 0x000fe400078e0a08 */
[----:B------:R-:W-:Y:S01]  /*1bd0*/  IMAD R11, R5, R12, R11 ;  /* 0x0000000c050b7224 */ /* 0x000fe200078e020b */
[----:B------:R-:W-:Y:S01]  /*1be0*/  LOP3.LUT R12, R0, 0x62, RZ, 0xfc, !PT ;  /* 0x00000062000c7812 */ /* 0x000fe200078efcff */
[----:B------:R-:W-:Y:S02]  /*1bf0*/  IMAD.MOV R3, RZ, RZ, -R3 ;  /* 0x000000ffff037224 */ /* 0x000fe400078e0a03 */
[----:B---3--:R-:W-:Y:S01]  /*1c00*/  IMAD.HI.U32 R9, R6, R46, RZ ;  /* 0x0000002e06097227 */ /* 0x008fe200078e00ff */
[----:B------:R0:W-:Y:S01]  /*1c10*/  STL [R1+0x424], R11 ;  /* 0x0004240b01007387 */ /* 0x0001e20000100800 */
[----:B------:R-:W-:Y:S02]  /*1c20*/  IABS R42, R12 ;  /* 0x0000000c002a7213 */ /* 0x000fe40000000000 */
[----:B------:R-:W-:-:S02]  /*1c30*/  IMAD.MOV R10, RZ, RZ, -R10 ;  /* 0x000000ffff0a7224 */ /* 0x000fc400078e0a0a */
[C---:B------:R-:W-:Y:S01]  /*1c40*/  IMAD R7, R5.reuse, R8, R7 ;  /* 0x0000000805077224 */ /* 0x040fe200078e0207 */
[C---:B------:R-:W-:Y:S01]  /*1c50*/  LOP3.LUT R8, R0.reuse, 0x5c, RZ, 0xfc, !PT ;  /* 0x0000005c00087812 */ /* 0x040fe200078efcff */
[C---:B------:R-:W-:Y:S02]  /*1c60*/  IMAD R2, R5.reuse, R3, R2 ;  /* 0x0000000305027224 */ /* 0x040fe400078e0202 */
[----:B------:R-:W-:Y:S01]  /*1c70*/  IMAD.MOV R9, RZ, RZ, -R9 ;  /* 0x000000ffff097224 */ /* 0x000fe200078e0a09 */
[C---:B0-----:R-:W-:Y:S01]  /*1c80*/  LOP3.LUT R11, R0.reuse, 0x58, RZ, 0xfc, !PT ;  /* 0x00000058000b7812 */ /* 0x041fe200078efcff */
[C---:B------:R-:W-:Y:S01]  /*1c90*/  IMAD R47, R5.reuse, R10, R47 ;  /* 0x0000000a052f7224 */ /* 0x040fe200078e022f */
[C---:B------:R-:W-:Y:S01]  /*1ca0*/  LOP3.LUT R10, R0.reuse, 0x5a, RZ, 0xfc, !PT ;  /* 0x0000005a000a7812 */ /* 0x040fe200078efcff */
[----:B------:R0:W-:Y:S01]  /*1cb0*/  STL [R1+0x220], R7 ;  /* 0x0002200701007387 */ /* 0x0001e20000100800 */
[----:B------:R-:W-:Y:S01]  /*1cc0*/  IMAD R46, R5, R9, R46 ;  /* 0x00000009052e7224 */ /* 0x000fe200078e022e */
[----:B------:R-:W-:-:S02]  /*1cd0*/  LOP3.LUT R9, R0, 0x5e, RZ, 0xfc, !PT ;  /* 0x0000005e00097812 */ /* 0x000fc400078efcff */
[----:B------:R-:W-:Y:S01]  /*1ce0*/  STL [R1+0x440], R2 ;  /* 0x0004400201007387 */ /* 0x000fe20000100800 */
[----:B------:R-:W-:Y:S02]  /*1cf0*/  IABS R45, R11 ;  /* 0x0000000b002d7213 */ /* 0x000fe40000000000 */
[----:B------:R-:W-:Y:S01]  /*1d00*/  IABS R3, R9 ;  /* 0x0000000900037213 */ /* 0x000fe20000000000 */
[----:B------:R2:W-:Y:S01]  /*1d10*/  STL [R1+0xdb0], R11 ;  /* 0x000db00b01007387 */ /* 0x0005e20000100800 */
[----:B------:R-:W-:Y:S02]  /*1d20*/  IABS R44, R10 ;  /* 0x0000000a002c7213 */ /* 0x000fe40000000000 */
[----:B0-----:R-:W-:Y:S01]  /*1d30*/  LOP3.LUT R7, R0, 0x60, RZ, 0xfc, !PT ;  /* 0x0000006000077812 */ /* 0x001fe200078efcff */
[----:B------:R0:W-:Y:S03]  /*1d40*/  STL [R1+0xddc], R10 ;  /* 0x000ddc0a01007387 */ /* 0x0001e60000100800 */
[----:B------:R-:W-:Y:S01]  /*1d50*/  IABS R43, R7 ;  /* 0x00000007002b7213 */ /* 0x000fe20000000000 */
[----:B------:R3:W-:Y:S01]  /*1d60*/  STL [R1+0xdf0], R8 ;  /* 0x000df00801007387 */ /* 0x0007e20000100800 */
[----:B--2---:R-:W-:-:S03]  /*1d70*/  IMAD.HI.U32 R11, R6, R45, RZ ;  /* 0x0000002d060b7227 */ /* 0x004fc600078e00ff */
[----:B------:R2:W-:Y:S01]  /*1d80*/  STL [R1+0xdfc], R9 ;  /* 0x000dfc0901007387 */ /* 0x0005e20000100800 */
[----:B0-----:R-:W-:-:S03]  /*1d90*/  IMAD.HI.U32 R10, R6, R44, RZ ;  /* 0x0000002c060a7227 */ /* 0x001fc600078e00ff */
[----:B------:R0:W-:Y:S01]  /*1da0*/  STL [R1+0xe08], R7 ;  /* 0x000e080701007387 */ /* 0x0001e20000100800 */
[----:B---3--:R-:W-:Y:S01]  /*1db0*/  IABS R8, R8 ;  /* 0x0000000800087213 */ /* 0x008fe20000000000 */
[----:B------:R-:W-:Y:S02]  /*1dc0*/  IMAD.MOV R11, RZ, RZ, -R11 ;  /* 0x000000ffff0b7224 */ /* 0x000fe400078e0a0b */
[----:B------:R-:W-:Y:S02]  /*1dd0*/  IMAD.MOV R10, RZ, RZ, -R10 ;  /* 0x000000ffff0a7224 */ /* 0x000fe400078e0a0a */
[----:B--2---:R-:W-:-:S04]  /*1de0*/  IMAD.HI.U32 R9, R6, R8, RZ ;  /* 0x0000000806097227 */ /* 0x004fc800078e00ff */
[----:B0-----:R-:W-:-:S04]  /*1df0*/  IMAD.HI.U32 R7, R6, R3, RZ ;  /* 0x0000000306077227 */ /* 0x001fc800078e00ff */
[----:B------:R-:W-:Y:S02]  /*1e00*/  IMAD.MOV R9, RZ, RZ, -R9 ;  /* 0x000000ffff097224 */ /* 0x000fe400078e0a09 */
[----:B------:R-:W-:Y:S02]  /*1e10*/  IMAD.MOV R7, RZ, RZ, -R7 ;  /* 0x000000ffff077224 */ /* 0x000fe400078e0a07 */
[C---:B------:R-:W-:Y:S01]  /*1e20*/  IMAD R8, R5.reuse, R9, R8 ;  /* 0x0000000905087224 */ /* 0x040fe200078e0208 */
[C---:B------:R-:W-:Y:S01]  /*1e30*/  LOP3.LUT R9, R0.reuse, 0x64, RZ, 0xfc, !PT ;  /* 0x0000006400097812 */ /* 0x040fe200078efcff */
[C---:B------:R-:W-:Y:S02]  /*1e40*/  IMAD R3, R5.reuse, R7, R3 ;  /* 0x0000000705037224 */ /* 0x040fe400078e0203 */
[C---:B------:R-:W-:Y:S01]  /*1e50*/  IMAD R45, R5.reuse, R11, R45 ;  /* 0x0000000b052d7224 */ /* 0x040fe200078e022d */
[----:B------:R0:W-:Y:S01]  /*1e60*/  STL [R1+0x224], R8 ;  /* 0x0002240801007387 */ /* 0x0001e20000100800 */
[----:B------:R-:W-:Y:S01]  /*1e70*/  IMAD R44, R5, R10, R44 ;  /* 0x0000000a052c7224 */ /* 0x000fe200078e022c */
[----:B------:R-:W-:Y:S01]  /*1e80*/  LOP3.LUT R11, R0, 0x66, RZ, 0xfc, !PT ;  /* 0x00000066000b7812 */ /* 0x000fe200078efcff */
[----:B------:R-:W-:Y:S01]  /*1e90*/  IMAD.HI.U32 R2, R6, R43, RZ ;  /* 0x0000002b06027227 */ /* 0x000fe200078e00ff */
[----:B------:R2:W-:Y:S01]  /*1ea0*/  STL [R1+0x464], R3 ;  /* 0x0004640301007387 */ /* 0x0005e20000100800 */
[----:B------:R-:W-:-:S02]  /*1eb0*/  LOP3.LUT R10, R0, 0x68, RZ, 0xfc, !PT ;  /* 0x00000068000a7812 */ /* 0x000fc400078efcff */
[----:B------:R-:W-:Y:S01]  /*1ec0*/  IABS R7, R11 ;  /* 0x0000000b00077213 */ /* 0x000fe20000000000 */
[----:B------:R3:W-:Y:S01]  /*1ed0*/  STL [R1+0xda4], R12 ;  /* 0x000da40c01007387 */ /* 0x0007e20000100800 */
[----:B------:R-:W-:Y:S01]  /*1ee0*/  IABS R41, R10 ;  /* 0x0000000a00297213 */ /* 0x000fe20000000000 */
[----:B------:R-:W-:Y:S01]  /*1ef0*/  IMAD.MOV R2, RZ, RZ, -R2 ;  /* 0x000000ffff027224 */ /* 0x000fe200078e0a02 */
[----:B0-----:R-:W-:Y:S01]  /*1f00*/  LOP3.LUT R8, R0, 0x6a, RZ, 0xfc, !PT ;  /* 0x0000006a00087812 */ /* 0x001fe200078efcff */
[----:B------:R0:W-:Y:S02]  /*1f10*/  STL [R1+0xdb8], R9 ;  /* 0x000db80901007387 */ /* 0x0001e40000100800 */
[----:B------:R-:W-:Y:S01]  /*1f20*/  IMAD R43, R5, R2, R43 ;  /* 0x00000002052b7224 */ /* 0x000fe200078e022b */
[----:B------:R-:W-:Y:S01]  /*1f30*/  IABS R40, R8 ;  /* 0x0000000800287213 */ /* 0x000fe20000000000 */
[----:B------:R4:W-:Y:S01]  /*1f40*/  STL [R1+0xde0], R11 ;  /* 0x000de00b01007387 */ /* 0x0009e20000100800 */
[----:B--2---:R-:W-:Y:S01]  /*1f50*/  IMAD.HI.U32 R3, R6, R41, RZ ;  /* 0x0000002906037227 */ /* 0x004fe200078e00ff */
[----:B---3--:R-:W-:-:S02]  /*1f60*/  LOP3.LUT R12, R0, 0x72, RZ, 0xfc, !PT ;  /* 0x00000072000c7812 */ /* 0x008fc400078efcff */
[----:B------:R2:W-:Y:S01]  /*1f70*/  STL [R1+0xdf4], R10 ;  /* 0x000df40a01007387 */ /* 0x0005e20000100800 */
[C---:B------:R-:W-:Y:S01]  /*1f80*/  IMAD.HI.U32 R2, R6.reuse, R40, RZ ;  /* 0x0000002806027227 */ /* 0x040fe200078e00ff */
[----:B0-----:R-:W-:Y:S02]  /*1f90*/  IABS R9, R9 ;  /* 0x0000000900097213 */ /* 0x001fe40000000000 */
[----:B------:R0:W-:Y:S01]  /*1fa0*/  STL [R1+0xe00], R8 ;  /* 0x000e000801007387 */ /* 0x0001e20000100800 */
[----:B------:R-:W-:Y:S01]  /*1fb0*/  IMAD.MOV R2, RZ, RZ, -R2 ;  /* 0x000000ffff027224 */ /* 0x000fe200078e0a02 */
[----:B------:R-:W-:Y:S01]  /*1fc0*/  IABS R38, R12 ;  /* 0x0000000c00267213 */ /* 0x000fe20000000000 */
[----:B----4-:R-:W-:-:S04]  /*1fd0*/  IMAD.HI.U32 R11, R6, R42, RZ ;  /* 0x0000002a060b7227 */ /* 0x010fc800078e00ff */
[----:B--2---:R-:W-:-:S04]  /*1fe0*/  IMAD.HI.U32 R10, R6, R9, RZ ;  /* 0x00000009060a7227 */ /* 0x004fc800078e00ff */
[----:B0-----:R-:W-:-:S04]  /*1ff0*/  IMAD.HI.U32 R8, R6, R7, RZ ;  /* 0x0000000706087227 */ /* 0x001fc800078e00ff */
[----:B------:R-:W-:Y:S02]  /*2000*/  IMAD.MOV R10, RZ, RZ, -R10 ;  /* 0x000000ffff0a7224 */ /* 0x000fe400078e0a0a */
[----:B------:R-:W-:Y:S02]  /*2010*/  IMAD.MOV R11, RZ, RZ, -R11 ;  /* 0x000000ffff0b7224 */ /* 0x000fe400078e0a0b */
[----:B------:R-:W-:Y:S02]  /*2020*/  IMAD.MOV R8, RZ, RZ, -R8 ;  /* 0x000000ffff087224 */ /* 0x000fe400078e0a08 */
[C---:B------:R-:W-:Y:S01]  /*2030*/  IMAD R9, R5.reuse, R10, R9 ;  /* 0x0000000a05097224 */ /* 0x040fe200078e0209 */
[C---:B------:R-:W-:Y:S01]  /*2040*/  LOP3.LUT R10, R0.reuse, 0x74, RZ, 0xfc, !PT ;  /* 0x00000074000a7812 */ /* 0x040fe200078efcff */
[C---:B------:R-:W-:Y:S01]  /*2050*/  IMAD R42, R5.reuse, R11, R42 ;  /* 0x0000000b052a7224 */ /* 0x040fe200078e022a */
[----:B------:R-:W-:Y:S01]  /*2060*/  LOP3.LUT R11, R0, 0x6c, RZ, 0xfc, !PT ;  /* 0x0000006c000b7812 */ /* 0x000fe200078efcff */
[C---:B------:R-:W-:Y:S01]  /*2070*/  IMAD R7, R5.reuse, R8, R7 ;  /* 0x0000000805077224 */ /* 0x040fe200078e0207 */
[----:B------:R0:W-:Y:S01]  /*2080*/  STL [R1+0x228], R9 ;  /* 0x0002280901007387 */ /* 0x0001e20000100800 */
[----:B------:R-:W-:Y:S01]  /*2090*/  IMAD R40, R5, R2, R40 ;  /* 0x0000000205287224 */ /* 0x000fe200078e0228 */
[----:B------:R-:W-:Y:S01]  /*20a0*/  IABS R2, R10 ;  /* 0x0000000a00027213 */ /* 0x000fe20000000000 */
[----:B------:R-:W-:Y:S01]  /*20b0*/  IMAD.MOV R3, RZ, RZ, -R3 ;  /* 0x000000ffff037224 */ /* 0x000fe200078e0a03 */
[----:B------:R2:W-:Y:S01]  /*20c0*/  STL [R1+0x4a0], R7 ;  /* 0x0004a00701007387 */ /* 0x0005e20000100800 */
[----:B------:R-:W-:-:S03]  /*20d0*/  IMAD.HI.U32 R8, R6, R39, RZ ;  /* 0x0000002706087227 */ /* 0x000fc600078e00ff */
[----:B------:R3:W-:Y:S01]  /*20e0*/  STL [R1+0xda0], R11 ;  /* 0x000da00b01007387 */ /* 0x0007e20000100800 */
[----:B------:R-:W-:Y:S01]  /*20f0*/  IMAD R41, R5, R3, R41 ;  /* 0x0000000305297224 */ /* 0x000fe200078e0229 */
[----:B0-----:R-:W-:Y:S01]  /*2100*/  LOP3.LUT R9, R0, 0x6e, RZ, 0xfc, !PT ;  /* 0x0000006e00097812 */ /* 0x001fe200078efcff */
[----:B------:R-:W-:-:S04]  /*2110*/  IMAD.HI.U32 R3, R6, R2, RZ ;  /* 0x0000000206037227 */ /* 0x000fc800078e00ff */
[----:B------:R0:W-:Y:S01]  /*2120*/  STL [R1+0xdac], R9 ;  /* 0x000dac0901007387 */ /* 0x0001e20000100800 */
[----:B--2---:R-:W-:Y:S01]  /*2130*/  IMAD.HI.U32 R7, R6, R38, RZ ;  /* 0x0000002606077227 */ /* 0x004fe200078e00ff */
[----:B---3--:R-:W-:Y:S02]  /*2140*/  IABS R11, R11 ;  /* 0x0000000b000b7213 */ /* 0x008fe40000000000 */
[----:B------:R-:W-:Y:S01]  /*2150*/  STL [R1+0xdc4], R13 ;  /* 0x000dc40d01007387 */ /* 0x000fe20000100800 */
[----:B------:R-:W-:Y:S02]  /*2160*/  IMAD.MOV R3, RZ, RZ, -R3 ;  /* 0x000000ffff037224 */ /* 0x000fe400078e0a03 */
[----:B------:R-:W-:Y:S01]  /*2170*/  IMAD.MOV R7, RZ, RZ, -R7 ;  /* 0x000000ffff077224 */ /* 0x000fe200078e0a07 */
[----:B------:R2:W-:Y:S01]  /*2180*/  STL [R1+0xde8], R12 ;  /* 0x000de80c01007387 */ /* 0x0005e20000100800 */
[C---:B------:R-:W-:Y:S01]  /*2190*/  IMAD R2, R5.reuse, R3, R2 ;  /* 0x0000000305027224 */ /* 0x040fe200078e0202 */
[----:B0-----:R-:W-:Y:S01]  /*21a0*/  IABS R9, R9 ;  /* 0x0000000900097213 */ /* 0x001fe20000000000 */
[----:B------:R-:W-:Y:S01]  /*21b0*/  IMAD.MOV R8, RZ, RZ, -R8 ;  /* 0x000000ffff087224 */ /* 0x000fe200078e0a08 */
[----:B------:R0:W-:Y:S01]  /*21c0*/  STL [R1+0xdf8], R10 ;  /* 0x000df80a01007387 */ /* 0x0001e20000100800 */
[C---:B------:R-:W-:Y:S01]  /*21d0*/  IMAD R38, R5.reuse, R7, R38 ;  /* 0x0000000705267224 */ /* 0x040fe200078e0226 */
[C---:B------:R-:W-:Y:S01]  /*21e0*/  LOP3.LUT R7, R0.reuse, 0x7c, RZ, 0xfc, !PT ;  /* 0x0000007c00077812 */ /* 0x040fe200078efcff */
[----:B------:R-:W-:Y:S01]  /*21f0*/  IMAD R39, R5, R8, R39 ;  /* 0x0000000805277224 */ /* 0x000fe200078e0227 */
[----:B------:R-:W-:Y:S01]  /*2200*/  LOP3.LUT R8, R0, 0x7e, RZ, 0xfc, !PT ;  /* 0x0000007e00087812 */ /* 0x000fe200078efcff */
[----:B--2---:R-:W-:Y:S01]  /*2210*/  IMAD.HI.U32 R12, R6, R11, RZ ;  /* 0x0000000b060c7227 */ /* 0x004fe200078e00ff */
[----:B------:R-:W-:-:S03]  /*2220*/  LOP3.LUT R13, R0, 0x98, RZ, 0xfc, !PT ;  /* 0x00000098000d7812 */ /* 0x000fc600078efcff */
[----:B0-----:R-:W-:Y:S01]  /*2230*/  IMAD.HI.U32 R10, R6, R9, RZ ;  /* 0x00000009060a7227 */ /* 0x001fe200078e00ff */
[----:B------:R-:W-:-:S03]  /*2240*/  IABS R28, R13 ;  /* 0x0000000d001c7213 */ /* 0x000fc60000000000 */
[----:B------:R-:W-:Y:S02]  /*2250*/  IMAD.MOV R12, RZ, RZ, -R12 ;  /* 0x000000ffff0c7224 */ /* 0x000fe400078e0a0c */
[----:B------:R-:W-:Y:S02]  /*2260*/  IMAD.MOV R10, RZ, RZ, -R10 ;  /* 0x000000ffff0a7224 */ /* 0x000fe400078e0a0a */
[C---:B------:R-:W-:Y:S02]  /*2270*/  IMAD R11, R5.reuse, R12, R11 ;  /* 0x0000000c050b7224 */ /* 0x040fe400078e020b */
[----:B------:R-:W-:Y:S01]  /*2280*/  IMAD R9, R5, R10, R9 ;  /* 0x0000000a05097224 */ /* 0x000fe200078e0209 */
[----:B------:R-:W-:Y:S02]  /*2290*/  LOP3.LUT R10, R0, 0x78, RZ, 0xfc, !PT ;  /* 0x00000078000a7812 */ /* 0x000fe400078efcff */
[----:B------:R0:W-:Y:S02]  /*22a0*/  STL [R1+0x23c], R11 ;  /* 0x00023c0b01007387 */ /* 0x0001e40000100800 */
[----:B------:R-:W-:-:S02]  /*22b0*/  IABS R37, R10 ;  /* 0x0000000a00257213 */ /* 0x000fc40000000000 */
[----:B------:R2:W-:Y:S04]  /*22c0*/  STL [R1+0x4e0], R9 ;  /* 0x0004e00901007387 */ /* 0x0005e80000100800 */
[----:B------:R3:W-:Y:S01]  /*22d0*/  STL [R1+0x240], R2 ;  /* 0x0002400201007387 */ /* 0x0007e20000100800 */
[C---:B0-----:R-:W-:Y:S02]  /*22e0*/  LOP3.LUT R11, R0.reuse, 0x76, RZ, 0xfc, !PT ;  /* 0x00000076000b7812 */ /* 0x041fe400078efcff */
[----:B--2---:R-:W-:-:S03]  /*22f0*/  LOP3.LUT R9, R0, 0x7a, RZ, 0xfc, !PT ;  /* 0x0000007a00097812 */ /* 0x004fc600078efcff */
[----:B------:R0:W-:Y:S01]  /*2300*/  STL [R1+0xd80], R11 ;  /* 0x000d800b01007387 */ /* 0x0001e20000100800 */
[----:B---3--:R-:W-:-:S03]  /*2310*/  IABS R2, R8 ;  /* 0x0000000800027213 */ /* 0x008fc60000000000 */
[----:B------:R2:W-:Y:S01]  /*2320*/  STL [R1+0xe10], R10 ;  /* 0x000e100a01007387 */ /* 0x0005e20000100800 */
[----:B------:R-:W-:-:S03]  /*2330*/  IABS R36, R9 ;  /* 0x0000000900247213 */ /* 0x000fc60000000000 */
[----:B------:R-:W-:Y:S01]  /*2340*/  STL [R1+0xe14], R9 ;  /* 0x000e140901007387 */ /* 0x000fe20000100800 */
[C---:B------:R-:W-:Y:S01]  /*2350*/  IMAD.HI.U32 R3, R6.reuse, R2, RZ ;  /* 0x0000000206037227 */ /* 0x040fe200078e00ff */
[----:B0-----:R-:W-:Y:S02]  /*2360*/  IABS R11, R11 ;  /* 0x0000000b000b7213 */ /* 0x001fe40000000000 */
[----:B------:R0:W-:Y:S01]  /*2370*/  STL [R1+0xdd0], R7 ;  /* 0x000dd00701007387 */ /* 0x0001e20000100800 */
[----:B------:R-:W-:Y:S02]  /*2380*/  IMAD.MOV R3, RZ, RZ, -R3 ;  /* 0x000000ffff037224 */ /* 0x000fe400078e0a03 */
[----:B------:R-:W-:Y:S01]  /*2390*/  IMAD.HI.U32 R12, R6, R11, RZ ;  /* 0x0000000b060c7227 */ /* 0x000fe200078e00ff */
[----:B------:R3:W-:Y:S03]  /*23a0*/  STL [R1+0xdec], R8 ;  /* 0x000dec0801007387 */ /* 0x0007e60000100800 */
[----:B------:R-:W-:-:S02]  /*23b0*/  IMAD.MOV R12, RZ, RZ, -R12 ;  /* 0x000000ffff0c7224 */ /* 0x000fc400078e0a0c */
[----:B--2---:R-:W-:Y:S01]  /*23c0*/  IMAD.HI.U32 R10, R6, R37, RZ ;  /* 0x00000025060a7227 */ /* 0x004fe200078e00ff */
[----:B0-----:R-:W-:-:S03]  /*23d0*/  IABS R7, R7 ;  /* 0x0000000700077213 */ /* 0x001fc60000000000 */
[----:B------:R-:W-:Y:S01]  /*23e0*/  IMAD R11, R5, R12, R11 ;  /* 0x0000000c050b7224 */ /* 0x000fe200078e020b */
[----:B------:R-:W-:Y:S01]  /*23f0*/  LOP3.LUT R12, R0, 0x8a, RZ, 0xfc, !PT ;  /* 0x0000008a000c7812 */ /* 0x000fe200078efcff */
[----:B---3--:R-:W-:-:S03]  /*2400*/  IMAD.HI.U32 R8, R6, R7, RZ ;  /* 0x0000000706087227 */ /* 0x008fc600078e00ff */
[----:B------:R0:W-:Y:S01]  /*2410*/  STL [R1+0x524], R11 ;  /* 0x0005240b01007387 */ /* 0x0001e20000100800 */
[----:B------:R-:W-:Y:S01]  /*2420*/  IMAD.MOV R8, RZ, RZ, -R8 ;  /* 0x000000ffff087224 */ /* 0x000fe200078e0a08 */
[----:B------:R-:W-:Y:S01]  /*2430*/  IABS R33, R12 ;  /* 0x0000000c00217213 */ /* 0x000fe20000000000 */
[----:B------:R-:W-:-:S04]  /*2440*/  IMAD.HI.U32 R9, R6, R36, RZ ;  /* 0x0000002406097227 */ /* 0x000fc800078e00ff */
[----:B------:R-:W-:Y:S02]  /*2450*/  IMAD.MOV R10, RZ, RZ, -R10 ;  /* 0x000000ffff0a7224 */ /* 0x000fe400078e0a0a */
[C---:B------:R-:W-:Y:S01]  /*2460*/  IMAD R7, R5.reuse, R8, R7 ;  /* 0x0000000805077224 */ /* 0x040fe200078e0207 */
[C---:B0-----:R-:W-:Y:S01]  /*2470*/  LOP3.LUT R11, R0.reuse, 0x80, RZ, 0xfc, !PT ;  /* 0x00000080000b7812 */ /* 0x041fe200078efcff */
[C---:B------:R-:W-:Y:S01]  /*2480*/  IMAD R2, R5.reuse, R3, R2 ;  /* 0x0000000305027224 */ /* 0x040fe200078e0202 */
[C---:B------:R-:W-:Y:S01]  /*2490*/  LOP3.LUT R8, R0.reuse, 0x84, RZ, 0xfc, !PT ;  /* 0x0000008400087812 */ /* 0x040fe200078efcff */
[----:B------:R-:W-:Y:S01]  /*24a0*/  IMAD.MOV R9, RZ, RZ, -R9 ;  /* 0x000000ffff097224 */ /* 0x000fe200078e0a09 */
[----:B------:R0:W-:Y:S01]  /*24b0*/  STL [R1+0x244], R7 ;  /* 0x0002440701007387 */ /* 0x0001e20000100800 */
[C---:B------:R-:W-:Y:S01]  /*24c0*/  IMAD R37, R5.reuse, R10, R37 ;  /* 0x0000000a05257224 */ /* 0x040fe200078e0225 */
[C---:B------:R-:W-:Y:S01]  /*24d0*/  LOP3.LUT R10, R0.reuse, 0x82, RZ, 0xfc, !PT ;  /* 0x00000082000a7812 */ /* 0x040fe200078efcff */
[----:B------:R-:W-:Y:S01]  /*24e0*/  IMAD R36, R5, R9, R36 ;  /* 0x0000000905247224 */ /* 0x000fe200078e0224 */
[----:B------:R-:W-:Y:S01]  /*24f0*/  STL [R1+0x5a0], R2 ;  /* 0x0005a00201007387 */ /* 0x000fe20000100800 */
[----:B------:R-:W-:-:S02]  /*2500*/  LOP3.LUT R9, R0, 0x86, RZ, 0xfc, !PT ;  /* 0x0000008600097812 */ /* 0x000fc400078efcff */
[----:B------:R-:W-:Y:S01]  /*2510*/  IABS R35, R11 ;  /* 0x0000000b00237213 */ /* 0x000fe20000000000 */
[----:B------:R2:W-:Y:S01]  /*2520*/  STL [R1+0xd6c], R11 ;  /* 0x000d6c0b01007387 */ /* 0x0005e20000100800 */
[----:B------:R-:W-:Y:S02]  /*2530*/  IABS R3, R9 ;  /* 0x0000000900037213 */ /* 0x000fe40000000000 */
[----:B0-----:R-:W-:Y:S01]  /*2540*/  LOP3.LUT R7, R0, 0x88, RZ, 0xfc, !PT ;  /* 0x0000008800077812 */ /* 0x001fe200078efcff */
[----:B------:R0:W-:Y:S01]  /*2550*/  STL [R1+0xd8c], R10 ;  /* 0x000d8c0a01007387 */ /* 0x0001e20000100800 */
[----:B------:R-:W-:Y:S02]  /*2560*/  IABS R34, R10 ;  /* 0x0000000a00227213 */ /* 0x000fe40000000000 */
        /* <DEDUP_REMOVED lines=78> */
[----:B0-----:R-:W-:-:S04]  /*2a50*/  IMAD.HI.U32 R10, R6, R9, RZ ;  /* 0x00000009060a7227 */ /* 0x001fc800078e00ff */
[----:B------:R-:W-:Y:S02]  /*2a60*/  IMAD.MOV R12, RZ, RZ, -R12 ;  /* 0x000000ffff0c7224 */ /* 0x000fe400078e0a0c */
[----:B------:R-:W-:Y:S02]  /*2a70*/  IMAD.MOV R10, RZ, RZ, -R10 ;  /* 0x000000ffff0a7224 */ /* 0x000fe400078e0a0a */
[C---:B------:R-:W-:Y:S02]  /*2a80*/  IMAD R11, R5.reuse, R12, R11 ;  /* 0x0000000c050b7224 */ /* 0x040fe400078e020b */
[----:B------:R-:W-:Y:S01]  /*2a90*/  IMAD R9, R5, R10, R9 ;  /* 0x0000000a05097224 */ /* 0x000fe200078e0209 */
[C---:B------:R-:W-:Y:S02]  /*2aa0*/  LOP3.LUT R10, R0.reuse, 0x9e, RZ, 0xfc, !PT ;  /* 0x0000009e000a7812 */ /* 0x040fe400078efcff */
[----:B------:R0:W-:Y:S04]  /*2ab0*/  STL [R1+0x268], R11 ;  /* 0x0002680b01007387 */ /* 0x0001e80000100800 */
[----:B------:R2:W-:Y:S04]  /*2ac0*/  STL [R1+0x604], R9 ;  /* 0x0006040901007387 */ /* 0x0005e80000100800 */
[----:B------:R3:W-:Y:S01]  /*2ad0*/  STL [R1+0x284], R2 ;  /* 0x0002840201007387 */ /* 0x0007e20000100800 */
[----:B0-----:R-:W-:-:S03]  /*2ae0*/  LOP3.LUT R11, R0, 0xa0, RZ, 0xfc, !PT ;  /* 0x000000a0000b7812 */ /* 0x001fc600078efcff */
[----:B------:R0:W-:Y:S01]  /*2af0*/  STL [R1+0xd20], R10 ;  /* 0x000d200a01007387 */ /* 0x0001e20000100800 */
[----:B--2---:R-:W-:-:S03]  /*2b00*/  LOP3.LUT R9, R0, 0xa2, RZ, 0xfc, !PT ;  /* 0x000000a200097812 */ /* 0x004fc600078efcff */
[----:B------:R2:W-:Y:S01]  /*2b10*/  STL [R1+0xd3c], R11 ;  /* 0x000d3c0b01007387 */ /* 0x0005e20000100800 */
[----:B------:R-:W-:Y:S02]  /*2b20*/  IABS R26, R11 ;  /* 0x0000000b001a7213 */ /* 0x000fe40000000000 */
[----:B---3--:R-:W-:Y:S01]  /*2b30*/  IABS R2, R8 ;  /* 0x0000000800027213 */ /* 0x008fe20000000000 */
[----:B------:R-:W-:Y:S01]  /*2b40*/  STL [R1+0xd64], R9 ;  /* 0x000d640901007387 */ /* 0x000fe20000100800 */
[----:B------:R-:W-:Y:S01]  /*2b50*/  IABS R27, R9 ;  /* 0x00000009001b7213 */ /* 0x000fe20000000000 */
[C---:B------:R-:W-:Y:S01]  /*2b60*/  IMAD.HI.U32 R12, R6.reuse, R26, RZ ;  /* 0x0000001a060c7227 */ /* 0x040fe200078e00ff */
[----:B0-----:R-:W-:Y:S01]  /*2b70*/  IABS R10, R10 ;  /* 0x0000000a000a7213 */ /* 0x001fe20000000000 */
[----:B------:R0:W-:Y:S02]  /*2b80*/  STL [R1+0xd88], R7 ;  /* 0x000d880701007387 */ /* 0x0001e40000100800 */
[----:B------:R-:W-:-:S02]  /*2b90*/  IMAD.HI.U32 R3, R6, R2, RZ ;  /* 0x0000000206037227 */ /* 0x000fc400078e00ff */
[----:B------:R3:W-:Y:S02]  /*2ba0*/  STL [R1+0xd9c], R8 ;  /* 0x000d9c0801007387 */ /* 0x0007e40000100800 */
[----:B--2---:R-:W-:Y:S01]  /*2bb0*/  IMAD.HI.U32 R11, R6, R10, RZ ;  /* 0x0000000a060b7227 */ /* 0x004fe200078e00ff */
[----:B0-----:R-:W-:-:S03]  /*2bc0*/  IABS R7, R7 ;  /* 0x0000000700077213 */ /* 0x001fc60000000000 */
[----:B------:R-:W-:Y:S02]  /*2bd0*/  IMAD.MOV R11, RZ, RZ, -R11 ;  /* 0x000000ffff0b7224 */ /* 0x000fe400078e0a0b */
[----:B------:R-:W-:Y:S02]  /*2be0*/  IMAD.MOV R3, RZ, RZ, -R3 ;  /* 0x000000ffff037224 */ /* 0x000fe400078e0a03 */
[----:B---3--:R-:W-:-:S04]  /*2bf0*/  IMAD.HI.U32 R8, R6, R7, RZ ;  /* 0x0000000706087227 */ /* 0x008fc800078e00ff */
[----:B------:R-:W-:Y:S02]  /*2c00*/  IMAD.MOV R8, RZ, RZ, -R8 ;  /* 0x000000ffff087224 */ /* 0x000fe400078e0a08 */
[----:B------:R-:W-:Y:S01]  /*2c10*/  IMAD R10, R5, R11, R10 ;  /* 0x0000000b050a7224 */ /* 0x000fe200078e020a */
[----:B------:R-:W-:Y:S01]  /*2c20*/  LOP3.LUT R11, R0, 0xa8, RZ, 0xfc, !PT ;  /* 0x000000a8000b7812 */ /* 0x000fe200078efcff */
[----:B------:R-:W-:-:S03]  /*2c30*/  IMAD.HI.U32 R9, R6, R27, RZ ;  /* 0x0000001b06097227 */ /* 0x000fc600078e00ff */
[----:B------:R0:W-:Y:S01]  /*2c40*/  STL [R1+0x61c], R10 ;  /* 0x00061c0a01007387 */ /* 0x0001e20000100800 */
[C---:B------:R-:W-:Y:S01]  /*2c50*/  IMAD R7, R5.reuse, R8, R7 ;  /* 0x0000000805077224 */ /* 0x040fe200078e0207 */
[C---:B------:R-:W-:Y:S01]  /*2c60*/  LOP3.LUT R8, R0.reuse, 0xac, RZ, 0xfc, !PT ;  /* 0x000000ac00087812 */ /* 0x040fe200078efcff */
[C---:B------:R-:W-:Y:S01]  /*2c70*/  IMAD R2, R5.reuse, R3, R2 ;  /* 0x0000000305027224 */ /* 0x040fe200078e0202 */
[----:B------:R-:W-:Y:S01]  /*2c80*/  IABS R24, R11 ;  /* 0x0000000b00187213 */ /* 0x000fe20000000000 */
[----:B------:R-:W-:Y:S01]  /*2c90*/  IMAD.MOV R9, RZ, RZ, -R9 ;  /* 0x000000ffff097224 */ /* 0x000fe200078e0a09 */
[----:B------:R2:W-:Y:S01]  /*2ca0*/  STL [R1+0x288], R7 ;  /* 0x0002880701007387 */ /* 0x0005e20000100800 */
[----:B------:R-:W-:Y:S02]  /*2cb0*/  IMAD.MOV R12, RZ, RZ, -R12 ;  /* 0x000000ffff0c7224 */ /* 0x000fe400078e0a0c */
[C---:B------:R-:W-:Y:S01]  /*2cc0*/  IMAD R27, R5.reuse, R9, R27 ;  /* 0x00000009051b7224 */ /* 0x040fe200078e021b */
[C---:B0-----:R-:W-:Y:S01]  /*2cd0*/  LOP3.LUT R10, R0.reuse, 0xaa, RZ, 0xfc, !PT ;  /* 0x000000aa000a7812 */ /* 0x041fe200078efcff */
[----:B------:R0:W-:Y:S01]  /*2ce0*/  STL [R1+0x600], R2 ;  /* 0x0006000201007387 */ /* 0x0001e20000100800 */
[C---:B------:R-:W-:Y:S01]  /*2cf0*/  LOP3.LUT R9, R0.reuse, 0xae, RZ, 0xfc, !PT ;  /* 0x000000ae00097812 */ /* 0x040fe200078efcff */
[----:B------:R-:W-:Y:S01]  /*2d00*/  IMAD R26, R5, R12, R26 ;  /* 0x0000000c051a7224 */ /* 0x000fe200078e021a */
[----:B------:R-:W-:Y:S01]  /*2d10*/  IABS R25, R10 ;  /* 0x0000000a00197213 */ /* 0x000fe20000000000 */
[----:B------:R3:W-:Y:S01]  /*2d20*/  STL [R1+0xd1c], R11 ;  /* 0x000d1c0b01007387 */ /* 0x0007e20000100800 */
[----:B--2---:R-:W-:-:S02]  /*2d30*/  LOP3.LUT R7, R0, 0xb0, RZ, 0xfc, !PT ;  /* 0x000000b000077812 */ /* 0x004fc400078efcff */
[----:B------:R-:W-:Y:S01]  /*2d40*/  LOP3.LUT R12, R0, 0xb2, RZ, 0xfc, !PT ;  /* 0x000000b2000c7812 */ /* 0x000fe200078efcff */
[----:B------:R-:W-:Y:S01]  /*2d50*/  STL [R1+0xd28], R10 ;  /* 0x000d280a01007387 */ /* 0x000fe20000100800 */
[----:B------:R-:W-:Y:S02]  /*2d60*/  IABS R22, R7 ;  /* 0x0000000700167213 */ /* 0x000fe40000000000 */
[----:B0-----:R-:W-:Y:S01]  /*2d70*/  IABS R2, R9 ;  /* 0x0000000900027213 */ /* 0x001fe20000000000 */
[----:B------:R0:W-:Y:S01]  /*2d80*/  STL [R1+0xd48], R8 ;  /* 0x000d480801007387 */ /* 0x0001e20000100800 */
[----:B------:R-:W-:Y:S01]  /*2d90*/  IABS R23, R12 ;  /* 0x0000000c00177213 */ /* 0x000fe20000000000 */
[C---:B---3--:R-:W-:Y:S02]  /*2da0*/  IMAD.HI.U32 R11, R6.reuse, R24, RZ ;  /* 0x00000018060b7227 */ /* 0x048fe400078e00ff */
[----:B------:R2:W-:Y:S02]  /*2db0*/  STL [R1+0xd68], R9 ;  /* 0x000d680901007387 */ /* 0x0005e40000100800 */
[----:B------:R-:W-:-:S02]  /*2dc0*/  IMAD.HI.U32 R3, R6, R2, RZ ;  /* 0x0000000206037227 */ /* 0x000fc400078e00ff */
[----:B------:R3:W-:Y:S01]  /*2dd0*/  STL [R1+0xd90], R7 ;  /* 0x000d900701007387 */ /* 0x0007e20000100800 */
[----:B0-----:R-:W-:Y:S01]  /*2de0*/  IABS R8, R8 ;  /* 0x0000000800087213 */ /* 0x001fe20000000000 */
[----:B------:R-:W-:Y:S02]  /*2df0*/  IMAD.MOV R3, RZ, RZ, -R3 ;  /* 0x000000ffff037224 */ /* 0x000fe400078e0a03 */
[----:B------:R-:W-:-:S04]  /*2e00*/  IMAD.HI.U32 R10, R6, R25, RZ ;  /* 0x00000019060a7227 */ /* 0x000fc800078e00ff */
[----:B--2---:R-:W-:-:S04]  /*2e10*/  IMAD.HI.U32 R9, R6, R8, RZ ;  /* 0x0000000806097227 */ /* 0x004fc800078e00ff */
[----:B------:R-:W-:Y:S02]  /*2e20*/  IMAD.MOV R9, RZ, RZ, -R9 ;  /* 0x000000ffff097224 */ /* 0x000fe400078e0a09 */
[----:B------:R-:W-:Y:S02]  /*2e30*/  IMAD.MOV R11, RZ, RZ, -R11 ;  /* 0x000000ffff0b7224 */ /* 0x000fe400078e0a0b */
[C---:B------:R-:W-:Y:S01]  /*2e40*/  IMAD R8, R5.reuse, R9, R8 ;  /* 0x0000000905087224 */ /* 0x040fe200078e0208 */
[C---:B------:R-:W-:Y:S01]  /*2e50*/  LOP3.LUT R9, R0.reuse, 0xb4, RZ, 0xfc, !PT ;  /* 0x000000b400097812 */ /* 0x040fe200078efcff */
[C---:B------:R-:W-:Y:S02]  /*2e60*/  IMAD R2, R5.reuse, R3, R2 ;  /* 0x0000000305027224 */ /* 0x040fe400078e0202 */
[----:B------:R-:W-:Y:S01]  /*2e70*/  IMAD.MOV R10, RZ, RZ, -R10 ;  /* 0x000000ffff0a7224 */ /* 0x000fe200078e0a0a */
[----:B------:R0:W-:Y:S01]  /*2e80*/  STL [R1+0x2a4], R8 ;  /* 0x0002a40801007387 */ /* 0x0001e20000100800 */
[C---:B------:R-:W-:Y:S01]  /*2e90*/  IMAD R24, R5.reuse, R11, R24 ;  /* 0x0000000b05187224 */ /* 0x040fe200078e0218 */
[----:B------:R-:W-:Y:S01]  /*2ea0*/  LOP3.LUT R11, R0, 0xb6, RZ, 0xfc, !PT ;  /* 0x000000b6000b7812 */ /* 0x000fe200078efcff */
[----:B---3--:R-:W-:Y:S01]  /*2eb0*/  IMAD.HI.U32 R7, R6, R22, RZ ;  /* 0x0000001606077227 */ /* 0x008fe200078e00ff */
[----:B------:R-:W-:Y:S02]  /*2ec0*/  STL [R1+0x5e0], R2 ;  /* 0x0005e00201007387 */ /* 0x000fe40000100800 */
[----:B------:R-:W-:Y:S01]  /*2ed0*/  IABS R3, R11 ;  /* 0x0000000b00037213 */ /* 0x000fe20000000000 */
[C---:B------:R-:W-:Y:S01]  /*2ee0*/  IMAD R25, R5.reuse, R10, R25 ;  /* 0x0000000a05197224 */ /* 0x040fe200078e0219 */
[----:B------:R2:W-:Y:S01]  /*2ef0*/  STL [R1+0xcf8], R12 ;  /* 0x000cf80c01007387 */ /* 0x0005e20000100800 */
[C---:B------:R-:W-:Y:S01]  /*2f00*/  LOP3.LUT R10, R0.reuse, 0xb8, RZ, 0xfc, !PT ;  /* 0x000000b8000a7812 */ /* 0x040fe200078efcff */
[----:B------:R-:W-:Y:S01]  /*2f10*/  IMAD.MOV R7, RZ, RZ, -R7 ;  /* 0x000000ffff077224 */ /* 0x000fe200078e0a07 */
[----:B0-----:R-:W-:Y:S01]  /*2f20*/  LOP3.LUT R8, R0, 0xba, RZ, 0xfc, !PT ;  /* 0x000000ba00087812 */ /* 0x001fe200078efcff */
[----:B------:R0:W-:Y:S01]  /*2f30*/  STL [R1+0xd24], R9 ;  /* 0x000d240901007387 */ /* 0x0001e20000100800 */
[----:B------:R-:W-:Y:S01]  /*2f40*/  IABS R20, R10 ;  /* 0x0000000a00147213 */ /* 0x000fe20000000000 */
[----:B------:R-:W-:Y:S01]  /*2f50*/  IMAD R22, R5, R7, R22 ;  /* 0x0000000705167224 */ /* 0x000fe200078e0216 */
[----:B------:R-:W-:Y:S01]  /*2f60*/  IABS R21, R8 ;  /* 0x0000000800157213 */ /* 0x000fe20000000000 */
[----:B------:R3:W-:Y:S01]  /*2f70*/  STL [R1+0xd38], R11 ;  /* 0x000d380b01007387 */ /* 0x0007e20000100800 */
[----:B------:R-:W-:Y:S01]  /*2f80*/  IMAD.HI.U32 R7, R6, R3, RZ ;  /* 0x0000000306077227 */ /* 0x000fe200078e00ff */
[----:B--2---:R-:W-:-:S02]  /*2f90*/  LOP3.LUT R12, R0, 0xc0, RZ, 0xfc, !PT ;  /* 0x000000c0000c7812 */ /* 0x004fc400078efcff */
[----:B------:R2:W-:Y:S01]  /*2fa0*/  STL [R1+0xd54], R10 ;  /* 0x000d540a01007387 */ /* 0x0005e20000100800 */
[----:B------:R-:W-:Y:S01]  /*2fb0*/  IMAD.MOV R7, RZ, RZ, -R7 ;  /* 0x000000ffff077224 */ /* 0x000fe200078e0a07 */
[----:B0-----:R-:W-:Y:S01]  /*2fc0*/  IABS R9, R9 ;  /* 0x0000000900097213 */ /* 0x001fe20000000000 */
[C---:B------:R-:W-:Y:S01]  /*2fd0*/  IMAD.HI.U32 R2, R6.reuse, R21, RZ ;  /* 0x0000001506027227 */ /* 0x040fe200078e00ff */
[----:B------:R0:W-:Y:S01]  /*2fe0*/  STL [R1+0xd74], R8 ;  /* 0x000d740801007387 */ /* 0x0001e20000100800 */
[----:B------:R-:W-:Y:S02]  /*2ff0*/  IABS R18, R12 ;  /* 0x0000000c00127213 */ /* 0x000fe40000000000 */
[----:B---3--:R-:W-:-:S04]  /*3000*/  IMAD.HI.U32 R11, R6, R23, RZ ;  /* 0x00000017060b7227 */ /* 0x008fc800078e00ff */
[----:B--2---:R-:W-:-:S04]  /*3010*/  IMAD.HI.U32 R10, R6, R9, RZ ;  /* 0x00000009060a7227 */ /* 0x004fc800078e00ff */
[----:B------:R-:W-:Y:S02]  /*3020*/  IMAD.MOV R10, RZ, RZ, -R10 ;  /* 0x000000ffff0a7224 */ /* 0x000fe400078e0a0a */
[----:B------:R-:W-:Y:S02]  /*3030*/  IMAD.MOV R11, RZ, RZ, -R11 ;  /* 0x000000ffff0b7224 */ /* 0x000fe400078e0a0b */
[C---:B------:R-:W-:Y:S01]  /*3040*/  IMAD R9, R5.reuse, R10, R9 ;  /* 0x0000000a05097224 */ /* 0x040fe200078e0209 */
[C---:B------:R-:W-:Y:S01]  /*3050*/  LOP3.LUT R10, R0.reuse, 0xc2, RZ, 0xfc, !PT ;  /* 0x000000c2000a7812 */ /* 0x040fe200078efcff */
[C---:B------:R-:W-:Y:S01]  /*3060*/  IMAD R23, R5.reuse, R11, R23 ;  /* 0x0000000b05177224 */ /* 0x040fe200078e0217 */
[----:B------:R-:W-:Y:S01]  /*3070*/  LOP3.LUT R11, R0, 0xbc, RZ, 0xfc, !PT ;  /* 0x000000bc000b7812 */ /* 0x000fe200078efcff */
[----:B------:R-:W-:Y:S01]  /*3080*/  IMAD R3, R5, R7, R3 ;  /* 0x0000000705037224 */ /* 0x000fe200078e0203 */
[----:B------:R2:W-:Y:S01]  /*3090*/  STL [R1+0x2a8], R9 ;  /* 0x0002a80901007387 */ /* 0x0005e20000100800 */
[----:B0-----:R-:W-:Y:S01]  /*30a0*/  IMAD.HI.U32 R8, R6, R20, RZ ;  /* 0x0000001406087227 */ /* 0x001fe200078e00ff */
[----:B------:R-:W-:-:S02]  /*30b0*/  IABS R19, R10 ;  /* 0x0000000a00137213 */ /* 0x000fc40000000000 */
[----:B------:R-:W-:Y:S01]  /*30c0*/  STL [R1+0x5c4], R3 ;  /* 0x0005c40301007387 */ /* 0x000fe20000100800 */
[----:B------:R-:W-:Y:S02]  /*30d0*/  IMAD.MOV R8, RZ, RZ, -R8 ;  /* 0x000000ffff087224 */ /* 0x000fe400078e0a08 */
[----:B------:R-:W-:Y:S01]  /*30e0*/  IMAD.MOV R2, RZ, RZ, -R2 ;  /* 0x000000ffff027224 */ /* 0x000fe200078e0a02 */
[----:B------:R0:W-:Y:S01]  /*30f0*/  STL [R1+0xce4], R11 ;  /* 0x000ce40b01007387 */ /* 0x0001e20000100800 */
[C---:B------:R-:W-:Y:S01]  /*3100*/  IMAD R20, R5.reuse, R8, R20 ;  /* 0x0000000805147224 */ /* 0x040fe200078e0214 */
[----:B--2---:R-:W-:Y:S01]  /*3110*/  LOP3.LUT R9, R0, 0xc4, RZ, 0xfc, !PT ;  /* 0x000000c400097812 */ /* 0x004fe200078efcff */
[----:B------:R-:W-:Y:S01]  /*3120*/  IMAD R21, R5, R2, R21 ;  /* 0x0000000205157224 */ /* 0x000fe200078e0215 */
[----:B------:R-:W-:Y:S01]  /*3130*/  STL [R1+0xd00], R13 ;  /* 0x000d000d01007387 */ /* 0x000fe20000100800 */
[----:B------:R-:W-:Y:S01]  /*3140*/  IABS R8, R13 ;  /* 0x0000000d00087213 */ /* 0x000fe20000000000 */
[----:B------:R-:W-:Y:S01]  /*3150*/  IMAD.HI.U32 R7, R6, R19, RZ ;  /* 0x0000001306077227 */ /* 0x000fe200078e00ff */
[----:B------:R-:W-:Y:S01]  /*3160*/  IABS R2, R9 ;  /* 0x0000000900027213 */ /* 0x000fe20000000000 */
[----:B------:R2:W-:Y:S01]  /*3170*/  STL [R1+0xd34], R12 ;  /* 0x000d340c01007387 */ /* 0x0005e20000100800 */
[----:B0-----:R-:W-:Y:S01]  /*3180*/  IABS R11, R11 ;  /* 0x0000000b000b7213 */ /* 0x001fe20000000000 */
[----:B------:R-:W-:-:S02]  /*3190*/  IMAD.MOV R7, RZ, RZ, -R7 ;  /* 0x000000ffff077224 */ /* 0x000fc400078e0a07 */
[----:B------:R0:W-:Y:S01]  /*31a0*/  STL [R1+0xd44], R10 ;  /* 0x000d440a01007387 */ /* 0x0001e20000100800 */
[----:B------:R-:W-:-:S03]  /*31b0*/  IMAD.HI.U32 R3, R6, R2, RZ ;  /* 0x0000000206037227 */ /* 0x000fc600078e00ff */
[----:B------:R3:W-:Y:S01]  /*31c0*/  STL [R1+0xd58], R9 ;  /* 0x000d580901007387 */ /* 0x0007e20000100800 */
[----:B------:R-:W-:Y:S02]  /*31d0*/  IMAD.MOV R3, RZ, RZ, -R3 ;  /* 0x000000ffff037224 */ /* 0x000fe400078e0a03 */
[----:B--2---:R-:W-:-:S04]  /*31e0*/  IMAD.HI.U32 R12, R6, R11, RZ ;  /* 0x0000000b060c7227 */ /* 0x004fc800078e00ff */
[----:B------:R-:W-:Y:S02]  /*31f0*/  IMAD.MOV R12, RZ, RZ, -R12 ;  /* 0x000000ffff0c7224 */ /* 0x000fe400078e0a0c */
[----:B0-----:R-:W-:-:S04]  /*3200*/  IMAD.HI.U32 R10, R6, R18, RZ ;  /* 0x00000012060a7227 */ /* 0x001fc800078e00ff */
[----:B---3--:R-:W-:-:S04]  /*3210*/  IMAD.HI.U32 R9, R6, R8, RZ ;  /* 0x0000000806097227 */ /* 0x008fc800078e00ff */
[----:B------:R-:W-:Y:S02]  /*3220*/  IMAD.MOV R9, RZ, RZ, -R9 ;  /* 0x000000ffff097224 */ /* 0x000fe400078e0a09 */
[C---:B------:R-:W-:Y:S02]  /*3230*/  IMAD R11, R5.reuse, R12, R11 ;  /* 0x0000000c050b7224 */ /* 0x040fe400078e020b */
[----:B------:R-:W-:Y:S02]  /*3240*/  IMAD.MOV R10, RZ, RZ, -R10 ;  /* 0x000000ffff0a7224 */ /* 0x000fe400078e0a0a */
[C---:B------:R-:W-:Y:S01]  /*3250*/  IMAD R8, R5.reuse, R9, R8 ;  /* 0x0000000905087224 */ /* 0x040fe200078e0208 */
[----:B------:R0:W-:Y:S01]  /*3260*/  STL [R1+0x2c4], R11 ;  /* 0x0002c40b01007387 */ /* 0x0001e20000100800 */
[C---:B------:R-:W-:Y:S01]  /*3270*/  IMAD R2, R5.reuse, R3, R2 ;  /* 0x0000000305027224 */ /* 0x040fe200078e0202 */
[C---:B------:R-:W-:Y:S01]  /*3280*/  LOP3.LUT R9, R0.reuse, 0xca, RZ, 0xfc, !PT ;  /* 0x000000ca00097812 */ /* 0x040fe200078efcff */
[C---:B------:R-:W-:Y:S01]  /*3290*/  IMAD R18, R5.reuse, R10, R18 ;  /* 0x0000000a05127224 */ /* 0x040fe200078e0212 */
[C---:B------:R-:W-:Y:S01]  /*32a0*/  LOP3.LUT R10, R0.reuse, 0xc8, RZ, 0xfc, !PT ;  /* 0x000000c8000a7812 */ /* 0x040fe200078efcff */
[----:B------:R-:W-:Y:S01]  /*32b0*/  IMAD R19, R5, R7, R19 ;  /* 0x0000000705137224 */ /* 0x000fe200078e0213 */
[----:B------:R2:W-:Y:S01]  /*32c0*/  STL [R1+0x5c0], R8 ;  /* 0x0005c00801007387 */ /* 0x0005e20000100800 */
[----:B------:R-:W-:-:S02]  /*32d0*/  LOP3.LUT R7, R0, 0xcc, RZ, 0xfc, !PT ;  /* 0x000000cc00077812 */ /* 0x000fc400078efcff */
[----:B------:R-:W-:Y:S01]  /*32e0*/  IABS R16, R10 ;  /* 0x0000000a00107213 */ /* 0x000fe20000000000 */
[----:B------:R3:W-:Y:S01]  /*32f0*/  STL [R1+0x2c8], R2 ;  /* 0x0002c80201007387 */ /* 0x0007e20000100800 */
[----:B0-----:R-:W-:-:S03]  /*3300*/  LOP3.LUT R11, R0, 0xc6, RZ, 0xfc, !PT ;  /* 0x000000c6000b7812 */ /* 0x001fc600078efcff */
[----:B------:R-:W-:Y:S02]  /*3310*/  IMAD.HI.U32 R13, R6, R16, RZ ;  /* 0x00000010060d7227 */ /* 0x000fe400078e00ff */
[----:B------:R0:W-:Y:S01]  /*3320*/  STL [R1+0xcb8], R11 ;  /* 0x000cb80b01007387 */ /* 0x0001e20000100800 */
[----:B--2---:R-:W-:Y:S01]  /*3330*/  LOP3.LUT R8, R0, 0xce, RZ, 0xfc, !PT ;  /* 0x000000ce00087812 */ /* 0x004fe200078efcff */
[----:B------:R-:W-:Y:S02]  /*3340*/  IMAD.MOV R13, RZ, RZ, -R13 ;  /* 0x000000ffff0d7224 */ /* 0x000fe400078e0a0d */
[----:B------:R-:W-:Y:S01]  /*3350*/  STL [R1+0xcf0], R10 ;  /* 0x000cf00a01007387 */ /* 0x000fe20000100800 */
[----:B---3--:R-:W-:Y:S01]  /*3360*/  IABS R2, R8 ;  /* 0x0000000800027213 */ /* 0x008fe20000000000 */
[----:B------:R-:W-:Y:S02]  /*3370*/  IMAD R16, R5, R13, R16 ;  /* 0x0000000d05107224 */ /* 0x000fe400078e0210 */
[----:B------:R2:W-:Y:S01]  /*3380*/  STL [R1+0xd0c], R9 ;  /* 0x000d0c0901007387 */ /* 0x0005e20000100800 */
[----:B0-----:R-:W-:Y:S01]  /*3390*/  IABS R11, R11 ;  /* 0x0000000b000b7213 */ /* 0x001fe20000000000 */
[----:B------:R-:W-:-:S02]  /*33a0*/  IMAD.HI.U32 R3, R6, R2, RZ ;  /* 0x0000000206037227 */ /* 0x000fc400078e00ff */
[----:B------:R0:W-:Y:S02]  /*33b0*/  STL [R1+0xd40], R7 ;  /* 0x000d400701007387 */ /* 0x0001e40000100800 */
[C---:B------:R-:W-:Y:S02]  /*33c0*/  IMAD.HI.U32 R12, R6.reuse, R11, RZ ;  /* 0x0000000b060c7227 */ /* 0x040fe400078e00ff */
[----:B------:R3:W-:Y:S01]  /*33d0*/  STL [R1+0xd50], R8 ;  /* 0x000d500801007387 */ /* 0x0007e20000100800 */
[----:B--2---:R-:W-:Y:S01]  /*33e0*/  IABS R9, R9 ;  /* 0x0000000900097213 */ /* 0x004fe20000000000 */
[----:B------:R-:W-:Y:S02]  /*33f0*/  IMAD.MOV R12, RZ, RZ, -R12 ;  /* 0x000000ffff0c7224 */ /* 0x000fe400078e0a0c */
[----:B------:R-:W-:Y:S01]  /*3400*/  IMAD.MOV R3, RZ, RZ, -R3 ;  /* 0x000000ffff037224 */ /* 0x000fe200078e0a03 */
[----:B0-----:R-:W-:Y:S01]  /*3410*/  IABS R7, R7 ;  /* 0x0000000700077213 */ /* 0x001fe20000000000 */
[----:B------:R-:W-:-:S04]  /*3420*/  IMAD.HI.U32 R10, R6, R9, RZ ;  /* 0x00000009060a7227 */ /* 0x000fc800078e00ff */
[----:B---3--:R-:W-:-:S04]  /*3430*/  IMAD.HI.U32 R8, R6, R7, RZ ;  /* 0x0000000706087227 */ /* 0x008fc800078e00ff */
[----:B------:R-:W-:Y:S02]  /*3440*/  IMAD.MOV R10, RZ, RZ, -R10 ;  /* 0x000000ffff0a7224 */ /* 0x000fe400078e0a0a */
[----:B------:R-:W-:Y:S02]  /*3450*/  IMAD.MOV R8, RZ, RZ, -R8 ;  /* 0x000000ffff087224 */ /* 0x000fe400078e0a08 */
[C---:B------:R-:W-:Y:S02]  /*3460*/  IMAD R11, R5.reuse, R12, R11 ;  /* 0x0000000c050b7224 */ /* 0x040fe400078e020b */
[C---:B------:R-:W-:Y:S01]  /*3470*/  IMAD R9, R5.reuse, R10, R9 ;  /* 0x0000000a05097224 */ /* 0x040fe200078e0209 */
[C---:B------:R-:W-:Y:S01]  /*3480*/  LOP3.LUT R10, R0.reuse, 0xd2, RZ, 0xfc, !PT ;  /* 0x000000d2000a7812 */ /* 0x040fe200078efcff */
[C---:B------:R-:W-:Y:S01]  /*3490*/  IMAD R7, R5.reuse, R8, R7 ;  /* 0x0000000805077224 */ /* 0x040fe200078e0207 */
[----:B------:R0:W-:Y:S01]  /*34a0*/  STL [R1+0x560], R11 ;  /* 0x0005600b01007387 */ /* 0x0001e20000100800 */
[----:B------:R-:W-:Y:S01]  /*34b0*/  IMAD R2, R5, R3, R2 ;  /* 0x0000000305027224 */ /* 0x000fe200078e0202 */
[----:B------:R-:W-:-:S02]  /*34c0*/  LOP3.LUT R8, R0, 0xd4, RZ, 0xfc, !PT ;  /* 0x000000d400087812 */ /* 0x000fc400078efcff */
[----:B------:R2:W-:Y:S04]  /*34d0*/  STL [R1+0xe8], R9 ;  /* 0x0000e80901007387 */ /* 0x0005e80000100800 */
[----:B------:R3:W-:Y:S01]  /*34e0*/  STL [R1+0x324], R7 ;  /* 0x0003240701007387 */ /* 0x0007e20000100800 */
[----:B0-----:R-:W-:-:S03]  /*34f0*/  LOP3.LUT R11, R0, 0xd0, RZ, 0xfc, !PT ;  /* 0x000000d0000b7812 */ /* 0x001fc600078efcff */
[----:B------:R0:W-:Y:S01]  /*3500*/  STL [R1+0x564], R2 ;  /* 0x0005640201007387 */ /* 0x0001e20000100800 */
[----:B--2---:R-:W-:-:S03]  /*3510*/  LOP3.LUT R9, R0, 0xd6, RZ, 0xfc, !PT ;  /* 0x000000d600097812 */ /* 0x004fc600078efcff */
[----:B------:R-:W-:Y:S01]  /*3520*/  STL [R1+0xc94], R11 ;  /* 0x000c940b01007387 */ /* 0x000fe20000100800 */
[----:B------:R-:W-:Y:S02]  /*3530*/  IABS R17, R11 ;  /* 0x0000000b00117213 */ /* 0x000fe40000000000 */
[----:B---3--:R-:W-:Y:S01]  /*3540*/  LOP3.LUT R7, R0, 0xd8, RZ, 0xfc, !PT ;  /* 0x000000d800077812 */ /* 0x008fe200078efcff */
[----:B------:R2:W-:Y:S01]  /*3550*/  STL [R1+0xcc4], R10 ;  /* 0x000cc40a01007387 */ /* 0x0005e20000100800 */
[----:B0-----:R-:W-:Y:S01]  /*3560*/  IABS R2, R9 ;  /* 0x0000000900027213 */ /* 0x001fe20000000000 */
[C---:B------:R-:W-:Y:S02]  /*3570*/  IMAD.HI.U32 R12, R6.reuse, R17, RZ ;  /* 0x00000011060c7227 */ /* 0x040fe400078e00ff */
[----:B------:R0:W-:Y:S01]  /*3580*/  STL [R1+0xcf4], R8 ;  /* 0x000cf40801007387 */ /* 0x0001e20000100800 */
[----:B------:R-:W-:Y:S01]  /*3590*/  IABS R14, R7 ;  /* 0x00000007000e7213 */ /* 0x000fe20000000000 */
[----:B------:R-:W-:-:S02]  /*35a0*/  IMAD.HI.U32 R3, R6, R2, RZ ;  /* 0x0000000206037227 */ /* 0x000fc400078e00ff */
[----:B------:R3:W-:Y:S01]  /*35b0*/  STL [R1+0xd14], R9 ;  /* 0x000d140901007387 */ /* 0x0007e20000100800 */
[----:B--2---:R-:W-:Y:S01]  /*35c0*/  IABS R10, R10 ;  /* 0x0000000a000a7213 */ /* 0x004fe20000000000 */
[----:B------:R-:W-:Y:S02]  /*35d0*/  IMAD.MOV R12, RZ, RZ, -R12 ;  /* 0x000000ffff0c7224 */ /* 0x000fe400078e0a0c */
[----:B------:R2:W-:Y:S01]  /*35e0*/  STL [R1+0xd4c], R7 ;  /* 0x000d4c0701007387 */ /* 0x0005e20000100800 */
[----:B------:R-:W-:Y:S01]  /*35f0*/  IMAD.MOV R3, RZ, RZ, -R3 ;  /* 0x000000ffff037224 */ /* 0x000fe200078e0a03 */
[----:B0-----:R-:W-:Y:S01]  /*3600*/  IABS R8, R8 ;  /* 0x0000000800087213 */ /* 0x001fe20000000000 */
[----:B------:R-:W-:-:S04]  /*3610*/  IMAD.HI.U32 R11, R6, R10, RZ ;  /* 0x0000000a060b7227 */ /* 0x000fc800078e00ff */
[----:B---3--:R-:W-:-:S04]  /*3620*/  IMAD.HI.U32 R9, R6, R8, RZ ;  /* 0x0000000806097227 */ /* 0x008fc800078e00ff */
[----:B------:R-:W-:Y:S02]  /*3630*/  IMAD.MOV R11, RZ, RZ, -R11 ;  /* 0x000000ffff0b7224 */ /* 0x000fe400078e0a0b */
[----:B------:R-:W-:Y:S02]  /*3640*/  IMAD.MOV R9, RZ, RZ, -R9 ;  /* 0x000000ffff097224 */ /* 0x000fe400078e0a09 */
[C---:B------:R-:W-:Y:S01]  /*3650*/  IMAD R10, R5.reuse, R11, R10 ;  /* 0x0000000b050a7224 */ /* 0x040fe200078e020a */
[C---:B------:R-:W-:Y:S01]  /*3660*/  LOP3.LUT R11, R0.reuse, 0xdc, RZ, 0xfc, !PT ;  /* 0x000000dc000b7812 */ /* 0x040fe200078efcff */
[C---:B------:R-:W-:Y:S01]  /*3670*/  IMAD R8, R5.reuse, R9, R8 ;  /* 0x0000000905087224 */ /* 0x040fe200078e0208 */
[----:B------:R-:W-:Y:S01]  /*3680*/  LOP3.LUT R9, R0, 0xe2, RZ, 0xfc, !PT ;  /* 0x000000e200097812 */ /* 0x000fe200078efcff */
[----:B--2---:R-:W-:Y:S01]  /*3690*/  IMAD.HI.U32 R7, R6, R14, RZ ;  /* 0x0000000e06077227 */ /* 0x004fe200078e00ff */
[----:B------:R0:W-:Y:S03]  /*36a0*/  STL [R1+0x128], R10 ;  /* 0x0001280a01007387 */ /* 0x0001e60000100800 */
[C---:B------:R-:W-:Y:S01]  /*36b0*/  IMAD R17, R5.reuse, R12, R17 ;  /* 0x0000000c05117224 */ /* 0x040fe200078e0211 */
[----:B------:R-:W-:Y:S01]  /*36c0*/  LOP3.LUT R12, R0, 0xda, RZ, 0xfc, !PT ;  /* 0x000000da000c7812 */ /* 0x000fe200078efcff */
[----:B------:R-:W-:Y:S01]  /*36d0*/  IMAD R2, R5, R3, R2 ;  /* 0x0000000305027224 */ /* 0x000fe200078e0202 */
[----:B------:R2:W-:Y:S01]  /*36e0*/  STL [R1+0x308], R8 ;  /* 0x0003080801007387 */ /* 0x0005e20000100800 */
[----:B------:R-:W-:-:S03]  /*36f0*/  IMAD.MOV R7, RZ, RZ, -R7 ;  /* 0x000000ffff077224 */ /* 0x000fc600078e0a07 */
[----:B------:R3:W-:Y:S01]  /*3700*/  STL [R1+0x520], R2 ;  /* 0x0005200201007387 */ /* 0x0007e20000100800 */
[C---:B0-----:R-:W-:Y:S01]  /*3710*/  LOP3.LUT R10, R0.reuse, 0xe0, RZ, 0xfc, !PT ;  /* 0x000000e0000a7812 */ /* 0x041fe200078efcff */
[----:B------:R-:W-:Y:S01]  /*3720*/  IMAD R14, R5, R7, R14 ;  /* 0x00000007050e7224 */ /* 0x000fe200078e020e */
[----:B------:R-:W-:Y:S01]  /*3730*/  IABS R7, R11 ;  /* 0x0000000b00077213 */ /* 0x000fe20000000000 */
[----:B------:R0:W-:Y:S01]  /*3740*/  STL [R1+0xc84], R12 ;  /* 0x000c840c01007387 */ /* 0x0001e20000100800 */
[----:B------:R-:W-:Y:S02]  /*3750*/  IABS R15, R10 ;  /* 0x0000000a000f7213 */ /* 0x000fe40000000000 */
[----:B--2---:R-:W-:Y:S01]  /*3760*/  LOP3.LUT R8, R0, 0xde, RZ, 0xfc, !PT ;  /* 0x000000de00087812 */ /* 0x004fe200078efcff */
[----:B------:R-:W-:Y:S01]  /*3770*/  STL [R1+0xca0], R11 ;  /* 0x000ca00b01007387 */ /* 0x000fe20000100800 */
[----:B---3--:R-:W-:-:S03]  /*3780*/  IABS R2, R9 ;  /* 0x0000000900027213 */ /* 0x008fc60000000000 */
[----:B------:R2:W-:Y:S01]  /*3790*/  STL [R1+0xcd0], R8 ;  /* 0x000cd00801007387 */ /* 0x0005e20000100800 */
[----:B0-----:R-:W-:Y:S01]  /*37a0*/  IABS R12, R12 ;  /* 0x0000000c000c7213 */ /* 0x001fe20000000000 */
[C---:B------:R-:W-:Y:S02]  /*37b0*/  IMAD.HI.U32 R3, R6.reuse, R2, RZ ;  /* 0x0000000206037227 */ /* 0x040fe400078e00ff */
[----:B------:R0:W-:Y:S02]  /*37c0*/  STL [R1+0xcfc], R10 ;  /* 0x000cfc0a01007387 */ /* 0x0001e40000100800 */
[----:B------:R-:W-:Y:S02]  /*37d0*/  IMAD.HI.U32 R13, R6, R12, RZ ;  /* 0x0000000c060d7227 */ /* 0x000fe400078e00ff */
[----:B------:R3:W-:Y:S01]  /*37e0*/  STL [R1+0xd18], R9 ;  /* 0x000d180901007387 */ /* 0x0007e20000100800 */
[----:B--2---:R-:W-:Y:S01]  /*37f0*/  IABS R8, R8 ;  /* 0x0000000800087213 */ /* 0x004fe20000000000 */
[----:B------:R-:W-:-:S02]  /*3800*/  IMAD.MOV R13, RZ, RZ, -R13 ;  /* 0x000000ffff0d7224 */ /* 0x000fc400078e0a0d */
[----:B------:R-:W-:-:S04]  /*3810*/  IMAD.HI.U32 R11, R6, R15, RZ ;  /* 0x0000000f060b7227 */ /* 0x000fc800078e00ff */
[----:B0-----:R-:W-:-:S04]  /*3820*/  IMAD.HI.U32 R10, R6, R8, RZ ;  /* 0x00000008060a7227 */ /* 0x001fc800078e00ff */
[----:B---3--:R-:W-:-:S04]  /*3830*/  IMAD.HI.U32 R9, R6, R7, RZ ;  /* 0x0000000706097227 */ /* 0x008fc800078e00ff */
[----:B------:R-:W-:Y:S02]  /*3840*/  IMAD.MOV R9, RZ, RZ, -R9 ;  /* 0x000000ffff097224 */ /* 0x000fe400078e0a09 */
[----:B------:R-:W-:Y:S02]  /*3850*/  IMAD.MOV R10, RZ, RZ, -R10 ;  /* 0x000000ffff0a7224 */ /* 0x000fe400078e0a0a */
[C---:B------:R-:W-:Y:S02]  /*3860*/  IMAD R12, R5.reuse, R13, R12 ;  /* 0x0000000d050c7224 */ /* 0x040fe400078e020c */
[----:B------:R-:W-:Y:S02]  /*3870*/  IMAD.MOV R3, RZ, RZ, -R3 ;  /* 0x000000ffff037224 */ /* 0x000fe400078e0a03 */
[----:B------:R-:W-:Y:S01]  /*3880*/  IMAD R9, R5, R9, R7 ;  /* 0x0000000905097224 */ /* 0x000fe200078e0207 */
[----:B------:R0:W-:Y:S01]  /*3890*/  STL [R1+0x148], R12 ;  /* 0x0001480c01007387 */ /* 0x0001e20000100800 */
[----:B------:R-:W-:-:S02]  /*38a0*/  IMAD.MOV R11, RZ, RZ, -R11 ;  /* 0x000000ffff0b7224 */ /* 0x000fc400078e0a0b */
[C---:B------:R-:W-:Y:S01]  /*38b0*/  IMAD R7, R5.reuse, R10, R8 ;  /* 0x0000000a05077224 */ /* 0x040fe200078e0208 */
[----:B------:R2:W-:Y:S01]  /*38c0*/  STL [R1+0x2e8], R9 ;  /* 0x0002e80901007387 */ /* 0x0005e20000100800 */
[C---:B------:R-:W-:Y:S01]  /*38d0*/  IMAD R2, R5.reuse, R3, R2 ;  /* 0x0000000305027224 */ /* 0x040fe200078e0202 */
[C---:B------:R-:W-:Y:S01]  /*38e0*/  LOP3.LUT R10, R0.reuse, 0xe4, RZ, 0xfc, !PT ;  /* 0x000000e4000a7812 */ /* 0x040fe200078efcff */
[----:B------:R-:W-:Y:S01]  /*38f0*/  IMAD R15, R5, R11, R15 ;  /* 0x0000000b050f7224 */ /* 0x000fe200078e020f */
[----:B------:R3:W-:Y:S01]  /*3900*/  STL [R1+0x4e4], R7 ;  /* 0x0004e40701007387 */ /* 0x0007e20000100800 */
[C---:B------:R-:W-:Y:S02]  /*3910*/  LOP3.LUT R11, R0.reuse, 0xe8, RZ, 0xfc, !PT ;  /* 0x000000e8000b7812 */ /* 0x040fe400078efcff */
[----:B------:R-:W-:Y:S01]  /*3920*/  LOP3.LUT R8, R0, 0xec, RZ, 0xfc, !PT ;  /* 0x000000ec00087812 */ /* 0x000fe200078efcff */
[----:B------:R4:W-:Y:S01]  /*3930*/  STL [R1+0x1c4], R2 ;  /* 0x0001c40201007387 */ /* 0x0009e20000100800 */
[----:B0-----:R-:W-:-:S02]  /*3940*/  IABS R12, R11 ;  /* 0x0000000b000c7213 */ /* 0x001fc40000000000 */
[C---:B--2---:R-:W-:Y:S01]  /*3950*/  LOP3.LUT R9, R0.reuse, 0xe6, RZ, 0xfc, !PT ;  /* 0x000000e600097812 */ /* 0x044fe200078efcff */
[----:B------:R0:W-:Y:S01]  /*3960*/  STL [R1+0xc80], R10 ;  /* 0x000c800a01007387 */ /* 0x0001e20000100800 */
[----:B---3--:R-:W-:Y:S01]  /*3970*/  LOP3.LUT R7, R0, 0xea, RZ, 0xfc, !PT ;  /* 0x000000ea00077812 */ /* 0x008fe200078efcff */
[C---:B------:R-:W-:Y:S02]  /*3980*/  IMAD.HI.U32 R79, R6.reuse, R12, RZ ;  /* 0x0000000c064f7227 */ /* 0x040fe400078e00ff */
[----:B------:R2:W-:Y:S01]  /*3990*/  STL [R1+0xc90], R9 ;  /* 0x000c900901007387 */ /* 0x0005e20000100800 */
[----:B----4-:R-:W-:Y:S01]  /*39a0*/  IABS R2, R8 ;  /* 0x0000000800027213 */ /* 0x010fe20000000000 */
[----:B------:R-:W-:Y:S02]  /*39b0*/  IMAD.MOV R79, RZ, RZ, -R79 ;  /* 0x000000ffff4f7224 */ /* 0x000fe400078e0a4f */
[----:B------:R3:W-:Y:S01]  /*39c0*/  STL [R1+0xcb0], R11 ;  /* 0x000cb00b01007387 */ /* 0x0007e20000100800 */
[----:B0-----:R-:W-:Y:S01]  /*39d0*/  IABS R10, R10 ;  /* 0x0000000a000a7213 */ /* 0x001fe20000000000 */
[----:B------:R-:W-:-:S02]  /*39e0*/  IMAD.HI.U32 R3, R6, R2, RZ ;  /* 0x0000000206037227 */ /* 0x000fc400078e00ff */
[----:B------:R0:W-:Y:S01]  /*39f0*/  STL [R1+0xce0], R7 ;  /* 0x000ce00701007387 */ /* 0x0001e20000100800 */
[----:B--2---:R-:W-:Y:S01]  /*3a00*/  IABS R9, R9 ;  /* 0x0000000900097213 */ /* 0x004fe20000000000 */
[----:B------:R-:W-:Y:S02]  /*3a10*/  IMAD.MOV R3, RZ, RZ, -R3 ;  /* 0x000000ffff037224 */ /* 0x000fe400078e0a03 */
[----:B------:R2:W-:Y:S01]  /*3a20*/  STL [R1+0xd08], R8 ;  /* 0x000d080801007387 */ /* 0x0005e20000100800 */
[----:B------:R-:W-:Y:S02]  /*3a30*/  IMAD R12, R5, R79, R12 ;  /* 0x0000004f050c7224 */ /* 0x000fe400078e020c */
[----:B---3--:R-:W-:Y:S01]  /*3a40*/  IMAD.HI.U32 R11, R6, R10, RZ ;  /* 0x0000000a060b7227 */ /* 0x008fe200078e00ff */
[----:B0-----:R-:W-:-:S03]  /*3a50*/  IABS R7, R7 ;  /* 0x0000000700077213 */ /* 0x001fc60000000000 */
[----:B------:R-:W-:-:S04]  /*3a60*/  IMAD.HI.U32 R13, R6, R9, RZ ;  /* 0x00000009060d7227 */ /* 0x000fc800078e00ff */
[----:B--2---:R-:W-:-:S04]  /*3a70*/  IMAD.HI.U32 R8, R6, R7, RZ ;  /* 0x0000000706087227 */ /* 0x004fc800078e00ff */
[----:B------:R-:W-:Y:S02]  /*3a80*/  IMAD.MOV R11, RZ, RZ, -R11 ;  /* 0x000000ffff0b7224 */ /* 0x000fe400078e0a0b */
        /* <DEDUP_REMOVED lines=14> */
[----:B------:R2:W-:Y:S01]  /*3b70*/  STL [R1+0xc70], R11 ;  /* 0x000c700b01007387 */ /* 0x0005e20000100800 */
[----:B------:R-:W-:Y:S02]  /*3b80*/  IABS R13, R10 ;  /* 0x0000000a000d7213 */ /* 0x000fe40000000000 */
[----:B---3--:R-:W-:Y:S01]  /*3b90*/  LOP3.LUT R7, R0, 0xf6, RZ, 0xfc, !PT ;  /* 0x000000f600077812 */ /* 0x008fe200078efcff */
[----:B------:R-:W-:Y:S01]  /*3ba0*/  STL [R1+0xcb4], R10 ;  /* 0x000cb40a01007387 */ /* 0x000fe20000100800 */
[----:B0-----:R-:W-:Y:S01]  /*3bb0*/  IABS R2, R8 ;  /* 0x0000000800027213 */ /* 0x001fe20000000000 */
[----:B------:R-:W-:Y:S02]  /*3bc0*/  IMAD.HI.U32 R80, R6, R13, RZ ;  /* 0x0000000d06507227 */ /* 0x000fe400078e00ff */
[----:B------:R0:W-:Y:S01]  /*3bd0*/  STL [R1+0xcc0], R9 ;  /* 0x000cc00901007387 */ /* 0x0001e20000100800 */
[----:B------:R-:W-:Y:S02]  /*3be0*/  IABS R3, R7 ;  /* 0x0000000700037213 */ /* 0x000fe40000000000 */
[----:B--2---:R-:W-:Y:S01]  /*3bf0*/  IABS R11, R11 ;  /* 0x0000000b000b7213 */ /* 0x004fe20000000000 */
[----:B------:R2:W-:Y:S01]  /*3c00*/  STL [R1+0xcdc], R8 ;  /* 0x000cdc0801007387 */ /* 0x0005e20000100800 */
[----:B------:R-:W-:-:S03]  /*3c10*/  IMAD.MOV R80, RZ, RZ, -R80 ;  /* 0x000000ffff507224 */ /* 0x000fc600078e0a50 */
[C---:B------:R-:W-:Y:S01]  /*3c20*/  IMAD.HI.U32 R79, R6.reuse, R11, RZ ;  /* 0x0000000b064f7227 */ /* 0x040fe200078e00ff */
[----:B------:R3:W-:Y:S01]  /*3c30*/  STL [R1+0xd10], R7 ;  /* 0x000d100701007387 */ /* 0x0007e20000100800 */
[----:B0-----:R-:W-:Y:S02]  /*3c40*/  IABS R9, R9 ;  /* 0x0000000900097213 */ /* 0x001fe40000000000 */
[----:B------:R-:W-:Y:S02]  /*3c50*/  IMAD.MOV R79, RZ, RZ, -R79 ;  /* 0x000000ffff4f7224 */ /* 0x000fe400078e0a4f */
[----:B--2---:R-:W-:-:S04]  /*3c60*/  IMAD.HI.U32 R8, R6, R3, RZ ;  /* 0x0000000306087227 */ /* 0x004fc800078e00ff */
[----:B------:R-:W-:-:S04]  /*3c70*/  IMAD.HI.U32 R10, R6, R9, RZ ;  /* 0x00000009060a7227 */ /* 0x000fc800078e00ff */
[----:B---3--:R-:W-:-:S04]  /*3c80*/  IMAD.HI.U32 R7, R6, R2, RZ ;  /* 0x0000000206077227 */ /* 0x008fc800078e00ff */
[----:B------:R-:W-:Y:S02]  /*3c90*/  IMAD.MOV R10, RZ, RZ, -R10 ;  /* 0x000000ffff0a7224 */ /* 0x000fe400078e0a0a */
[C---:B------:R-:W-:Y:S02]  /*3ca0*/  IMAD R13, R5.reuse, R80, R13 ;  /* 0x00000050050d7224 */ /* 0x040fe400078e020d */
[----:B------:R-:W-:Y:S02]  /*3cb0*/  IMAD.MOV R7, RZ, RZ, -R7 ;  /* 0x000000ffff077224 */ /* 0x000fe400078e0a07 */
[C---:B------:R-:W-:Y:S01]  /*3cc0*/  IMAD R11, R5.reuse, R79, R11 ;  /* 0x0000004f050b7224 */ /* 0x040fe200078e020b */
[----:B------:R0:W-:Y:S01]  /*3cd0*/  STL [R1+0xe18], R13 ;  /* 0x000e180d01007387 */ /* 0x0001e20000100800 */
[----:B------:R-:W-:Y:S02]  /*3ce0*/  IMAD.MOV R8, RZ, RZ, -R8 ;  /* 0x000000ffff087224 */ /* 0x000fe400078e0a08 */
[C---:B------:R-:W-:Y:S01]  /*3cf0*/  IMAD R9, R5.reuse, R10, R9 ;  /* 0x0000000a05097224 */ /* 0x040fe200078e0209 */
[----:B------:R2:W-:Y:S01]  /*3d00*/  STL [R1+0x460], R11 ;  /* 0x0004600b01007387 */ /* 0x0005e20000100800 */
[C---:B------:R-:W-:Y:S01]  /*3d10*/  IMAD R7, R5.reuse, R7, R2 ;  /* 0x0000000705077224 */ /* 0x040fe200078e0202 */
[----:B------:R-:W-:Y:S01]  /*3d20*/  LOP3.LUT R10, R0, 0xfa, RZ, 0xfc, !PT ;  /* 0x000000fa000a7812 */ /* 0x000fe200078efcff */
[----:B------:R-:W-:Y:S01]  /*3d30*/  IMAD R2, R5, R8, R3 ;  /* 0x0000000805027224 */ /* 0x000fe200078e0203 */
[----:B------:R3:W-:Y:S02]  /*3d40*/  STL [R1+0x1e4], R9 ;  /* 0x0001e40901007387 */ /* 0x0007e40000100800 */
[----:B------:R-:W-:-:S02]  /*3d50*/  IABS R79, R10 ;  /* 0x0000000a004f7213 */ /* 0x000fc40000000000 */
[----:B------:R4:W-:Y:S01]  /*3d60*/  STL [R1+0x340], R7 ;  /* 0x0003400701007387 */ /* 0x0009e20000100800 */
[C---:B0-----:R-:W-:Y:S02]  /*3d70*/  LOP3.LUT R13, R0.reuse, 0x106, RZ, 0xfc, !PT ;  /* 0x00000106000d7812 */ /* 0x041fe400078efcff */
[----:B--2---:R-:W-:Y:S01]  /*3d80*/  LOP3.LUT R11, R0, 0xf8, RZ, 0xfc, !PT ;  /* 0x000000f8000b7812 */ /* 0x004fe200078efcff */
[----:B------:R0:W-:Y:S01]  /*3d90*/  STL [R1+0x444], R2 ;  /* 0x0004440201007387 */ /* 0x0001e20000100800 */
[----:B------:R-:W-:Y:S01]  /*3da0*/  IMAD.HI.U32 R80, R6, R79, RZ ;  /* 0x0000004f06507227 */ /* 0x000fe200078e00ff */
[C---:B---3--:R-:W-:Y:S02]  /*3db0*/  LOP3.LUT R9, R0.reuse, 0xfe, RZ, 0xfc, !PT ;  /* 0x000000fe00097812 */ /* 0x048fe400078efcff */
[----:B------:R2:W-:Y:S01]  /*3dc0*/  STL [R1+0xc58], R11 ;  /* 0x000c580b01007387 */ /* 0x0005e20000100800 */
[----:B------:R-:W-:Y:S01]  /*3dd0*/  IMAD.MOV R80, RZ, RZ, -R80 ;  /* 0x000000ffff507224 */ /* 0x000fe200078e0a50 */
[----:B----4-:R-:W-:-:S02]  /*3de0*/  LOP3.LUT R7, R0, 0x100, RZ, 0xfc, !PT ;  /* 0x0000010000077812 */ /* 0x010fc400078efcff */
[----:B------:R3:W-:Y:S01]  /*3df0*/  STL [R1+0xc7c], R10 ;  /* 0x000c7c0a01007387 */ /* 0x0007e20000100800 */
[----:B------:R-:W-:Y:S02]  /*3e00*/  IABS R3, R9 ;  /* 0x0000000900037213 */ /* 0x000fe40000000000 */
[----:B0-----:R-:W-:Y:S02]  /*3e10*/  LOP3.LUT R2, R0, 0xfc, RZ, 0xfc, !PT ;  /* 0x000000fc00027812 */ /* 0x001fe400078efcff */
[----:B--2---:R-:W-:Y:S01]  /*3e20*/  IABS R11, R11 ;  /* 0x0000000b000b7213 */ /* 0x004fe20000000000 */
[C---:B------:R-:W-:Y:S02]  /*3e30*/  IMAD.HI.U32 R8, R6.reuse, R3, RZ ;  /* 0x0000000306087227 */ /* 0x040fe400078e00ff */
[----:B------:R0:W-:Y:S01]  /*3e40*/  STL [R1+0xcbc], R2 ;  /* 0x000cbc0201007387 */ /* 0x0001e20000100800 */
[----:B---3--:R-:W-:Y:S01]  /*3e50*/  IABS R10, R7 ;  /* 0x00000007000a7213 */ /* 0x008fe20000000000 */
[----:B------:R-:W-:-:S02]  /*3e60*/  IMAD.HI.U32 R81, R6, R11, RZ ;  /* 0x0000000b06517227 */ /* 0x000fc400078e00ff */
[----:B------:R2:W-:Y:S02]  /*3e70*/  STL [R1+0xccc], R9 ;  /* 0x000ccc0901007387 */ /* 0x0005e40000100800 */
[----:B------:R-:W-:Y:S02]  /*3e80*/  IMAD.MOV R81, RZ, RZ, -R81 ;  /* 0x000000ffff517224 */ /* 0x000fe400078e0a51 */
[----:B------:R3:W-:Y:S01]  /*3e90*/  STL [R1+0xcec], R7 ;  /* 0x000cec0701007387 */ /* 0x0007e20000100800 */
[----:B------:R-:W-:Y:S01]  /*3ea0*/  IMAD.MOV R8, RZ, RZ, -R8 ;  /* 0x000000ffff087224 */ /* 0x000fe200078e0a08 */
[----:B0-----:R-:W-:Y:S01]  /*3eb0*/  IABS R2, R2 ;  /* 0x0000000200027213 */ /* 0x001fe20000000000 */
[----:B------:R-:W-:Y:S02]  /*3ec0*/  IMAD R11, R5, R81, R11 ;  /* 0x00000051050b7224 */ /* 0x000fe400078e020b */
[----:B--2---:R-:W-:-:S03]  /*3ed0*/  IMAD.HI.U32 R9, R6, R10, RZ ;  /* 0x0000000a06097227 */ /* 0x004fc600078e00ff */
[----:B------:R0:W-:Y:S01]  /*3ee0*/  STL [R1+0xe1c], R11 ;  /* 0x000e1c0b01007387 */ /* 0x0001e20000100800 */
[----:B---3--:R-:W-:-:S04]  /*3ef0*/  IMAD.HI.U32 R7, R6, R2, RZ ;  /* 0x0000000206077227 */ /* 0x008fc800078e00ff */
[----:B------:R-:W-:Y:S02]  /*3f00*/  IMAD.MOV R7, RZ, RZ, -R7 ;  /* 0x000000ffff077224 */ /* 0x000fe400078e0a07 */
[----:B------:R-:W-:Y:S02]  /*3f10*/  IMAD.MOV R9, RZ, RZ, -R9 ;  /* 0x000000ffff097224 */ /* 0x000fe400078e0a09 */
[C---:B0-----:R-:W-:Y:S02]  /*3f20*/  IMAD R11, R5.reuse, R80, R79 ;  /* 0x00000050050b7224 */ /* 0x041fe400078e024f */
[C---:B------:R-:W-:Y:S02]  /*3f30*/  IMAD R7, R5.reuse, R7, R2 ;  /* 0x0000000705077224 */ /* 0x040fe400078e0202 */
[C---:B------:R-:W-:Y:S01]  /*3f40*/  IMAD R10, R5.reuse, R9, R10 ;  /* 0x00000009050a7224 */ /* 0x040fe200078e020a */
[----:B------:R0:W-:Y:S01]  /*3f50*/  STL [R1+0x1f0], R11 ;  /* 0x0001f00b01007387 */ /* 0x0001e20000100800 */
[----:B------:R-:W-:Y:S01]  /*3f60*/  IMAD R2, R5, R8, R3 ;  /* 0x0000000805027224 */ /* 0x000fe200078e0203 */
[----:B------:R-:W-:-:S02]  /*3f70*/  IABS R8, R13 ;  /* 0x0000000d00087213 */ /* 0x000fc40000000000 */
[----:B------:R2:W-:Y:S03]  /*3f80*/  STL [R1+0x358], R7 ;  /* 0x0003580701007387 */ /* 0x0005e60000100800 */
[----:B------:R-:W-:Y:S01]  /*3f90*/  IMAD.HI.U32 R80, R6, R8, RZ ;  /* 0x0000000806507227 */ /* 0x000fe200078e00ff */
[----:B------:R-:W-:Y:S01]  /*3fa0*/  STL [R1+0xe20], R10 ;  /* 0x000e200a01007387 */ /* 0x000fe20000100800 */
[C---:B0-----:R-:W-:Y:S02]  /*3fb0*/  LOP3.LUT R11, R0.reuse, 0x108, RZ, 0xfc, !PT ;  /* 0x00000108000b7812 */ /* 0x041fe400078efcff */
[----:B------:R-:W-:Y:S01]  /*3fc0*/  IMAD.MOV R80, RZ, RZ, -R80 ;  /* 0x000000ffff507224 */ /* 0x000fe200078e0a50 */
[----:B------:R0:W-:Y:S01]  /*3fd0*/  STL [R1+0x484], R2 ;  /* 0x0004840201007387 */ /* 0x0001e20000100800 */
[----:B--2---:R-:W-:-:S03]  /*3fe0*/  LOP3.LUT R7, R0, 0x104, RZ, 0xfc, !PT ;  /* 0x0000010400077812 */ /* 0x004fc600078efcff */
[----:B------:R-:W-:Y:S01]  /*3ff0*/  STL [R1+0xc3c], R66 ;  /* 0x000c3c4201007387 */ /* 0x000fe20000100800 */
[----:B------:R-:W-:-:S03]  /*4000*/  IABS R9, R11 ;  /* 0x0000000b00097213 */ /* 0x000fc60000000000 */
[----:B------:R2:W-:Y:S01]  /*4010*/  STL [R1+0xc64], R7 ;  /* 0x000c640701007387 */ /* 0x0005e20000100800 */
[----:B0-----:R-:W-:Y:S01]  /*4020*/  LOP3.LUT R2, R0, 0x10a, RZ, 0xfc, !PT ;  /* 0x0000010a00027812 */ /* 0x001fe200078efcff */
[----:B------:R-:W-:Y:S02]  /*4030*/  IMAD.HI.U32 R81, R6, R9, RZ ;  /* 0x0000000906517227 */ /* 0x000fe400078e00ff */
[----:B------:R-:W-:Y:S02]  /*4040*/  STL [R1+0xc8c], R13 ;  /* 0x000c8c0d01007387 */ /* 0x000fe40000100800 */
[----:B------:R-:W-:Y:S02]  /*4050*/  IMAD.MOV R81, RZ, RZ, -R81 ;  /* 0x000000ffff517224 */ /* 0x000fe400078e0a51 */
[----:B------:R0:W-:Y:S01]  /*4060*/  STL [R1+0xcc8], R11 ;  /* 0x000cc80b01007387 */ /* 0x0001e20000100800 */
[----:B--2---:R-:W-:Y:S01]  /*4070*/  IABS R7, R7 ;  /* 0x0000000700077213 */ /* 0x004fe20000000000 */
[----:B------:R-:W-:-:S02]  /*4080*/  IMAD R9, R5, R81, R9 ;  /* 0x0000005105097224 */ /* 0x000fc400078e0209 */
[----:B------:R2:W-:Y:S02]  /*4090*/  STL [R1+0xcd8], R2 ;  /* 0x000cd80201007387 */ /* 0x0005e40000100800 */
[----:B------:R-:W-:-:S04]  /*40a0*/  IMAD.HI.U32 R79, R6, R7, RZ ;  /* 0x00000007064f7227 */ /* 0x000fc800078e00ff */
[----:B------:R-:W-:Y:S02]  /*40b0*/  IMAD.MOV R79, RZ, RZ, -R79 ;  /* 0x000000ffff4f7224 */ /* 0x000fe400078e0a4f */
[C---:B0-----:R-:W-:Y:S01]  /*40c0*/  IMAD R11, R5.reuse, R83, R82 ;  /* 0x00000053050b7224 */ /* 0x041fe200078e0252 */
[----:B--2---:R-:W-:Y:S01]  /*40d0*/  IABS R2, R2 ;  /* 0x0000000200027213 */ /* 0x004fe20000000000 */
[C---:B------:R-:W-:Y:S02]  /*40e0*/  IMAD R10, R5.reuse, R79, R7 ;  /* 0x0000004f050a7224 */ /* 0x040fe400078e0207 */
[----:B------:R-:W-:Y:S01]  /*40f0*/  IMAD R7, R5, R80, R8 ;  /* 0x0000005005077224 */ /* 0x000fe200078e0208 */
[----:B------:R0:W-:Y:S01]  /*4100*/  STL [R1+0x1fc], R11 ;  /* 0x0001fc0b01007387 */ /* 0x0001e20000100800 */
[----:B------:R-:W-:Y:S01]  /*4110*/  IMAD.HI.U32 R3, R6, R2, RZ ;  /* 0x0000000206037227 */ /* 0x000fe200078e00ff */
[----:B------:R-:W-:Y:S02]  /*4120*/  LOP3.LUT R8, R0, 0x10e, RZ, 0xfc, !PT ;  /* 0x0000010e00087812 */ /* 0x000fe400078efcff */
[----:B------:R2:W-:Y:S01]  /*4130*/  STL [R1+0x35c], R10 ;  /* 0x00035c0a01007387 */ /* 0x0005e20000100800 */
[----:B------:R-:W-:-:S03]  /*4140*/  IMAD.MOV R3, RZ, RZ, -R3 ;  /* 0x000000ffff037224 */ /* 0x000fc600078e0a03 */
[----:B------:R3:W-:Y:S01]  /*4150*/  STL [R1+0xe24], R9 ;  /* 0x000e240901007387 */ /* 0x0007e20000100800 */
[----:B------:R-:W-:Y:S01]  /*4160*/  IMAD R2, R5, R3, R2 ;  /* 0x0000000305027224 */ /* 0x000fe200078e0202 */
[C---:B0-----:R-:W-:Y:S02]  /*4170*/  LOP3.LUT R11, R0.reuse, 0x10c, RZ, 0xfc, !PT ;  /* 0x0000010c000b7812 */ /* 0x041fe400078efcff */
[----:B------:R0:W-:Y:S01]  /*4180*/  STL [R1+0x480], R7 ;  /* 0x0004800701007387 */ /* 0x0001e20000100800 */
[----:B--2---:R-:W-:-:S03]  /*4190*/  LOP3.LUT R10, R0, 0x110, RZ, 0xfc, !PT ;  /* 0x00000110000a7812 */ /* 0x004fc600078efcff */
[----:B------:R2:W-:Y:S01]  /*41a0*/  STL [R1+0x208], R2 ;  /* 0x0002080201007387 */ /* 0x0005e20000100800 */
[----:B------:R-:W-:Y:S02]  /*41b0*/  IABS R81, R11 ;  /* 0x0000000b00517213 */ /* 0x000fe40000000000 */
[----:B---3--:R-:W-:Y:S01]  /*41c0*/  LOP3.LUT R9, R0, 0x112, RZ, 0xfc, !PT ;  /* 0x0000011200097812 */ /* 0x008fe200078efcff */
[----:B------:R-:W-:Y:S01]  /*41d0*/  STL [R1+0xc08], R11 ;  /* 0x000c080b01007387 */ /* 0x000fe20000100800 */
[----:B------:R-:W-:Y:S01]  /*41e0*/  IABS R80, R10 ;  /* 0x0000000a00507213 */ /* 0x000fe20000000000 */
[----:B------:R-:W-:Y:S01]  /*41f0*/  IMAD.HI.U32 R82, R6, R81, RZ ;  /* 0x0000005106527227 */ /* 0x000fe200078e00ff */
[----:B0-----:R-:W-:Y:S01]  /*4200*/  LOP3.LUT R7, R0, 0x114, RZ, 0xfc, !PT ;  /* 0x0000011400077812 */ /* 0x001fe200078efcff */
[----:B------:R0:W-:Y:S01]  /*4210*/  STL [R1+0xc44], R8 ;  /* 0x000c440801007387 */ /* 0x0001e20000100800 */
[----:B--2---:R-:W-:Y:S01]  /*4220*/  IABS R2, R9 ;  /* 0x0000000900027213 */ /* 0x004fe20000000000 */
[----:B------:R-:W-:-:S02]  /*4230*/  IMAD.HI.U32 R84, R6, R80, RZ ;  /* 0x0000005006547227 */ /* 0x000fc400078e00ff */
[----:B------:R2:W-:Y:S01]  /*4240*/  STL [R1+0xc6c], R10 ;  /* 0x000c6c0a01007387 */ /* 0x0005e20000100800 */
[----:B------:R-:W-:Y:S01]  /*4250*/  IABS R3, R7 ;  /* 0x0000000700037213 */ /* 0x000fe20000000000 */
[----:B------:R-:W-:Y:S02]  /*4260*/  IMAD.MOV R82, RZ, RZ, -R82 ;  /* 0x000000ffff527224 */ /* 0x000fe400078e0a52 */
[----:B------:R-:W-:Y:S01]  /*4270*/  STL [R1+0xc9c], R9 ;  /* 0x000c9c0901007387 */ /* 0x000fe20000100800 */
[----:B------:R-:W-:Y:S01]  /*4280*/  IMAD.MOV R84, RZ, RZ, -R84 ;  /* 0x000000ffff547224 */ /* 0x000fe200078e0a54 */
[----:B0-----:R-:W-:Y:S01]  /*4290*/  IABS R8, R8 ;  /* 0x0000000800087213 */ /* 0x001fe20000000000 */
[C---:B------:R-:W-:Y:S01]  /*42a0*/  IMAD.HI.U32 R79, R6.reuse, R3, RZ ;  /* 0x00000003064f7227 */ /* 0x040fe200078e00ff */
[----:B------:R0:W-:Y:S03]  /*42b0*/  STL [R1+0xcd4], R7 ;  /* 0x000cd40701007387 */ /* 0x0001e60000100800 */
[----:B------:R-:W-:-:S04]  /*42c0*/  IMAD.HI.U32 R83, R6, R8, RZ ;  /* 0x0000000806537227 */ /* 0x000fc800078e00ff */
[----:B------:R-:W-:Y:S02]  /*42d0*/  IMAD.MOV R83, RZ, RZ, -R83 ;  /* 0x000000ffff537224 */ /* 0x000fe400078e0a53 */
[----:B--2---:R-:W-:Y:S02]  /*42e0*/  IMAD R10, R5, R82, R81 ;  /* 0x00000052050a7224 */ /* 0x004fe400078e0251 */
[----:B0-----:R-:W-:-:S03]  /*42f0*/  IMAD.HI.U32 R7, R6, R2, RZ ;  /* 0x0000000206077227 */ /* 0x001fc600078e00ff */
[----:B------:R0:W-:Y:S01]  /*4300*/  STL [R1+0x370], R10 ;  /* 0x0003700a01007387 */ /* 0x0001e20000100800 */
[----:B------:R-:W-:Y:S02]  /*4310*/  IMAD.MOV R7, RZ, RZ, -R7 ;  /* 0x000000ffff077224 */ /* 0x000fe400078e0a07 */
[C---:B------:R-:W-:Y:S02]  /*4320*/  IMAD R9, R5.reuse, R83, R8 ;  /* 0x0000005305097224 */ /* 0x040fe400078e0208 */
[----:B------:R-:W-:Y:S02]  /*4330*/  IMAD.MOV R79, RZ, RZ, -R79 ;  /* 0x000000ffff4f7224 */ /* 0x000fe400078e0a4f */
[C---:B------:R-:W-:Y:S02]  /*4340*/  IMAD R8, R5.reuse, R84, R80 ;  /* 0x0000005405087224 */ /* 0x040fe400078e0250 */
[C---:B------:R-:W-:Y:S01]  /*4350*/  IMAD R7, R5.reuse, R7, R2 ;  /* 0x0000000705077224 */ /* 0x040fe200078e0202 */
[----:B0-----:R-:W-:Y:S01]  /*4360*/  LOP3.LUT R10, R0, 0x116, RZ, 0xfc, !PT ;  /* 0x00000116000a7812 */ /* 0x001fe200078efcff */
[----:B------:R-:W-:Y:S01]  /*4370*/  IMAD R2, R5, R79, R3 ;  /* 0x0000004f05027224 */ /* 0x000fe200078e0203 */
[----:B------:R0:W-:Y:S01]  /*4380*/  STL [R1+0xe28], R8 ;  /* 0x000e280801007387 */ /* 0x0001e20000100800 */
[----:B------:R-:W-:Y:S01]  /*4390*/  IMAD.U32 R11, RZ, RZ, UR6 ;  /* 0x00000006ff0b7e24 */ /* 0x000fe2000f8e00ff */
[----:B------:R-:W-:-:S02]  /*43a0*/  IABS R83, R10 ;  /* 0x0000000a00537213 */ /* 0x000fc40000000000 */
[----:B------:R2:W-:Y:S03]  /*43b0*/  STL [R1+0x4c4], R9 ;  /* 0x0004c40901007387 */ /* 0x0005e60000100800 */
[----:B------:R-:W-:Y:S01]  /*43c0*/  IMAD.HI.U32 R84, R6, R83, RZ ;  /* 0x0000005306547227 */ /* 0x000fe200078e00ff */
[----:B------:R3:W-:Y:S01]  /*43d0*/  STL [R1+0x21c], R7 ;  /* 0x00021c0701007387 */ /* 0x0007e20000100800 */
[C---:B0-----:R-:W-:Y:S02]  /*43e0*/  LOP3.LUT R8, R0.reuse, 0x11e, RZ, 0xfc, !PT ;  /* 0x0000011e00087812 */ /* 0x041fe400078efcff */
[----:B------:R-:W-:Y:S01]  /*43f0*/  IMAD.MOV R84, RZ, RZ, -R84 ;  /* 0x000000ffff547224 */ /* 0x000fe200078e0a54 */
[----:B------:R0:W-:Y:S01]  /*4400*/  STL [R1+0x394], R2 ;  /* 0x0003940201007387 */ /* 0x0001e20000100800 */
[----:B--2---:R-:W-:-:S03]  /*4410*/  LOP3.LUT R9, R0, 0x11c, RZ, 0xfc, !PT ;  /* 0x0000011c00097812 */ /* 0x004fc600078efcff */
[----:B------:R2:W-:Y:S01]  /*4420*/  STL [R1+0xbf8], R10 ;  /* 0x000bf80a01007387 */ /* 0x0005e20000100800 */
[----:B------:R-:W-:Y:S02]  /*4430*/  IABS R79, R8 ;  /* 0x00000008004f7213 */ /* 0x000fe40000000000 */
[----:B---3--:R-:W-:Y:S02]  /*4440*/  LOP3.LUT R7, R0, 0x118, RZ, 0xfc, !PT ;  /* 0x0000011800077812 */ /* 0x008fe400078efcff */
[----:B------:R-:W-:Y:S01]  /*4450*/  IABS R3, R9 ;  /* 0x0000000900037213 */ /* 0x000fe20000000000 */
[----:B------:R-:W-:Y:S01]  /*4460*/  IMAD.HI.U32 R82, R6, R79, RZ ;  /* 0x0000004f06527227 */ /* 0x000fe200078e00ff */
[----:B0-----:R-:W-:Y:S01]  /*4470*/  LOP3.LUT R2, R0, 0x11a, RZ, 0xfc, !PT ;  /* 0x0000011a00027812 */ /* 0x001fe200078efcff */
[----:B------:R0:W-:Y:S02]  /*4480*/  STL [R1+0xc18], R7 ;  /* 0x000c180701007387 */ /* 0x0001e40000100800 */
[----:B------:R-:W-:Y:S01]  /*4490*/  IMAD.HI.U32 R81, R6, R3, RZ ;  /* 0x0000000306517227 */ /* 0x000fe200078e00ff */
[----:B--2---:R-:W-:Y:S01]  /*44a0*/  LOP3.LUT R10, R0, 0x134, RZ, 0xfc, !PT ;  /* 0x00000134000a7812 */ /* 0x004fe200078efcff */
[----:B------:R2:W-:Y:S02]  /*44b0*/  STL [R1+0xc4c], R2 ;  /* 0x000c4c0201007387 */ /* 0x0005e40000100800 */
[----:B------:R-:W-:-:S02]  /*44c0*/  IMAD.MOV R81, RZ, RZ, -R81 ;  /* 0x000000ffff517224 */ /* 0x000fc400078e0a51 */
[----:B------:R3:W-:Y:S01]  /*44d0*/  STL [R1+0xc78], R9 ;  /* 0x000c780901007387 */ /* 0x0007e20000100800 */
[----:B------:R-:W-:Y:S01]  /*44e0*/  IMAD.MOV R82, RZ, RZ, -R82 ;  /* 0x000000ffff527224 */ /* 0x000fe200078e0a52 */
[----:B0-----:R-:W-:Y:S01]  /*44f0*/  IABS R7, R7 ;  /* 0x0000000700077213 */ /* 0x001fe20000000000 */
[----:B------:R-:W-:Y:S01]  /*4500*/  IMAD R3, R5, R81, R3 ;  /* 0x0000005105037224 */ /* 0x000fe200078e0203 */
[----:B------:R0:W-:Y:S01]  /*4510*/  STL [R1+0xca8], R8 ;  /* 0x000ca80801007387 */ /* 0x0001e20000100800 */
[----:B--2---:R-:W-:Y:S02]  /*4520*/  IABS R2, R2 ;  /* 0x0000000200027213 */ /* 0x004fe40000000000 */
[----:B------:R-:W-:Y:S01]  /*4530*/  IMAD.HI.U32 R85, R6, R7, RZ ;  /* 0x0000000706557227 */ /* 0x000fe200078e00ff */
[----:B---3--:R-:W-:-:S03]  /*4540*/  LOP3.LUT R9, R0, 0x124, RZ, 0xfc, !PT ;  /* 0x0000012400097812 */ /* 0x008fc600078efcff */
[----:B------:R-:W-:-:S04]  /*4550*/  IMAD.HI.U32 R80, R6, R2, RZ ;  /* 0x0000000206507227 */ /* 0x000fc800078e00ff */
[----:B------:R-:W-:Y:S02]  /*4560*/  IMAD.MOV R85, RZ, RZ, -R85 ;  /* 0x000000ffff557224 */ /* 0x000fe400078e0a55 */
[----:B------:R-:W-:Y:S02]  /*4570*/  IMAD.MOV R80, RZ, RZ, -R80 ;  /* 0x000000ffff507224 */ /* 0x000fe400078e0a50 */
[C---:B------:R-:W-:Y:S02]  /*4580*/  IMAD R7, R5.reuse, R85, R7 ;  /* 0x0000005505077224 */ /* 0x040fe400078e0207 */
[C---:B0-----:R-:W-:Y:S02]  /*4590*/  IMAD R8, R5.reuse, R84, R83 ;  /* 0x0000005405087224 */ /* 0x041fe400078e0253 */
[C---:B------:R-:W-:Y:S01]  /*45a0*/  IMAD R2, R5.reuse, R80, R2 ;  /* 0x0000005005027224 */ /* 0x040fe200078e0202 */
[----:B------:R0:W-:Y:S04]  /*45b0*/  STL [R1+0xe2c], R7 ;  /* 0x000e2c0701007387 */ /* 0x0001e80000100800 */
[----:B------:R2:W-:Y:S04]  /*45c0*/  STL [R1+0x4c0], R8 ;  /* 0x0004c00801007387 */ /* 0x0005e80000100800 */
[----:B------:R3:W-:Y:S01]  /*45d0*/  STL [R1+0x200], R2 ;  /* 0x0002000201007387 */ /* 0x0007e20000100800 */
[----:B0-----:R-:W-:Y:S01]  /*45e0*/  IMAD R7, R5, R82, R79 ;  /* 0x0000005205077224 */ /* 0x001fe200078e024f */
[----:B------:R-:W-:-:S02]  /*45f0*/  IABS R79, R9 ;  /* 0x00000009004f7213 */ /* 0x000fc40000000000 */
[----:B------:R0:W-:Y:S01]  /*4600*/  STL [R1+0x390], R3 ;  /* 0x0003900301007387 */ /* 0x0001e20000100800 */
[----:B--2---:R-:W-:-:S03]  /*4610*/  LOP3.LUT R8, R0, 0x126, RZ, 0xfc, !PT ;  /* 0x0000012600087812 */ /* 0x004fc600078efcff */
[----:B------:R2:W-:Y:S01]  /*4620*/  STL [R1+0x504], R7 ;  /* 0x0005040701007387 */ /* 0x0005e20000100800 */
[----:B------:R-:W-:Y:S01]  /*4630*/  IMAD.HI.U32 R82, R6, R79, RZ ;  /* 0x0000004f06527227 */ /* 0x000fe200078e00ff */
[C---:B---3--:R-:W-:Y:S02]  /*4640*/  LOP3.LUT R2, R0.reuse, 0x120, RZ, 0xfc, !PT ;  /* 0x0000012000027812 */ /* 0x048fe400078efcff */
[----:B------:R-:W-:Y:S01]  /*4650*/  IABS R80, R8 ;  /* 0x0000000800507213 */ /* 0x000fe20000000000 */
[----:B------:R-:W-:Y:S01]  /*4660*/  IMAD.MOV R82, RZ, RZ, -R82 ;  /* 0x000000ffff527224 */ /* 0x000fe200078e0a52 */
[----:B0-----:R-:W-:Y:S01]  /*4670*/  LOP3.LUT R3, R0, 0x122, RZ, 0xfc, !PT ;  /* 0x0000012200037812 */ /* 0x001fe200078efcff */
[----:B------:R0:W-:Y:S02]  /*4680*/  STL [R1+0xbf4], R2 ;  /* 0x000bf40201007387 */ /* 0x0001e40000100800 */
[----:B------:R-:W-:Y:S01]  /*4690*/  IMAD.HI.U32 R83, R6, R80, RZ ;  /* 0x0000005006537227 */ /* 0x000fe200078e00ff */
[----:B--2---:R-:W-:Y:S01]  /*46a0*/  LOP3.LUT R7, R0, 0x128, RZ, 0xfc, !PT ;  /* 0x0000012800077812 */ /* 0x004fe200078efcff */
[----:B------:R2:W-:Y:S02]  /*46b0*/  STL [R1+0xc04], R3 ;  /* 0x000c040301007387 */ /* 0x0005e40000100800 */
[----:B------:R-:W-:Y:S01]  /*46c0*/  IMAD.MOV R83, RZ, RZ, -R83 ;  /* 0x000000ffff537224 */ /* 0x000fe200078e0a53 */
[----:B------:R-:W-:Y:S01]  /*46d0*/  IABS R92, R7 ;  /* 0x00000007005c7213 */ /* 0x000fe20000000000 */
[----:B------:R3:W-:Y:S01]  /*46e0*/  STL [R1+0xc24], R9 ;  /* 0x000c240901007387 */ /* 0x0007e20000100800 */
[----:B0-----:R-:W-:-:S03]  /*46f0*/  IABS R2, R2 ;  /* 0x0000000200027213 */ /* 0x001fc60000000000 */
[----:B------:R0:W-:Y:S01]  /*4700*/  STL [R1+0xc54], R8 ;  /* 0x000c540801007387 */ /* 0x0001e20000100800 */
[C---:B------:R-:W-:Y:S01]  /*4710*/  IMAD.HI.U32 R84, R6.reuse, R92, RZ ;  /* 0x0000005c06547227 */ /* 0x040fe200078e00ff */
[----:B--2---:R-:W-:Y:S02]  /*4720*/  IABS R3, R3 ;  /* 0x0000000300037213 */ /* 0x004fe40000000000 */
[----:B------:R2:W-:Y:S01]  /*4730*/  STL [R1+0xc88], R7 ;  /* 0x000c880701007387 */ /* 0x0005e20000100800 */
[----:B------:R-:W-:Y:S01]  /*4740*/  IMAD.HI.U32 R85, R6, R2, RZ ;  /* 0x0000000206557227 */ /* 0x000fe200078e00ff */
[----:B---3--:R-:W-:-:S03]  /*4750*/  LOP3.LUT R9, R0, 0x12a, RZ, 0xfc, !PT ;  /* 0x0000012a00097812 */ /* 0x008fc600078efcff */
[----:B------:R-:W-:Y:S01]  /*4760*/  IMAD.HI.U32 R81, R6, R3, RZ ;  /* 0x0000000306517227 */ /* 0x000fe200078e00ff */
[----:B0-----:R-:W-:-:S03]  /*4770*/  LOP3.LUT R8, R0, 0x12c, RZ, 0xfc, !PT ;  /* 0x0000012c00087812 */ /* 0x001fc600078efcff */
[----:B------:R-:W-:Y:S02]  /*4780*/  IMAD.MOV R85, RZ, RZ, -R85 ;  /* 0x000000ffff557224 */ /* 0x000fe400078e0a55 */
[----:B------:R-:W-:Y:S02]  /*4790*/  IMAD.MOV R81, RZ, RZ, -R81 ;  /* 0x000000ffff517224 */ /* 0x000fe400078e0a51 */
[C---:B------:R-:W-:Y:S02]  /*47a0*/  IMAD R2, R5.reuse, R85, R2 ;  /* 0x0000005505027224 */ /* 0x040fe400078e0202 */
[C---:B--2---:R-:W-:Y:S02]  /*47b0*/  IMAD R7, R5.reuse, R81, R3 ;  /* 0x0000005105077224 */ /* 0x044fe400078e0203 */
[----:B------:R-:W-:Y:S01]  /*47c0*/  IMAD R3, R5, R82, R79 ;  /* 0x0000005205037224 */ /* 0x000fe200078e024f */
[----:B------:R0:W-:Y:S01]  /*47d0*/  STL [R1+0xe30], R2 ;  /* 0x000e300201007387 */ /* 0x0001e20000100800 */
[----:B------:R-:W-:Y:S01]  /*47e0*/  IMAD.MOV R84, RZ, RZ, -R84 ;  /* 0x000000ffff547224 */ /* 0x000fe200078e0a54 */
[----:B------:R-:W-:-:S02]  /*47f0*/  IABS R82, R9 ;  /* 0x0000000900527213 */ /* 0x000fc40000000000 */
[----:B------:R2:W-:Y:S01]  /*4800*/  STL [R1+0x204], R7 ;  /* 0x0002040701007387 */ /* 0x0005e20000100800 */
[----:B------:R-:W-:-:S03]  /*4810*/  IMAD R92, R5, R84, R92 ;  /* 0x00000054055c7224 */ /* 0x000fc600078e025c */
[----:B------:R3:W-:Y:S01]  /*4820*/  STL [R1+0x374], R3 ;  /* 0x0003740301007387 */ /* 0x0007e20000100800 */
[----:B0-----:R-:W-:Y:S01]  /*4830*/  IMAD R2, R5, R83, R80 ;  /* 0x0000005305027224 */ /* 0x001fe200078e0250 */
[----:B------:R-:W-:Y:S02]  /*4840*/  IABS R80, R8 ;  /* 0x0000000800507213 */ /* 0x000fe40000000000 */
[----:B------:R-:W-:Y:S01]  /*4850*/  STL [R1+0xe34], R92 ;  /* 0x000e345c01007387 */ /* 0x000fe20000100800 */
[----:B------:R-:W-:Y:S01]  /*4860*/  IMAD.HI.U32 R83, R6, R82, RZ ;  /* 0x0000005206537227 */ /* 0x000fe200078e00ff */
[----:B--2---:R-:W-:Y:S02]  /*4870*/  LOP3.LUT R7, R0, 0x12e, RZ, 0xfc, !PT ;  /* 0x0000012e00077812 */ /* 0x004fe400078efcff */
[----:B------:R0:W-:Y:S01]  /*4880*/  STL [R1+0x500], R2 ;  /* 0x0005000201007387 */ /* 0x0001e20000100800 */
[----:B------:R-:W-:Y:S01]  /*4890*/  IMAD.HI.U32 R84, R6, R80, RZ ;  /* 0x0000005006547227 */ /* 0x000fe200078e00ff */
[----:B---3--:R-:W-:-:S02]  /*48a0*/  LOP3.LUT R3, R0, 0x130, RZ, 0xfc, !PT ;  /* 0x0000013000037812 */ /* 0x008fc400078efcff */
[----:B------:R-:W-:Y:S01]  /*48b0*/  IABS R81, R7 ;  /* 0x0000000700517213 */ /* 0x000fe20000000000 */
[----:B------:R2:W-:Y:S01]  /*48c0*/  STL [R1+0xbd0], R9 ;  /* 0x000bd00901007387 */ /* 0x0005e20000100800 */
[----:B------:R-:W-:Y:S01]  /*48d0*/  IABS R91, R3 ;  /* 0x00000003005b7213 */ /* 0x000fe20000000000 */
[----:B------:R-:W-:Y:S02]  /*48e0*/  IMAD.MOV R83, RZ, RZ, -R83 ;  /* 0x000000ffff537224 */ /* 0x000fe400078e0a53 */
[----:B------:R3:W-:Y:S01]  /*48f0*/  STL [R1+0xc00], R8 ;  /* 0x000c000801007387 */ /* 0x0007e20000100800 */
[----:B0-----:R-:W-:Y:S01]  /*4900*/  LOP3.LUT R2, R0, 0x132, RZ, 0xfc, !PT ;  /* 0x0000013200027812 */ /* 0x001fe200078efcff */
[C---:B------:R-:W-:Y:S02]  /*4910*/  IMAD.HI.U32 R86, R6.reuse, R91, RZ ;  /* 0x0000005b06567227 */ /* 0x040fe400078e00ff */
[----:B------:R0:W-:Y:S02]  /*4920*/  STL [R1+0xc14], R7 ;  /* 0x000c140701007387 */ /* 0x0001e40000100800 */
[----:B------:R-:W-:Y:S01]  /*4930*/  IMAD.HI.U32 R85, R6, R81, RZ ;  /* 0x0000005106557227 */ /* 0x000fe200078e00ff */
[----:B--2---:R-:W-:Y:S01]  /*4940*/  LOP3.LUT R9, R0, 0x136, RZ, 0xfc, !PT ;  /* 0x0000013600097812 */ /* 0x004fe200078efcff */
[----:B------:R2:W-:Y:S02]  /*4950*/  STL [R1+0xc30], R3 ;  /* 0x000c300301007387 */ /* 0x0005e40000100800 */
[----:B------:R-:W-:-:S02]  /*4960*/  IMAD.MOV R84, RZ, RZ, -R84 ;  /* 0x000000ffff547224 */ /* 0x000fc400078e0a54 */
[----:B------:R-:W-:Y:S01]  /*4970*/  IMAD.MOV R86, RZ, RZ, -R86 ;  /* 0x000000ffff567224 */ /* 0x000fe200078e0a56 */
[----:B------:R4:W-:Y:S01]  /*4980*/  STL [R1+0xc60], R2 ;  /* 0x000c600201007387 */ /* 0x0009e20000100800 */
[----:B------:R-:W-:Y:S02]  /*4990*/  IMAD.MOV R85, RZ, RZ, -R85 ;  /* 0x000000ffff557224 */ /* 0x000fe400078e0a55 */
[C---:B---3--:R-:W-:Y:S01]  /*49a0*/  IMAD R8, R5.reuse, R83, R82 ;  /* 0x0000005305087224 */ /* 0x048fe200078e0252 */
[----:B------:R-:W-:Y:S01]  /*49b0*/  IABS R82, R9 ;  /* 0x0000000900527213 */ /* 0x000fe20000000000 */
[C---:B0-----:R-:W-:Y:S01]  /*49c0*/  IMAD R7, R5.reuse, R84, R80 ;  /* 0x0000005405077224 */ /* 0x041fe200078e0250 */
[----:B--2---:R-:W-:Y:S01]  /*49d0*/  IABS R3, R2 ;  /* 0x0000000200037213 */ /* 0x004fe20000000000 */
[C---:B------:R-:W-:Y:S01]  /*49e0*/  IMAD R91, R5.reuse, R86, R91 ;  /* 0x00000056055b7224 */ /* 0x040fe200078e025b */
[----:B------:R0:W-:Y:S01]  /*49f0*/  STL [R1+0x1f8], R8 ;  /* 0x0001f80801007387 */ /* 0x0001e20000100800 */
[----:B------:R-:W-:Y:S01]  /*4a00*/  IABS R84, R10 ;  /* 0x0000000a00547213 */ /* 0x000fe20000000000 */
[----:B----4-:R-:W-:-:S02]  /*4a10*/  IMAD R2, R5, R85, R81 ;  /* 0x0000005505027224 */ /* 0x010fc400078e0251 */
[----:B------:R-:W-:Y:S01]  /*4a20*/  IMAD.HI.U32 R79, R6, R3, RZ ;  /* 0x00000003064f7227 */ /* 0x000fe200078e00ff */
[----:B------:R2:W-:Y:S03]  /*4a30*/  STL [R1+0x344], R7 ;  /* 0x0003440701007387 */ /* 0x0005e60000100800 */
[----:B------:R-:W-:Y:S01]  /*4a40*/  IMAD.MOV R79, RZ, RZ, -R79 ;  /* 0x000000ffff4f7224 */ /* 0x000fe200078e0a4f */
[----:B------:R-:W-:Y:S01]  /*4a50*/  STL [R1+0xe38], R91 ;  /* 0x000e385b01007387 */ /* 0x000fe20000100800 */
[----:B0-----:R-:W-:Y:S01]  /*4a60*/  LOP3.LUT R8, R0, 0x138, RZ, 0xfc, !PT ;  /* 0x0000013800087812 */ /* 0x001fe200078efcff */
[C---:B------:R-:W-:Y:S02]  /*4a70*/  IMAD.HI.U32 R85, R6.reuse, R84, RZ ;  /* 0x0000005406557227 */ /* 0x040fe400078e00ff */
[----:B------:R0:W-:Y:S01]  /*4a80*/  STL [R1+0x544], R2 ;  /* 0x0005440201007387 */ /* 0x0001e20000100800 */
[----:B------:R-:W-:Y:S01]  /*4a90*/  IABS R83, R8 ;  /* 0x0000000800537213 */ /* 0x000fe20000000000 */
[----:B------:R-:W-:Y:S01]  /*4aa0*/  IMAD.HI.U32 R86, R6, R82, RZ ;  /* 0x0000005206567227 */ /* 0x000fe200078e00ff */
[----:B--2---:R-:W-:-:S03]  /*4ab0*/  LOP3.LUT R7, R0, 0x13a, RZ, 0xfc, !PT ;  /* 0x0000013a00077812 */ /* 0x004fc600078efcff */
[----:B------:R-:W-:-:S04]  /*4ac0*/  IMAD.HI.U32 R87, R6, R83, RZ ;  /* 0x0000005306577227 */ /* 0x000fc800078e00ff */
[----:B0-----:R-:W-:Y:S01]  /*4ad0*/  IMAD R2, R5, R79, R3 ;  /* 0x0000004f05027224 */ /* 0x001fe200078e0203 */
[----:B------:R-:W-:Y:S01]  /*4ae0*/  IABS R3, R7 ;  /* 0x0000000700037213 */ /* 0x000fe20000000000 */
[----:B------:R-:W-:Y:S02]  /*4af0*/  IMAD.MOV R85, RZ, RZ, -R85 ;  /* 0x000000ffff557224 */ /* 0x000fe400078e0a55 */
[----:B------:R-:W-:Y:S01]  /*4b00*/  IMAD.MOV R86, RZ, RZ, -R86 ;  /* 0x000000ffff567224 */ /* 0x000fe200078e0a56 */
[----:B------:R0:W-:Y:S01]  /*4b10*/  STL [R1+0x1f4], R2 ;  /* 0x0001f40201007387 */ /* 0x0001e20000100800 */
[----:B------:R-:W-:-:S03]  /*4b20*/  IMAD.HI.U32 R80, R6, R3, RZ ;  /* 0x0000000306507227 */ /* 0x000fc600078e00ff */
[----:B------:R2:W-:Y:S01]  /*4b30*/  STL [R1+0xbc4], R10 ;  /* 0x000bc40a01007387 */ /* 0x0005e20000100800 */
[----:B------:R-:W-:Y:S02]  /*4b40*/  IMAD.MOV R87, RZ, RZ, -R87 ;  /* 0x000000ffff577224 */ /* 0x000fe400078e0a57 */
[----:B------:R-:W-:Y:S01]  /*4b50*/  IMAD.MOV R80, RZ, RZ, -R80 ;  /* 0x000000ffff507224 */ /* 0x000fe200078e0a50 */
[----:B------:R3:W-:Y:S01]  /*4b60*/  STL [R1+0xbdc], R9 ;  /* 0x000bdc0901007387 */ /* 0x0007e20000100800 */
[----:B0-----:R-:W-:Y:S02]  /*4b70*/  LOP3.LUT R2, R0, 0x13c, RZ, 0xfc, !PT ;  /* 0x0000013c00027812 */ /* 0x001fe400078efcff */
[----:B------:R-:W-:Y:S01]  /*4b80*/  IMAD R3, R5, R80, R3 ;  /* 0x0000005005037224 */ /* 0x000fe200078e0203 */
[----:B------:R0:W-:Y:S01]  /*4b90*/  STL [R1+0xc10], R8 ;  /* 0x000c100801007387 */ /* 0x0001e20000100800 */
[----:B------:R-:W-:-:S03]  /*4ba0*/  IABS R79, R2 ;  /* 0x00000002004f7213 */ /* 0x000fc60000000000 */
[----:B------:R4:W-:Y:S01]  /*4bb0*/  STL [R1+0xc20], R7 ;  /* 0x000c200701007387 */ /* 0x0009e20000100800 */
[----:B--2---:R-:W-:Y:S01]  /*4bc0*/  LOP3.LUT R10, R0, 0x15c, RZ, 0xfc, !PT ;  /* 0x0000015c000a7812 */ /* 0x004fe200078efcff */
[----:B------:R-:W-:Y:S02]  /*4bd0*/  IMAD.HI.U32 R81, R6, R79, RZ ;  /* 0x0000004f06517227 */ /* 0x000fe400078e00ff */
[----:B------:R2:W-:Y:S01]  /*4be0*/  STL [R1+0xc38], R2 ;  /* 0x000c380201007387 */ /* 0x0005e20000100800 */
[----:B---3--:R-:W-:Y:S01]  /*4bf0*/  LOP3.LUT R9, R0, 0x13e, RZ, 0xfc, !PT ;  /* 0x0000013e00097812 */ /* 0x008fe200078efcff */
[C---:B0-----:R-:W-:Y:S02]  /*4c00*/  IMAD R8, R5.reuse, R85, R84 ;  /* 0x0000005505087224 */ /* 0x041fe400078e0254 */
[----:B------:R-:W-:Y:S01]  /*4c10*/  IMAD.MOV R81, RZ, RZ, -R81 ;  /* 0x000000ffff517224 */ /* 0x000fe200078e0a51 */
[----:B------:R-:W-:Y:S01]  /*4c20*/  IABS R85, R9 ;  /* 0x0000000900557213 */ /* 0x000fe20000000000 */
[C---:B----4-:R-:W-:Y:S01]  /*4c30*/  IMAD R7, R5.reuse, R87, R83 ;  /* 0x0000005705077224 */ /* 0x050fe200078e0253 */
[----:B------:R0:W-:Y:S01]  /*4c40*/  STL [R1+0x2e4], R8 ;  /* 0x0002e40801007387 */ /* 0x0001e20000100800 */
[----:B--2---:R-:W-:-:S02]  /*4c50*/  IMAD R2, R5, R86, R82 ;  /* 0x0000005605027224 */ /* 0x004fc400078e0252 */
[----:B------:R-:W-:-:S03]  /*4c60*/  IMAD.HI.U32 R86, R6, R85, RZ ;  /* 0x0000005506567227 */ /* 0x000fc600078e00ff */
[----:B------:R2:W-:Y:S01]  /*4c70*/  STL [R1+0x540], R2 ;  /* 0x0005400201007387 */ /* 0x0005e20000100800 */
[----:B------:R-:W-:Y:S01]  /*4c80*/  IMAD.MOV R86, RZ, RZ, -R86 ;  /* 0x000000ffff567224 */ /* 0x000fe200078e0a56 */
[----:B0-----:R-:W-:Y:S02]  /*4c90*/  LOP3.LUT R8, R0, 0x140, RZ, 0xfc, !PT ;  /* 0x0000014000087812 */ /* 0x001fe400078efcff */
[----:B------:R0:W-:Y:S02]  /*4ca0*/  STL [R1+0x8], R7 ;  /* 0x0000080701007387 */ /* 0x0001e40000100800 */
[----:B------:R-:W-:Y:S02]  /*4cb0*/  IABS R84, R8 ;  /* 0x0000000800547213 */ /* 0x000fe40000000000 */
[----:B------:R3:W-:Y:S01]  /*4cc0*/  STL [R1+0x1ec], R3 ;  /* 0x0001ec0301007387 */ /* 0x0007e20000100800 */
[----:B--2---:R-:W-:Y:S02]  /*4cd0*/  IMAD R2, R5, R81, R79 ;  /* 0x0000005105027224 */ /* 0x004fe400078e024f */
[----:B------:R-:W-:Y:S01]  /*4ce0*/  IMAD.HI.U32 R87, R6, R84, RZ ;  /* 0x0000005406577227 */ /* 0x000fe200078e00ff */
[----:B0-----:R-:W-:-:S02]  /*4cf0*/  LOP3.LUT R7, R0, 0x144, RZ, 0xfc, !PT ;  /* 0x0000014400077812 */ /* 0x001fc400078efcff */
[----:B------:R0:W-:Y:S01]  /*4d00*/  STL [R1+0x584], R2 ;  /* 0x0005840201007387 */ /* 0x0001e20000100800 */
[----:B------:R-:W-:Y:S01]  /*4d10*/  IMAD.MOV R87, RZ, RZ, -R87 ;  /* 0x000000ffff577224 */ /* 0x000fe200078e0a57 */
[----:B---3--:R-:W-:Y:S02]  /*4d20*/  LOP3.LUT R3, R0, 0x142, RZ, 0xfc, !PT ;  /* 0x0000014200037812 */ /* 0x008fe400078efcff */
[----:B------:R2:W-:Y:S01]  /*4d30*/  STL [R1+0xbb0], R9 ;  /* 0x000bb00901007387 */ /* 0x0005e20000100800 */
[----:B------:R-:W-:-:S03]  /*4d40*/  IABS R79, R7 ;  /* 0x00000007004f7213 */ /* 0x000fc60000000000 */
[----:B------:R3:W-:Y:S01]  /*4d50*/  STL [R1+0xbc8], R8 ;  /* 0x000bc80801007387 */ /* 0x0007e20000100800 */
[----:B0-----:R-:W-:Y:S01]  /*4d60*/  LOP3.LUT R2, R0, 0x146, RZ, 0xfc, !PT ;  /* 0x0000014600027812 */ /* 0x001fe200078efcff */
[----:B------:R-:W-:Y:S02]  /*4d70*/  IMAD.HI.U32 R82, R6, R79, RZ ;  /* 0x0000004f06527227 */ /* 0x000fe400078e00ff */
[----:B------:R0:W-:Y:S01]  /*4d80*/  STL [R1+0xbe4], R3 ;  /* 0x000be40301007387 */ /* 0x0001e20000100800 */
[----:B------:R-:W-:Y:S01]  /*4d90*/  IABS R80, R2 ;  /* 0x0000000200507213 */ /* 0x000fe20000000000 */
[----:B------:R-:W-:Y:S02]  /*4da0*/  IMAD.MOV R82, RZ, RZ, -R82 ;  /* 0x000000ffff527224 */ /* 0x000fe400078e0a52 */
[----:B------:R-:W-:Y:S01]  /*4db0*/  STL [R1+0xc1c], R7 ;  /* 0x000c1c0701007387 */ /* 0x000fe20000100800 */
[----:B--2---:R-:W-:Y:S01]  /*4dc0*/  LOP3.LUT R9, R0, 0x148, RZ, 0xfc, !PT ;  /* 0x0000014800097812 */ /* 0x004fe200078efcff */
[----:B---3--:R-:W-:-:S02]  /*4dd0*/  IMAD R8, R5, R86, R85 ;  /* 0x0000005605087224 */ /* 0x008fc400078e0255 */
[C---:B------:R-:W-:Y:S01]  /*4de0*/  IMAD.HI.U32 R83, R6.reuse, R80, RZ ;  /* 0x0000005006537227 */ /* 0x040fe200078e00ff */
[----:B------:R2:W-:Y:S01]  /*4df0*/  STL [R1+0xc2c], R2 ;  /* 0x000c2c0201007387 */ /* 0x0005e20000100800 */
[----:B0-----:R-:W-:Y:S02]  /*4e00*/  IABS R3, R3 ;  /* 0x0000000300037213 */ /* 0x001fe40000000000 */
[----:B------:R-:W-:Y:S01]  /*4e10*/  IMAD.MOV R83, RZ, RZ, -R83 ;  /* 0x000000ffff537224 */ /* 0x000fe200078e0a53 */
[----:B------:R0:W-:Y:S01]  /*4e20*/  STL [R1+0x580], R8 ;  /* 0x0005800801007387 */ /* 0x0001e20000100800 */
[----:B------:R-:W-:Y:S01]  /*4e30*/  IABS R86, R9 ;  /* 0x0000000900567213 */ /* 0x000fe20000000000 */
[----:B------:R-:W-:-:S04]  /*4e40*/  IMAD.HI.U32 R81, R6, R3, RZ ;  /* 0x0000000306517227 */ /* 0x000fc800078e00ff */
[----:B------:R-:W-:Y:S02]  /*4e50*/  IMAD.MOV R81, RZ, RZ, -R81 ;  /* 0x000000ffff517224 */ /* 0x000fe400078e0a51 */
[C---:B--2---:R-:W-:Y:S02]  /*4e60*/  IMAD R2, R5.reuse, R87, R84 ;  /* 0x0000005705027224 */ /* 0x044fe400078e0254 */
[C---:B------:R-:W-:Y:S01]  /*4e70*/  IMAD R7, R5.reuse, R81, R3 ;  /* 0x0000005105077224 */ /* 0x040fe200078e0203 */
[----:B0-----:R-:W-:Y:S01]  /*4e80*/  LOP3.LUT R8, R0, 0x14c, RZ, 0xfc, !PT ;  /* 0x0000014c00087812 */ /* 0x001fe200078efcff */
[----:B------:R-:W-:Y:S01]  /*4e90*/  IMAD R3, R5, R82, R79 ;  /* 0x0000005205037224 */ /* 0x000fe200078e024f */
[----:B------:R0:W-:Y:S01]  /*4ea0*/  STL [R1+0x4], R2 ;  /* 0x0000040201007387 */ /* 0x0001e20000100800 */
[----:B------:R-:W-:Y:S01]  /*4eb0*/  IMAD.HI.U32 R87, R6, R86, RZ ;  /* 0x0000005606577227 */ /* 0x000fe200078e00ff */
[----:B------:R-:W-:Y:S02]  /*4ec0*/  IABS R79, R8 ;  /* 0x00000008004f7213 */ /* 0x000fe40000000000 */
[----:B------:R2:W-:Y:S01]  /*4ed0*/  STL [R1+0x1e8], R7 ;  /* 0x0001e80701007387 */ /* 0x0005e20000100800 */
[----:B------:R-:W-:-:S03]  /*4ee0*/  IMAD.MOV R87, RZ, RZ, -R87 ;  /* 0x000000ffff577224 */ /* 0x000fc600078e0a57 */
[----:B------:R3:W-:Y:S01]  /*4ef0*/  STL [R1+0x5bc], R3 ;  /* 0x0005bc0301007387 */ /* 0x0007e20000100800 */
[----:B0-----:R-:W-:Y:S02]  /*4f00*/  IMAD R2, R5, R83, R80 ;  /* 0x0000005305027224 */ /* 0x001fe400078e0250 */
[----:B------:R-:W-:Y:S01]  /*4f10*/  IMAD.HI.U32 R83, R6, R79, RZ ;  /* 0x0000004f06537227 */ /* 0x000fe200078e00ff */
[C---:B--2---:R-:W-:Y:S02]  /*4f20*/  LOP3.LUT R7, R0.reuse, 0x14e, RZ, 0xfc, !PT ;  /* 0x0000014e00077812 */ /* 0x044fe400078efcff */
        /* <DEDUP_REMOVED lines=12> */
[----:B--2---:R-:W-:Y:S02]  /*4ff0*/  LOP3.LUT R9, R0, 0x152, RZ, 0xfc, !PT ;  /* 0x0000015200097812 */ /* 0x004fe400078efcff */
[----:B---3--:R-:W-:Y:S01]  /*5000*/  IABS R3, R3 ;  /* 0x0000000300037213 */ /* 0x008fe20000000000 */
[----:B------:R2:W-:Y:S01]  /*5010*/  STL [R1+0xc28], R2 ;  /* 0x000c280201007387 */ /* 0x0005e20000100800 */
[----:B------:R-:W-:-:S04]  /*5020*/  IMAD.HI.U32 R85, R6, R81, RZ ;  /* 0x0000005106557227 */ /* 0x000fc800078e00ff */
[----:B------:R-:W-:-:S04]  /*5030*/  IMAD.HI.U32 R82, R6, R3, RZ ;  /* 0x0000000306527227 */ /* 0x000fc800078e00ff */
[----:B------:R-:W-:Y:S02]  /*5040*/  IMAD.MOV R82, RZ, RZ, -R82 ;  /* 0x000000ffff527224 */ /* 0x000fe400078e0a52 */
[C---:B0-----:R-:W-:Y:S02]  /*5050*/  IMAD R8, R5.reuse, R87, R86 ;  /* 0x0000005705087224 */ /* 0x041fe400078e0256 */
[C---:B--2---:R-:W-:Y:S02]  /*5060*/  IMAD R2, R5.reuse, R82, R3 ;  /* 0x0000005205027224 */ /* 0x044fe400078e0203 */
[C---:B------:R-:W-:Y:S01]  /*5070*/  IMAD R7, R5.reuse, R83, R79 ;  /* 0x0000005305077224 */ /* 0x040fe200078e024f */
[----:B------:R0:W-:Y:S01]  /*5080*/  STL [R1+0x14], R8 ;  /* 0x0000140801007387 */ /* 0x0001e20000100800 */
[----:B------:R-:W-:Y:S01]  /*5090*/  IMAD.MOV R85, RZ, RZ, -R85 ;  /* 0x000000ffff557224 */ /* 0x000fe200078e0a55 */
[----:B------:R-:W-:Y:S01]  /*50a0*/  IABS R83, R9 ;  /* 0x0000000900537213 */ /* 0x000fe20000000000 */
[----:B------:R-:W-:Y:S01]  /*50b0*/  IMAD R3, R5, R84, R80 ;  /* 0x0000005405037224 */ /* 0x000fe200078e0250 */
[----:B------:R2:W-:Y:S03]  /*50c0*/  STL [R1+0x1e0], R2 ;  /* 0x0001e00201007387 */ /* 0x0005e60000100800 */
[----:B------:R-:W-:Y:S01]  /*50d0*/  IMAD.HI.U32 R84, R6, R83, RZ ;  /* 0x0000005306547227 */ /* 0x000fe200078e00ff */
[----:B------:R3:W-:Y:S01]  /*50e0*/  STL [R1+0x5dc], R7 ;  /* 0x0005dc0701007387 */ /* 0x0007e20000100800 */
[----:B0-----:R-:W-:-:S02]  /*50f0*/  LOP3.LUT R8, R0, 0x154, RZ, 0xfc, !PT ;  /* 0x0000015400087812 */ /* 0x001fc400078efcff */
[----:B------:R-:W-:Y:S01]  /*5100*/  IMAD.MOV R84, RZ, RZ, -R84 ;  /* 0x000000ffff547224 */ /* 0x000fe200078e0a54 */
[----:B------:R0:W-:Y:S01]  /*5110*/  STL [R1+0x5d8], R3 ;  /* 0x0005d80301007387 */ /* 0x0001e20000100800 */
[----:B--2---:R-:W-:Y:S01]  /*5120*/  IMAD R2, R5, R85, R81 ;  /* 0x0000005505027224 */ /* 0x004fe200078e0251 */
[----:B------:R-:W-:Y:S02]  /*5130*/  IABS R80, R8 ;  /* 0x0000000800507213 */ /* 0x000fe40000000000 */
[----:B---3--:R-:W-:Y:S02]  /*5140*/  LOP3.LUT R7, R0, 0x156, RZ, 0xfc, !PT ;  /* 0x0000015600077812 */ /* 0x008fe400078efcff */
[----:B------:R2:W-:Y:S01]  /*5150*/  STL [R1+0x10], R2 ;  /* 0x0000100201007387 */ /* 0x0005e20000100800 */
[----:B------:R-:W-:Y:S01]  /*5160*/  IMAD.HI.U32 R85, R6, R80, RZ ;  /* 0x0000005006557227 */ /* 0x000fe200078e00ff */
[C---:B0-----:R-:W-:Y:S02]  /*5170*/  LOP3.LUT R3, R0.reuse, 0x158, RZ, 0xfc, !PT ;  /* 0x0000015800037812 */ /* 0x041fe400078efcff */
[----:B------:R0:W-:Y:S01]  /*5180*/  STL [R1+0xba0], R9 ;  /* 0x000ba00901007387 */ /* 0x0001e20000100800 */
[----:B------:R-:W-:Y:S01]  /*5190*/  IABS R81, R7 ;  /* 0x0000000700517213 */ /* 0x000fe20000000000 */
[----:B------:R-:W-:Y:S01]  /*51a0*/  IMAD.MOV R85, RZ, RZ, -R85 ;  /* 0x000000ffff557224 */ /* 0x000fe200078e0a55 */
[----:B------:R-:W-:Y:S01]  /*51b0*/  IABS R82, R3 ;  /* 0x0000000300527213 */ /* 0x000fe20000000000 */
[----:B------:R3:W-:Y:S01]  /*51c0*/  STL [R1+0xba8], R8 ;  /* 0x000ba80801007387 */ /* 0x0007e20000100800 */
[----:B--2---:R-:W-:Y:S01]  /*51d0*/  LOP3.LUT R2, R0, 0x15a, RZ, 0xfc, !PT ;  /* 0x0000015a00027812 */ /* 0x004fe200078efcff */
[----:B------:R-:W-:-:S02]  /*51e0*/  IMAD.HI.U32 R86, R6, R81, RZ ;  /* 0x0000005106567227 */ /* 0x000fc400078e00ff */
[----:B------:R2:W-:Y:S01]  /*51f0*/  STL [R1+0xbb8], R7 ;  /* 0x000bb80701007387 */ /* 0x0005e20000100800 */
[----:B0-----:R-:W-:Y:S01]  /*5200*/  LOP3.LUT R9, R0, 0x160, RZ, 0xfc, !PT ;  /* 0x0000016000097812 */ /* 0x001fe200078efcff */
[----:B------:R-:W-:Y:S02]  /*5210*/  IMAD.MOV R86, RZ, RZ, -R86 ;  /* 0x000000ffff567224 */ /* 0x000fe400078e0a56 */
[----:B------:R0:W-:Y:S01]  /*5220*/  STL [R1+0xbd8], R3 ;  /* 0x000bd80301007387 */ /* 0x0001e20000100800 */
[----:B------:R-:W-:-:S03]  /*5230*/  IMAD.HI.U32 R87, R6, R82, RZ ;  /* 0x0000005206577227 */ /* 0x000fc600078e00ff */
[----:B------:R4:W-:Y:S01]  /*5240*/  STL [R1+0xbf0], R2 ;  /* 0x000bf00201007387 */ /* 0x0009e20000100800 */
[C---:B---3--:R-:W-:Y:S01]  /*5250*/  IMAD R8, R5.reuse, R86, R81 ;  /* 0x0000005605087224 */ /* 0x048fe200078e0251 */
[----:B------:R-:W-:Y:S01]  /*5260*/  IABS R86, R10 ;  /* 0x0000000a00567213 */ /* 0x000fe20000000000 */
[----:B--2---:R-:W-:Y:S01]  /*5270*/  IMAD R7, R5, R84, R83 ;  /* 0x0000005405077224 */ /* 0x004fe200078e0253 */
[----:B------:R-:W-:Y:S01]  /*5280*/  IABS R83, R9 ;  /* 0x0000000900537213 */ /* 0x000fe20000000000 */
[----:B------:R-:W-:Y:S01]  /*5290*/  IMAD.MOV R87, RZ, RZ, -R87 ;  /* 0x000000ffff577224 */ /* 0x000fe200078e0a57 */
[----:B0-----:R-:W-:Y:S02]  /*52a0*/  IABS R3, R2 ;  /* 0x0000000200037213 */ /* 0x001fe40000000000 */
[----:B------:R0:W-:Y:S01]  /*52b0*/  STL [R1+0x1c8], R7 ;  /* 0x0001c80701007387 */ /* 0x0001e20000100800 */
[----:B------:R-:W-:-:S04]  /*52c0*/  IMAD.HI.U32 R84, R6, R83, RZ ;  /* 0x0000005306547227 */ /* 0x000fc800078e00ff */
[----:B------:R-:W-:-:S04]  /*52d0*/  IMAD.HI.U32 R79, R6, R3, RZ ;  /* 0x00000003064f7227 */ /* 0x000fc800078e00ff */
[C---:B----4-:R-:W-:Y:S02]  /*52e0*/  IMAD R2, R5.reuse, R85, R80 ;  /* 0x0000005505027224 */ /* 0x050fe400078e0250 */
[----:B------:R-:W-:Y:S02]  /*52f0*/  IMAD.MOV R79, RZ, RZ, -R79 ;  /* 0x000000ffff4f7224 */ /* 0x000fe400078e0a4f */
[----:B0-----:R-:W-:Y:S01]  /*5300*/  IMAD R7, R5, R87, R82 ;  /* 0x0000005705077224 */ /* 0x001fe200078e0252 */
[----:B------:R0:W-:Y:S01]  /*5310*/  STL [R1+0x5fc], R2 ;  /* 0x0005fc0201007387 */ /* 0x0001e20000100800 */
[----:B------:R-:W-:-:S03]  /*5320*/  IMAD.HI.U32 R85, R6, R86, RZ ;  /* 0x0000005606557227 */ /* 0x000fc600078e00ff */
[----:B------:R2:W-:Y:S01]  /*5330*/  STL [R1+0x5f8], R8 ;  /* 0x0005f80801007387 */ /* 0x0005e20000100800 */
[----:B------:R-:W-:Y:S02]  /*5340*/  IMAD.MOV R85, RZ, RZ, -R85 ;  /* 0x000000ffff557224 */ /* 0x000fe400078e0a55 */
[----:B------:R-:W-:Y:S01]  /*5350*/  IMAD.MOV R84, RZ, RZ, -R84 ;  /* 0x000000ffff547224 */ /* 0x000fe200078e0a54 */
[----:B------:R3:W-:Y:S01]  /*5360*/  STL [R1+0x24], R7 ;  /* 0x0000240701007387 */ /* 0x0007e20000100800 */
[----:B0-----:R-:W-:Y:S01]  /*5370*/  IMAD R2, R5, R79, R3 ;  /* 0x0000004f05027224 */ /* 0x001fe200078e0203 */
[----:B--2---:R-:W-:-:S04]  /*5380*/  LOP3.LUT R8, R0, 0x162, RZ, 0xfc, !PT ;  /* 0x0000016200087812 */ /* 0x004fc800078efcff */
[----:B------:R0:W-:Y:S01]  /*5390*/  STL [R1+0x1a8], R2 ;  /* 0x0001a80201007387 */ /* 0x0001e20000100800 */
[----:B------:R-:W-:-:S03]  /*53a0*/  IABS R79, R8 ;  /* 0x00000008004f7213 */ /* 0x000fc60000000000 */
[----:B------:R2:W-:Y:S01]  /*53b0*/  STL [R1+0xb9c], R10 ;  /* 0x000b9c0a01007387 */ /* 0x0005e20000100800 */
[----:B---3--:R-:W-:Y:S01]  /*53c0*/  LOP3.LUT R7, R0, 0x168, RZ, 0xfc, !PT ;  /* 0x0000016800077812 */ /* 0x008fe200078efcff */
[----:B------:R-:W-:-:S03]  /*53d0*/  IMAD.HI.U32 R81, R6, R79, RZ ;  /* 0x0000004f06517227 */ /* 0x000fc600078e00ff */
[----:B------:R-:W-:Y:S01]  /*53e0*/  IABS R80, R7 ;  /* 0x0000000700507213 */ /* 0x000fe20000000000 */
[----:B------:R3:W-:Y:S01]  /*53f0*/  STL [R1+0xbac], R9 ;  /* 0x000bac0901007387 */ /* 0x0007e20000100800 */
[----:B0-----:R-:W-:Y:S01]  /*5400*/  LOP3.LUT R2, R0, 0x16a, RZ, 0xfc, !PT ;  /* 0x0000016a00027812 */ /* 0x001fe200078efcff */
[----:B------:R-:W-:Y:S02]  /*5410*/  IMAD.MOV R81, RZ, RZ, -R81 ;  /* 0x000000ffff517224 */ /* 0x000fe400078e0a51 */
[----:B------:R0:W-:Y:S01]  /*5420*/  STL [R1+0xbc0], R8 ;  /* 0x000bc00801007387 */ /* 0x0001e20000100800 */
[----:B------:R-:W-:Y:S01]  /*5430*/  IABS R3, R2 ;  /* 0x0000000200037213 */ /* 0x000fe20000000000 */
[----:B------:R-:W-:Y:S01]  /*5440*/  IMAD.HI.U32 R82, R6, R80, RZ ;  /* 0x0000005006527227 */ /* 0x000fe200078e00ff */
[----:B--2---:R-:W-:Y:S01]  /*5450*/  LOP3.LUT R10, R0, 0x170, RZ, 0xfc, !PT ;  /* 0x00000170000a7812 */ /* 0x004fe200078efcff */
[----:B------:R2:W-:Y:S02]  /*5460*/  STL [R1+0xc40], R7 ;  /* 0x000c400701007387 */ /* 0x0005e40000100800 */
[----:B------:R-:W-:Y:S01]  /*5470*/  IMAD.HI.U32 R87, R6, R3, RZ ;  /* 0x0000000306577227 */ /* 0x000fe200078e00ff */
[----:B---3--:R-:W-:Y:S01]  /*5480*/  LOP3.LUT R9, R0, 0x172, RZ, 0xfc, !PT ;  /* 0x0000017200097812 */ /* 0x008fe200078efcff */
[----:B------:R3:W-:Y:S02]  /*5490*/  STL [R1+0xc48], R2 ;  /* 0x000c480201007387 */ /* 0x0007e40000100800 */
[----:B0-----:R-:W-:-:S02]  /*54a0*/  IMAD R8, R5, R81, R79 ;  /* 0x0000005105087224 */ /* 0x001fc400078e024f */
[----:B------:R-:W-:Y:S02]  /*54b0*/  IMAD.MOV R82, RZ, RZ, -R82 ;  /* 0x000000ffff527224 */ /* 0x000fe400078e0a52 */
[C---:B--2---:R-:W-:Y:S02]  /*54c0*/  IMAD R7, R5.reuse, R85, R86 ;  /* 0x0000005505077224 */ /* 0x044fe400078e0256 */
[----:B------:R-:W-:Y:S02]  /*54d0*/  IMAD.MOV R87, RZ, RZ, -R87 ;  /* 0x000000ffff577224 */ /* 0x000fe400078e0a57 */
[C---:B---3--:R-:W-:Y:S01]  /*54e0*/  IMAD R2, R5.reuse, R84, R83 ;  /* 0x0000005405027224 */ /* 0x048fe200078e0253 */
[----:B------:R0:W-:Y:S04]  /*54f0*/  STL [R1+0x618], R7 ;  /* 0x0006180701007387 */ /* 0x0001e80000100800 */
[----:B------:R2:W-:Y:S04]  /*5500*/  STL [R1+0x20], R2 ;  /* 0x0000200201007387 */ /* 0x0005e80000100800 */
[----:B------:R3:W-:Y:S01]  /*5510*/  STL [R1+0x1a4], R8 ;  /* 0x0001a40801007387 */ /* 0x0007e20000100800 */
[----:B0-----:R-:W-:Y:S01]  /*5520*/  IMAD R7, R5, R82, R80 ;  /* 0x0000005205077224 */ /* 0x001fe200078e0250 */
[----:B------:R-:W-:-:S02]  /*5530*/  IABS R82, R10 ;  /* 0x0000000a00527213 */ /* 0x000fc40000000000 */
[----:B------:R-:W-:Y:S01]  /*5540*/  IABS R80, R9 ;  /* 0x0000000900507213 */ /* 0x000fe20000000000 */
[----:B--2---:R-:W-:Y:S01]  /*5550*/  IMAD R2, R5, R87, R3 ;  /* 0x0000005705027224 */ /* 0x004fe200078e0203 */
[----:B------:R0:W-:Y:S01]  /*5560*/  STL [R1+0x3c], R7 ;  /* 0x00003c0701007387 */ /* 0x0001e20000100800 */
[----:B------:R-:W-:Y:S01]  /*5570*/  IMAD.HI.U32 R85, R6, R82, RZ ;  /* 0x0000005206557227 */ /* 0x000fe200078e00ff */
[----:B---3--:R-:W-:Y:S02]  /*5580*/  LOP3.LUT R8, R0, 0x178, RZ, 0xfc, !PT ;  /* 0x0000017800087812 */ /* 0x008fe400078efcff */
[----:B------:R2:W-:Y:S01]  /*5590*/  STL [R1+0x188], R2 ;  /* 0x0001880201007387 */ /* 0x0005e20000100800 */
[----:B------:R-:W-:Y:S01]  /*55a0*/  IMAD.HI.U32 R83, R6, R80, RZ ;  /* 0x0000005006537227 */ /* 0x000fe200078e00ff */
[----:B------:R-:W-:Y:S02]  /*55b0*/  IABS R81, R8 ;  /* 0x0000000800517213 */ /* 0x000fe40000000000 */
[----:B------:R-:W-:Y:S01]  /*55c0*/  STL [R1+0xbe8], R10 ;  /* 0x000be80a01007387 */ /* 0x000fe20000100800 */
[----:B------:R-:W-:Y:S01]  /*55d0*/  IMAD.MOV R88, RZ, RZ, -R85 ;  /* 0x000000ffff587224 */ /* 0x000fe200078e0a55 */
[----:B0-----:R-:W-:Y:S01]  /*55e0*/  LOP3.LUT R7, R0, 0x17a, RZ, 0xfc, !PT ;  /* 0x0000017a00077812 */ /* 0x001fe200078efcff */
[----:B------:R-:W-:Y:S01]  /*55f0*/  IMAD.MOV R87, RZ, RZ, -R83 ;  /* 0x000000ffff577224 */ /* 0x000fe200078e0a53 */
[----:B------:R-:W-:Y:S01]  /*5600*/  STL [R1+0xbfc], R9 ;  /* 0x000bfc0901007387 */ /* 0x000fe20000100800 */
[----:B------:R-:W-:Y:S01]  /*5610*/  IMAD.HI.U32 R84, R6, R81, RZ ;  /* 0x0000005106547227 */ /* 0x000fe200078e00ff */
[----:B--2---:R-:W-:-:S02]  /*5620*/  LOP3.LUT R2, R0, 0x180, RZ, 0xfc, !PT ;  /* 0x0000018000027812 */ /* 0x004fc400078efcff */
[----:B------:R-:W-:Y:S01]  /*5630*/  IABS R3, R7 ;  /* 0x0000000700037213 */ /* 0x000fe20000000000 */
[----:B------:R0:W-:Y:S01]  /*5640*/  STL [R1+0xc68], R8 ;  /* 0x000c680801007387 */ /* 0x0001e20000100800 */
[----:B------:R-:W-:Y:S01]  /*5650*/  IABS R79, R2 ;  /* 0x00000002004f7213 */ /* 0x000fe20000000000 */
[----:B------:R-:W-:Y:S02]  /*5660*/  IMAD.MOV R84, RZ, RZ, -R84 ;  /* 0x000000ffff547224 */ /* 0x000fe400078e0a54 */
[----:B------:R2:W-:Y:S01]  /*5670*/  STL [R1+0xcac], R7 ;  /* 0x000cac0701007387 */ /* 0x0005e20000100800 */
[----:B------:R-:W-:-:S03]  /*5680*/  IMAD.HI.U32 R86, R6, R3, RZ ;  /* 0x0000000306567227 */ /* 0x000fc600078e00ff */
[----:B------:R3:W-:Y:S01]  /*5690*/  STL [R1+0xd30], R2 ;  /* 0x000d300201007387 */ /* 0x0007e20000100800 */
[----:B------:R-:W-:-:S04]  /*56a0*/  IMAD.HI.U32 R89, R6, R79, RZ ;  /* 0x0000004f06597227 */ /* 0x000fc800078e00ff */
[C---:B0-----:R-:W-:Y:S02]  /*56b0*/  IMAD R8, R5.reuse, R88, R82 ;  /* 0x0000005805087224 */ /* 0x041fe400078e0252 */
[C---:B--2---:R-:W-:Y:S02]  /*56c0*/  IMAD R7, R5.reuse, R84, R81 ;  /* 0x0000005405077224 */ /* 0x044fe400078e0251 */
[----:B------:R-:W-:Y:S01]  /*56d0*/  IMAD.MOV R85, RZ, RZ, -R86 ;  /* 0x000000ffff557224 */ /* 0x000fe200078e0a56 */
[----:B------:R-:W-:Y:S01]  /*56e0*/  STL [R1+0x40], R8 ;  /* 0x0000400801007387 */ /* 0x000fe20000100800 */
[C---:B---3--:R-:W-:Y:S02]  /*56f0*/  IMAD R2, R5.reuse, R87, R80 ;  /* 0x0000005705027224 */ /* 0x048fe400078e0250 */
[----:B------:R-:W-:Y:S02]  /*5700*/  IMAD.MOV R83, RZ, RZ, -R89 ;  /* 0x000000ffff537224 */ /* 0x000fe400078e0a59 */
[----:B------:R-:W-:Y:S01]  /*5710*/  IMAD R3, R5, R85, R3 ;  /* 0x0000005505037224 */ /* 0x000fe200078e0203 */
[----:B------:R0:W-:Y:S01]  /*5720*/  STL [R1+0x184], R2 ;  /* 0x0001840201007387 */ /* 0x0001e20000100800 */
[----:B------:R-:W-:-:S02]  /*5730*/  IMAD.U32 R89, RZ, RZ, UR6 ;  /* 0x00000006ff597e24 */ /* 0x000fc4000f8e00ff */
[----:B------:R-:W-:Y:S01]  /*5740*/  IMAD.U32 R88, RZ, RZ, UR6 ;  /* 0x00000006ff587e24 */ /* 0x000fe2000f8e00ff */
[----:B------:R2:W-:Y:S01]  /*5750*/  STL [R1+0x4c], R7 ;  /* 0x00004c0701007387 */ /* 0x0005e20000100800 */
[----:B------:R-:W-:Y:S02]  /*5760*/  IMAD R89, R89, 0x2, R90 ;  /* 0x0000000259597824 */ /* 0x000fe400078e025a */
[----:B------:R-:W-:Y:S01]  /*5770*/  IMAD.U32 R87, RZ, RZ, UR6 ;  /* 0x00000006ff577e24 */ /* 0x000fe2000f8e00ff */
[----:B------:R3:W-:Y:S01]  /*5780*/  STL [R1+0x168], R3 ;  /* 0x0001680301007387 */ /* 0x0007e20000100800 */
[----:B------:R-:W-:Y:S02]  /*5790*/  IMAD R88, R88, 0x2, R89 ;  /* 0x0000000258587824 */ /* 0x000fe400078e0259 */
[----:B0-----:R-:W-:Y:S02]  /*57a0*/  IMAD R2, R5, R83, R79 ;  /* 0x0000005305027224 */ /* 0x001fe400078e024f */
[----:B------:R-:W-:Y:S01]  /*57b0*/  IMAD.U32 R86, RZ, RZ, UR6 ;  /* 0x00000006ff567e24 */ /* 0x000fe2000f8e00ff */
[----:B--2---:R-:W-:Y:S01]  /*57c0*/  LOP3.LUT R7, R0, 0x182, RZ, 0xfc, !PT ;  /* 0x0000018200077812 */ /* 0x004fe200078efcff */
[----:B------:R-:W-:Y:S01]  /*57d0*/  IMAD R87, R87, 0x2, R88 ;  /* 0x0000000257577824 */ /* 0x000fe200078e0258 */
[----:B------:R0:W-:Y:S01]  /*57e0*/  STL [R1+0x48], R2 ;  /* 0x0000480201007387 */ /* 0x0001e20000100800 */
[----:B------:R-:W-:Y:S01]  /*57f0*/  IMAD.U32 R85, RZ, RZ, UR6 ;  /* 0x00000006ff557e24 */ /* 0x000fe2000f8e00ff */
[----:B------:R-:W-:Y:S01]  /*5800*/  IABS R80, R7 ;  /* 0x0000000700507213 */ /* 0x000fe20000000000 */
[----:B------:R-:W-:Y:S01]  /*5810*/  IMAD R86, R86, 0x2, R87 ;  /* 0x0000000256567824 */ /* 0x000fe200078e0257 */
[----:B---3--:R-:W-:Y:S01]  /*5820*/  LOP3.LUT R3, R0, 0x188, RZ, 0xfc, !PT ;  /* 0x0000018800037812 */ /* 0x008fe200078efcff */
[----:B------:R1:W-:Y:S01]  /*5830*/  STL [R1+0xc5c], R7 ;  /* 0x000c5c0701007387 */ /* 0x0003e20000100800 */
[----:B------:R-:W-:-:S02]  /*5840*/  IMAD.U32 R84, RZ, RZ, UR6 ;  /* 0x00000006ff547e24 */ /* 0x000fc4000f8e00ff */
[----:B------:R-:W-:Y:S01]  /*5850*/  IMAD.HI.U32 R81, R6, R80, RZ ;  /* 0x0000005006517227 */ /* 0x000fe200078e00ff */
[----:B------:R2:W-:Y:S01]  /*5860*/  STL [R1+0xce8], R3 ;  /* 0x000ce80301007387 */ /* 0x0005e20000100800 */
[----:B0-----:R-:W-:Y:S02]  /*5870*/  LOP3.LUT R2, R0, 0x18a, RZ, 0xfc, !PT ;  /* 0x0000018a00027812 */ /* 0x001fe400078efcff */
[----:B------:R-:W-:Y:S02]  /*5880*/  IMAD.MOV R81, RZ, RZ, -R81 ;  /* 0x000000ffff517224 */ /* 0x000fe400078e0a51 */
[----:B------:R-:W-:Y:S01]  /*5890*/  IABS R79, R2 ;  /* 0x00000002004f7213 */ /* 0x000fe20000000000 */
[----:B------:R0:W-:Y:S01]  /*58a0*/  STL [R1+0xd04], R2 ;  /* 0x000d040201007387 */ /* 0x0001e20000100800 */
[----:B------:R-:W-:Y:S01]  /*58b0*/  IMAD R85, R85, 0x2, R86 ;  /* 0x0000000255557824 */ /* 0x000fe200078e0256 */
[----:B-1----:R-:W-:Y:S01]  /*58c0*/  LOP3.LUT R7, R74, 0x3f, RZ, 0xc0, !PT ;  /* 0x0000003f4a077812 */ /* 0x002fe200078ec0ff */
[----:B------:R-:W-:Y:S01]  /*58d0*/  IMAD.U32 R9, RZ, RZ, UR6 ;  /* 0x00000006ff097e24 */ /* 0x000fe2000f8e00ff */
[----:B--2---:R-:W-:Y:S01]  /*58e0*/  IABS R3, R3 ;  /* 0x0000000300037213 */ /* 0x004fe20000000000 */
[----:B------:R-:W-:-:S04]  /*58f0*/  IMAD.HI.U32 R83, R6, R79, RZ ;  /* 0x0000004f06537227 */ /* 0x000fc800078e00ff */
[----:B------:R-:W-:-:S04]  /*5900*/  IMAD.HI.U32 R82, R6, R3, RZ ;  /* 0x0000000306527227 */ /* 0x000fc800078e00ff */
[C---:B0-----:R-:W-:Y:S02]  /*5910*/  IMAD R2, R5.reuse, R81, R80 ;  /* 0x0000005105027224 */ /* 0x041fe400078e0250 */
[----:B------:R-:W-:Y:S02]  /*5920*/  IMAD.MOV R83, RZ, RZ, -R83 ;  /* 0x000000ffff537224 */ /* 0x000fe400078e0a53 */
[----:B------:R-:W-:Y:S01]  /*5930*/  IMAD.MOV R82, RZ, RZ, -R82 ;  /* 0x000000ffff527224 */ /* 0x000fe200078e0a52 */
[----:B------:R0:W-:Y:S01]  /*5940*/  STL [R1+0x164], R2 ;  /* 0x0001640201007387 */ /* 0x0001e20000100800 */
[----:B------:R-:W-:Y:S02]  /*5950*/  IMAD R84, R84, 0x2, R85 ;  /* 0x0000000254547824 */ /* 0x000fe400078e0255 */
[----:B------:R-:W-:Y:S02]  /*5960*/  IMAD R3, R5, R82, R3 ;  /* 0x0000005205037224 */ /* 0x000fe400078e0203 */
[----:B------:R-:W-:-:S02]  /*5970*/  IMAD.U32 R82, RZ, RZ, UR6 ;  /* 0x00000006ff527e24 */ /* 0x000fc4000f8e00ff */
[----:B------:R-:W-:Y:S01]  /*5980*/  IMAD.U32 R81, RZ, RZ, UR6 ;  /* 0x00000006ff517e24 */ /* 0x000fe2000f8e00ff */
[----:B------:R1:W-:Y:S01]  /*5990*/  STL [R1+0x58], R3 ;  /* 0x0000580301007387 */ /* 0x0003e20000100800 */
[----:B------:R-:W-:Y:S02]  /*59a0*/  IMAD.U32 R80, RZ, RZ, UR6 ;  /* 0x00000006ff507e24 */ /* 0x000fe4000f8e00ff */
[----:B0-----:R-:W-:Y:S02]  /*59b0*/  IMAD R2, R5, R83, R79 ;  /* 0x0000005305027224 */ /* 0x001fe400078e024f */
[----:B------:R-:W-:Y:S02]  /*59c0*/  IMAD.U32 R83, RZ, RZ, UR6 ;  /* 0x00000006ff537e24 */ /* 0x000fe4000f8e00ff */
[----:B------:R-:W-:Y:S01]  /*59d0*/  IMAD R8, R93, 0x40, R7 ;  /* 0x000000405d087824 */ /* 0x000fe200078e0207 */
[----:B------:R0:W-:Y:S01]  /*59e0*/  STL [R1+0x144], R2 ;  /* 0x0001440201007387 */ /* 0x0001e20000100800 */
[----:B------:R-:W-:Y:S01]  /*59f0*/  IMAD R83, R83, 0x2, R84 ;  /* 0x0000000253537824 */ /* 0x000fe200078e0254 */
[----:B-1----:R-:W-:-:S02]  /*5a00*/  LOP3.LUT R3, R0, 0x190, RZ, 0xfc, !PT ;  /* 0x0000019000037812 */ /* 0x002fc400078efcff */
[----:B------:R-:W-:Y:S01]  /*5a10*/  IABS R93, R8 ;  /* 0x00000008005d7213 */ /* 0x000fe20000000000 */
[----:B------:R-:W-:Y:S01]  /*5a20*/  IMAD R82, R82, 0x2, R83 ;  /* 0x0000000252527824 */ /* 0x000fe200078e0253 */
[----:B------:R-:W-:Y:S01]  /*5a30*/  ISETP.GE.AND P1, PT, R8, RZ, PT ;  /* 0x000000ff0800720c */ /* 0x000fe20003f26270 */
[----:B------:R1:W-:Y:S02]  /*5a40*/  STL [R1+0xc74], R3 ;  /* 0x000c740301007387 */ /* 0x0003e40000100800 */
[----:B------:R-:W-:Y:S01]  /*5a50*/  IMAD R81, R81, 0x2, R82 ;  /* 0x0000000251517824 */ /* 0x000fe200078e0252 */
[----:B0-----:R-:W-:-:S03]  /*5a60*/  LOP3.LUT R2, R0, 0x192, RZ, 0xfc, !PT ;  /* 0x0000019200027812 */ /* 0x001fc600078efcff */
[----:B------:R-:W-:Y:S01]  /*5a70*/  IMAD R80, R80, 0x2, R81 ;  /* 0x0000000250507824 */ /* 0x000fe200078e0251 */
[----:B------:R-:W-:Y:S01]  /*5a80*/  IABS R79, R2 ;  /* 0x00000002004f7213 */ /* 0x000fe20000000000 */
[----:B------:R0:W-:Y:S01]  /*5a90*/  STL [R1+0xc98], R2 ;  /* 0x000c980201007387 */ /* 0x0001e20000100800 */
[----:B-1----:R-:W-:Y:S01]  /*5aa0*/  IABS R3, R3 ;  /* 0x0000000300037213 */ /* 0x002fe20000000000 */
[----:B------:R-:W-:Y:S02]  /*5ab0*/  IMAD R66, R9, 0x2, R80 ;  /* 0x0000000209427824 */ /* 0x000fe400078e0250 */
[----:B------:R-:W-:Y:S01]  /*5ac0*/  STL [R1+0xa50], R8 ;  /* 0x000a500801007387 */ /* 0x000fe20000100800 */
[----:B------:R-:W-:-:S04]  /*5ad0*/  IMAD.HI.U32 R9, R75, R93, RZ ;  /* 0x0000005d4b097227 */ /* 0x000fc800078e00ff */
[----:B------:R-:W-:-:S04]  /*5ae0*/  IMAD.HI.U32 R10, R6, R3, RZ ;  /* 0x00000003060a7227 */ /* 0x000fc800078e00ff */
[----:B0-----:R-:W-:-:S04]  /*5af0*/  IMAD.HI.U32 R2, R6, R79, RZ ;  /* 0x0000004f06027227 */ /* 0x001fc800078e00ff */
[----:B------:R-:W-:Y:S02]  /*5b00*/  IMAD.MOV R13, RZ, RZ, -R10 ;  /* 0x000000ffff0d7224 */ /* 0x000fe400078e0a0a */
[----:B------:R-:W-:Y:S02]  /*5b10*/  IMAD.MOV R2, RZ, RZ, -R2 ;  /* 0x000000ffff027224 */ /* 0x000fe400078e0a02 */
[----:B------:R-:W-:Y:S02]  /*5b20*/  IMAD R11, R11, 0x2, R66 ;  /* 0x000000020b0b7824 */ /* 0x000fe400078e0242 */
[C---:B------:R-:W-:Y:S02]  /*5b30*/  IMAD R13, R5.reuse, R13, R3 ;  /* 0x0000000d050d7224 */ /* 0x040fe400078e0203 */
[----:B------:R-:W-:Y:S01]  /*5b40*/  IMAD R3, R5, R2, R79 ;  /* 0x0000000205037224 */ /* 0x000fe200078e024f */
[----:B------:R0:W-:Y:S01]  /*5b50*/  STL [R1+0x1c], R11 ;  /* 0x00001c0b01007387 */ /* 0x0001e20000100800 */
[----:B------:R-:W-:-:S02]  /*5b60*/  IMAD.U32 R10, RZ, RZ, UR6 ;  /* 0x00000006ff0a7e24 */ /* 0x000fc4000f8e00ff */
[----:B------:R-:W-:Y:S01]  /*5b70*/  IMAD.MOV R9, RZ, RZ, -R9 ;  /* 0x000000ffff097224 */ /* 0x000fe200078e0a09 */
[----:B------:R1:W-:Y:S01]  /*5b80*/  STL [R1+0x54], R13 ;  /* 0x0000540d01007387 */ /* 0x0003e20000100800 */
[----:B------:R-:W-:Y:S02]  /*5b90*/  IMAD.U32 R2, RZ, RZ, UR6 ;  /* 0x00000006ff027e24 */ /* 0x000fe4000f8e00ff */
[----:B------:R-:W-:Y:S01]  /*5ba0*/  IMAD R67, R10, 0x2, R11 ;  /* 0x000000020a437824 */ /* 0x000fe200078e020b */
[----:B------:R2:W-:Y:S01]  /*5bb0*/  STL [R1+0x124], R3 ;  /* 0x0001240301007387 */ /* 0x0005e20000100800 */
[----:B------:R-:W-:Y:S02]  /*5bc0*/  IMAD.U32 R79, RZ, RZ, UR6 ;  /* 0x00000006ff4f7e24 */ /* 0x000fe4000f8e00ff */
[----:B------:R-:W-:Y:S01]  /*5bd0*/  IMAD R68, R2, 0x2, R67 ;  /* 0x0000000202447824 */ /* 0x000fe200078e0243 */
[----:B------:R3:W-:Y:S01]  /*5be0*/  STL [R1+0xbe0], R71 ;  /* 0x000be04701007387 */ /* 0x0007e20000100800 */
[----:B0-----:R-:W-:Y:S01]  /*5bf0*/  IMAD.U32 R11, RZ, RZ, UR6 ;  /* 0x00000006ff0b7e24 */ /* 0x001fe2000f8e00ff */
[----:B-1----:R-:W-:Y:S01]  /*5c00*/  LOP3.LUT R13, R0, 0x19a, RZ, 0xfc, !PT ;  /* 0x0000019a000d7812 */ /* 0x002fe200078efcff */
[----:B------:R-:W-:Y:S01]  /*5c10*/  IMAD R69, R79, 0x2, R68 ;  /* 0x000000024f457824 */ /* 0x000fe200078e0244 */
[----:B------:R-:W-:Y:S01]  /*5c20*/  IABS R79, R71 ;  /* 0x00000047004f7213 */ /* 0x000fe20000000000 */
[----:B------:R-:W-:-:S02]  /*5c30*/  IMAD.U32 R66, RZ, RZ, UR6 ;  /* 0x00000006ff427e24 */ /* 0x000fc4000f8e00ff */
[----:B--2---:R-:W-:Y:S01]  /*5c40*/  IMAD R3, R78, R9, R93 ;  /* 0x000000094e037224 */ /* 0x004fe200078e025d */
[----:B------:R-:W-:Y:S01]  /*5c50*/  LOP3.LUT R9, R0, 0x1a0, RZ, 0xfc, !PT ;  /* 0x000001a000097812 */ /* 0x000fe200078efcff */
[----:B------:R-:W-:Y:S01]  /*5c60*/  IMAD.U32 R93, RZ, RZ, UR6 ;  /* 0x00000006ff5d7e24 */ /* 0x000fe2000f8e00ff */
[----:B------:R0:W-:Y:S01]  /*5c70*/  STL [R1+0xbd4], R13 ;  /* 0x000bd40d01007387 */ /* 0x0001e20000100800 */
[----:B------:R-:W-:Y:S01]  /*5c80*/  IMAD.U32 R8, RZ, RZ, UR6 ;  /* 0x00000006ff087e24 */ /* 0x000fe2000f8e00ff */
[----:B------:R-:W-:Y:S01]  /*5c90*/  ISETP.GT.U32.AND P0, PT, R78, R3, PT ;  /* 0x000000034e00720c */ /* 0x000fe20003f04070 */
[----:B------:R-:W-:Y:S01]  /*5ca0*/  IMAD R70, R93, 0x2, R69 ;  /* 0x000000025d467824 */ /* 0x000fe200078e0245 */
[----:B------:R-:W-:Y:S01]  /*5cb0*/  IABS R93, R13 ;  /* 0x0000000d005d7213 */ /* 0x000fe20000000000 */
[----:B------:R1:W-:Y:S02]  /*5cc0*/  STL [R1+0xc0c], R9 ;  /* 0x000c0c0901007387 */ /* 0x0003e40000100800 */
[----:B---3--:R-:W-:-:S02]  /*5cd0*/  IMAD R71, R11, 0x2, R70 ;  /* 0x000000020b477824 */ /* 0x008fc400078e0246 */
[----:B0-----:R-:W-:Y:S02]  /*5ce0*/  IMAD.MOV.U32 R13, RZ, RZ, R79 ;  /* 0x000000ffff0d7224 */ /* 0x001fe400078e004f */
[----:B------:R-:W-:Y:S02]  /*5cf0*/  IMAD.MOV.U32 R79, RZ, RZ, R93 ;  /* 0x000000ffff4f7224 */ /* 0x000fe400078e005d */
[----:B------:R-:W-:Y:S01]  /*5d00*/  IMAD R72, R10, 0x2, R71 ;  /* 0x000000020a487824 */ /* 0x000fe200078e0247 */
[----:B-1----:R-:W-:Y:S01]  /*5d10*/  IABS R9, R9 ;  /* 0x0000000900097213 */ /* 0x002fe20000000000 */
[----:B------:R-:W-:Y:S02]  /*5d20*/  @!P0 IMAD.IADD R3, R3, 0x1, -R78 ;  /* 0x0000000103038824 */ /* 0x000fe400078e0a4e */
[----:B------:R-:W-:-:S03]  /*5d30*/  IMAD.HI.U32 R10, R6, R13, RZ ;  /* 0x0000000d060a7227 */ /* 0x000fc600078e00ff */
[----:B------:R-:W-:Y:S01]  /*5d40*/  ISETP.GT.U32.AND P0, PT, R78, R3, PT ;  /* 0x000000034e00720c */ /* 0x000fe20003f04070 */
[----:B------:R-:W-:Y:S02]  /*5d50*/  IMAD.MOV.U32 R93, RZ, RZ, R9 ;  /* 0x000000ffff5d7224 */ /* 0x000fe400078e0009 */
[----:B------:R-:W-:-:S04]  /*5d60*/  IMAD.HI.U32 R9, R6, R79, RZ ;  /* 0x0000004f06097227 */ /* 0x000fc800078e00ff */
[----:B------:R-:W-:Y:S02]  /*5d70*/  IMAD R73, R2, 0x2, R72 ;  /* 0x0000000202497824 */ /* 0x000fe400078e0248 */
[----:B------:R-:W-:-:S04]  /*5d80*/  IMAD.HI.U32 R2, R6, R93, RZ ;  /* 0x0000005d06027227 */ /* 0x000fc800078e00ff */
[----:B------:R-:W-:Y:S02]  /*5d90*/  IMAD.MOV R11, RZ, RZ, -R10 ;  /* 0x000000ffff0b7224 */ /* 0x000fe400078e0a0a */
[----:B------:R-:W-:Y:S02]  /*5da0*/  IMAD.MOV R10, RZ, RZ, -R9 ;  /* 0x000000ffff0a7224 */ /* 0x000fe400078e0a09 */
[----:B------:R-:W-:Y:S02]  /*5db0*/  IMAD.U32 R9, RZ, RZ, UR6 ;  /* 0x00000006ff097e24 */ /* 0x000fe4000f8e00ff */
[----:B------:R-:W-:Y:S02]  /*5dc0*/  IMAD R74, R66, 0x2, R73 ;  /* 0x00000002424a7824 */ /* 0x000fe400078e0249 */
[----:B------:R-:W-:Y:S02]  /*5dd0*/  IMAD.MOV R2, RZ, RZ, -R2 ;  /* 0x000000ffff027224 */ /* 0x000fe400078e0a02 */
[----:B------:R-:W-:-:S02]  /*5de0*/  IMAD R11, R5, R11, R13 ;  /* 0x0000000b050b7224 */ /* 0x000fc400078e020d */
[----:B------:R-:W-:Y:S02]  /*5df0*/  IMAD R10, R5, R10, R79 ;  /* 0x0000000a050a7224 */ /* 0x000fe400078e024f */
[----:B------:R-:W-:Y:S01]  /*5e00*/  IMAD.U32 R79, RZ, RZ, UR6 ;  /* 0x00000006ff4f7e24 */ /* 0x000fe2000f8e00ff */
[----:B------:R-:W-:Y:S01]  /*5e10*/  STL [R1+0x44], R11 ;  /* 0x0000440b01007387 */ /* 0x000fe20000100800 */
[----:B------:R-:W-:Y:S02]  /*5e20*/  IMAD R75, R9, 0x2, R74 ;  /* 0x00000002094b7824 */ /* 0x000fe400078e024a */
[----:B------:R-:W-:Y:S01]  /*5e30*/  IMAD R2, R5, R2, R93 ;  /* 0x0000000205027224 */ /* 0x000fe200078e025d */
[----:B------:R-:W-:Y:S01]  /*5e40*/  STL [R1+0x108], R10 ;  /* 0x0001080a01007387 */ /* 0x000fe20000100800 */
[----:B------:R-:W-:Y:S01]  /*5e50*/  @!P0 IMAD.IADD R3, R3, 0x1, -R78 ;  /* 0x0000000103038824 */ /* 0x000fe200078e0a4e */
[----:B------:R-:W-:Y:S01]  /*5e60*/  ISETP.NE.AND P0, PT, R4, RZ, PT ;  /* 0x000000ff0400720c */ /* 0x000fe20003f05270 */
[----:B------:R-:W-:Y:S01]  /*5e70*/  IMAD.U32 R78, RZ, RZ, UR6 ;  /* 0x00000006ff4e7e24 */ /* 0x000fe2000f8e00ff */
[----:B------:R0:W-:Y:S01]  /*5e80*/  STL [R1+0x50], R2 ;  /* 0x0000500201007387 */ /* 0x0001e20000100800 */
[----:B------:R-:W-:-:S02]  /*5e90*/  IMAD R92, R79, 0x2, R75 ;  /* 0x000000024f5c7824 */ /* 0x000fc400078e024b */
[----:B------:R-:W-:Y:S02]  /*5ea0*/  IMAD.U32 R93, RZ, RZ, UR6 ;  /* 0x00000006ff5d7e24 */ /* 0x000fe4000f8e00ff */
[----:B------:R-:W-:-:S04]  /*5eb0*/  IMAD R91, R78, 0x2, R92 ;  /* 0x000000024e5b7824 */ /* 0x000fc800078e025c */
[----:B------:R-:W-:Y:S01]  /*5ec0*/  IMAD R13, R93, 0x2, R91 ;  /* 0x000000025d0d7824 */ /* 0x000fe200078e025b */
[----:B0-----:R-:W-:-:S04]  /*5ed0*/  LOP3.LUT R2, R0, 0x1a2, RZ, 0xfc, !PT ;  /* 0x000001a200027812 */ /* 0x001fc800078efcff */
[----:B------:R-:W-:Y:S01]  /*5ee0*/  IABS R79, R2 ;  /* 0x00000002004f7213 */ /* 0x000fe20000000000 */
[----:B------:R0:W-:Y:S04]  /*5ef0*/  STL [R1+0xb94], R2 ;  /* 0x000b940201007387 */ /* 0x0001e80000100800 */
[----:B------:R-:W-:-:S04]  /*5f00*/  IMAD.HI.U32 R93, R6, R79, RZ ;  /* 0x0000004f065d7227 */ /* 0x000fc800078e00ff */
[----:B------:R-:W-:Y:S02]  /*5f10*/  IMAD.MOV R93, RZ, RZ, -R93 ;  /* 0x000000ffff5d7224 */ /* 0x000fe400078e0a5d */
[----:B0-----:R-:W-:-:S04]  /*5f20*/  IMAD.U32 R2, RZ, RZ, UR6 ;  /* 0x00000006ff027e24 */ /* 0x001fc8000f8e00ff */
[----:B------:R-:W-:Y:S01]  /*5f30*/  IMAD R11, R2, 0x2, R13 ;  /* 0x00000002020b7824 */ /* 0x000fe200078e020d */
[----:B------:R-:W-:-:S03]  /*5f40*/  LOP3.LUT R2, R0, 0x1a8, RZ, 0xfc, !PT ;  /* 0x000001a800027812 */ /* 0x000fc600078efcff */
[----:B------:R-:W-:Y:S02]  /*5f50*/  IMAD R10, R78, 0x2, R11 ;  /* 0x000000024e0a7824 */ /* 0x000fe400078e020b */
[----:B------:R-:W-:Y:S01]  /*5f60*/  IMAD.MOV.U32 R78, RZ, RZ, R3 ;  /* 0x000000ffff4e7224 */ /* 0x000fe200078e0003 */
[----:B------:R-:W-:Y:S01]  /*5f70*/  IABS R3, R2 ;  /* 0x0000000200037213 */ /* 0x000fe20000000000 */
[----:B------:R-:W-:Y:S01]  /*5f80*/  IMAD R9, R8, 0x2, R10 ;  /* 0x0000000208097824 */ /* 0x000fe200078e020a */
[----:B------:R0:W-:Y:S01]  /*5f90*/  STL [R1+0xb98], R2 ;  /* 0x000b980201007387 */ /* 0x0001e20000100800 */
[----:B------:R-:W-:Y:S02]  /*5fa0*/  IMAD R8, R5, R93, R79 ;  /* 0x0000005d05087224 */ /* 0x000fe400078e024f */
[----:B------:R-:W-:Y:S02]  /*5fb0*/  IMAD R93, R7, UR7, RZ ;  /* 0x00000007075d7c24 */ /* 0x000fe4000f8e02ff */
[----:B------:R-:W-:Y:S01]  /*5fc0*/  @!P1 IMAD.MOV R78, RZ, RZ, -R78 ;  /* 0x000000ffff4e9224 */ /* 0x000fe200078e0a4e */
[----:B------:R-:W-:Y:S01]  /*5fd0*/  @!P0 LOP3.LUT R78, RZ, R4, RZ, 0x33, !PT ;  /* 0x00000004ff4e8212 */ /* 0x000fe200078e33ff */
[----:B------:R1:W-:Y:S01]  /*5fe0*/  STL [R1+0x104], R8 ;  /* 0x0001040801007387 */ /* 0x0003e20000100800 */
[----:B------:R-:W-:Y:S01]  /*5ff0*/  LEA R4, P1, R93, UR18, 0x1 ;  /* 0x000000125d047c11 */ /* 0x000fe2000f8208ff */
[----:B------:R-:W-:-:S02]  /*6000*/  IMAD.U32 R79, RZ, RZ, UR6 ;  /* 0x00000006ff4f7e24 */ /* 0x000fc4000f8e00ff */
[----:B0-----:R-:W-:Y:S02]  /*6010*/  IMAD.U32 R2, RZ, RZ, UR6 ;  /* 0x00000006ff027e24 */ /* 0x001fe4000f8e00ff */
[----:B------:R0:W-:Y:S01]  /*6020*/  STL [R1+0xe3c], R4 ;  /* 0x000e3c0401007387 */ /* 0x0001e20000100800 */
[----:B------:R-:W-:Y:S02]  /*6030*/  IMAD R78, R78, UR4, RZ ;  /* 0x000000044e4e7c24 */ /* 0x000fe4000f8e02ff */
[----:B-1----:R-:W-:-:S04]  /*6040*/  IMAD R8, R2, 0x2, R9 ;  /* 0x0000000202087824 */ /* 0x002fc800078e0209 */
[----:B------:R-:W-:Y:S01]  /*6050*/  IMAD R7, R79, 0x2, R8 ;  /* 0x000000024f077824 */ /* 0x000fe200078e0208 */
[----:B------:R-:W-:Y:S01]  /*6060*/  LEA R79, P0, R78, UR16, 0x1 ;  /* 0x000000104e4f7c11 */ /* 0x000fe2000f8008ff */
[----:B0-----:R-:W-:Y:S01]  /*6070*/  IMAD.HI.U32 R4, R6, R3, RZ ;  /* 0x0000000306047227 */ /* 0x001fe200078e00ff */
[C---:B------:R-:W-:Y:S01]  /*6080*/  ISETP.GT.U32.AND P4, PT, R5.reuse, R77, PT ;  /* 0x0000004d0500720c */ /* 0x040fe20003f84070 */
[----:B------:R-:W0:Y:S02]  /*6090*/  LDCU UR16, c[0x0][0x39c] ;  /* 0x00007380ff1077ac */ /* 0x000e240008000800 */
[----:B------:R-:W-:Y:S02]  /*60a0*/  IMAD.MOV R4, RZ, RZ, -R4 ;  /* 0x000000ffff047224 */ /* 0x000fe400078e0a04 */
[----:B------:R-:W-:Y:S02]  /*60b0*/  IMAD R2, R2, 0x2, R7 ;  /* 0x0000000202027824 */ /* 0x000fe400078e0207 */
[----:B------:R-:W-:-:S02]  /*60c0*/  IMAD R3, R5, R4, R3 ;  /* 0x0000000405037224 */ /* 0x000fc400078e0203 */
[----:B------:R-:W2:Y:S01]  /*60d0*/  LDL.LU R4, [R1+0x1c] ;  /* 0x00001c0001047983 */ /* 0x000ea20000300800 */
[----:B------:R-:W-:Y:S02]  /*60e0*/  LEA.HI.X.SX32 R78, R78, UR17, 0x1, P0 ;  /* 0x000000114e4e7c11 */ /* 0x000fe400080f0eff */
[----:B------:R-:W-:Y:S01]  /*60f0*/  ISETP.GT.U32.AND P0, PT, R5, R76, PT ;  /* 0x0000004c0500720c */ /* 0x000fe20003f04070 */
[----:B------:R1:W-:Y:S02]  /*6100*/  STL [R1], R3 ;  /* 0x0000000301007387 */ /* 0x0003e40000100800 */
[----:B-1----:R-:W-:Y:S01]  /*6110*/  LEA.HI.X.SX32 R3, R93, UR19, 0x1, P1 ;  /* 0x000000135d037c11 */ /* 0x002fe200088f0eff */
[----:B------:R-:W-:Y:S01]  /*6120*/  IMAD R93, R66, 0x2, R2 ;  /* 0x00000002425d7824 */ /* 0x000fe200078e0202 */
[----:B------:R-:W-:-:S03]  /*6130*/  LEA R66, P1, R90, R79, 0x1 ;  /* 0x0000004f5a427211 */ /* 0x000fc600078208ff */
[----:B------:R1:W-:Y:S02]  /*6140*/  STL [R1+0xe40], R3 ;  /* 0x000e400301007387 */ /* 0x0003e40000100800 */
[----:B-1----:R-:W-:-:S05]  /*6150*/  LOP3.LUT R3, R0, 0x1aa, RZ, 0xfc, !PT ;  /* 0x000001aa00037812 */ /* 0x002fca00078efcff */
[----:B------:R-:W-:Y:S04]  /*6160*/  STL [R1+0xb90], R3 ;  /* 0x000b900301007387 */ /* 0x000fe80000100800 */
[----:B------:R1:W-:Y:S01]  /*6170*/  STL [R1+0x94], R66 ;  /* 0x0000944201007387 */ /* 0x0003e20000100800 */
[----:B------:R-:W-:Y:S02]  /*6180*/  LEA.HI.X.SX32 R90, R90, R78, 0x1, P1 ;  /* 0x0000004e5a5a7211 */ /* 0x000fe400008f0eff */
[----:B-1----:R-:W-:-:S05]  /*6190*/  LEA R66, P6, R89, R79, 0x1 ;  /* 0x0000004f59427211 */ /* 0x002fca00078c08ff */
[----:B------:R1:W-:Y:S02]  /*61a0*/  STL [R1+0x9c], R66 ;  /* 0x00009c4201007387 */ /* 0x0003e40000100800 */
[----:B-1----:R-:W-:-:S05]  /*61b0*/  LEA R66, P3, R88, R79, 0x1 ;  /* 0x0000004f58427211 */ /* 0x002fca00078608ff */
[----:B------:R1:W-:Y:S04]  /*61c0*/  STL [R1+0x98c], R66 ;  /* 0x00098c4201007387 */ /* 0x0003e80000100800 */
[----:B-1----:R-:W3:Y:S04]  /*61d0*/  LDL.LU R66, [R1+0xe70] ;  /* 0x000e700001427983 */ /* 0x002ee80000300800 */
[----:B------:R1:W-:Y:S02]  /*61e0*/  STL [R1+0x90], R90 ;  /* 0x0000905a01007387 */ /* 0x0003e40000100800 */
[----:B-1----:R-:W-:-:S05]  /*61f0*/  LEA R90, P5, R87, R79, 0x1 ;  /* 0x0000004f575a7211 */ /* 0x002fca00078a08ff */
[----:B------:R1:W-:Y:S02]  /*6200*/  STL [R1+0x988], R90 ;  /* 0x0009885a01007387 */ /* 0x0003e40000100800 */
[----:B-1----:R-:W-:Y:S02]  /*6210*/  LEA.HI.X.SX32 R90, R89, R78, 0x1, P6 ;  /* 0x0000004e595a7211 */ /* 0x002fe400030f0eff */
[----:B------:R-:W-:-:S03]  /*6220*/  LEA R89, P1, R86, R79, 0x1 ;  /* 0x0000004f56597211 */ /* 0x000fc600078208ff */
[----:B------:R1:W-:Y:S01]  /*6230*/  STL [R1+0x98], R90 ;  /* 0x0000985a01007387 */ /* 0x0003e20000100800 */
[----:B------:R-:W-:-:S03]  /*6240*/  LEA.HI.X.SX32 R86, R86, R78, 0x1, P1 ;  /* 0x0000004e56567211 */ /* 0x000fc600008f0eff */
[----:B------:R4:W-:Y:S01]  /*6250*/  STL [R1+0x984], R89 ;  /* 0x0009845901007387 */ /* 0x0009e20000100800 */
[-C--:B-1----:R-:W-:Y:S02]  /*6260*/  LEA.HI.X.SX32 R90, R88, R78.reuse, 0x1, P3 ;  /* 0x0000004e585a7211 */ /* 0x082fe400018f0eff */
[----:B------:R-:W-:Y:S02]  /*6270*/  LEA.HI.X.SX32 R88, R87, R78, 0x1, P5 ;  /* 0x0000004e57587211 */ /* 0x000fe400028f0eff */
[-C--:B----4-:R-:W-:Y:S01]  /*6280*/  LEA R89, P6, R85, R79.reuse, 0x1 ;  /* 0x0000004f55597211 */ /* 0x090fe200078c08ff */
[----:B------:R1:W-:Y:S01]  /*6290*/  STL [R1+0xa0], R90 ;  /* 0x0000a05a01007387 */ /* 0x0003e20000100800 */
[----:B------:R-:W-:-:S03]  /*62a0*/  LEA R87, P3, R84, R79, 0x1 ;  /* 0x0000004f54577211 */ /* 0x000fc600078608ff */
[----:B------:R-:W-:Y:S04]  /*62b0*/  STL [R1+0x980], R89 ;  /* 0x0009805901007387 */ /* 0x000fe80000100800 */
[----:B------:R4:W-:Y:S01]  /*62c0*/  STL [R1+0xa4], R88 ;  /* 0x0000a45801007387 */ /* 0x0009e20000100800 */
[----:B-1----:R-:W-:-:S03]  /*62d0*/  IMAD.U32 R90, RZ, RZ, UR6 ;  /* 0x00000006ff5a7e24 */ /* 0x002fc6000f8e00ff */
[----:B------:R1:W-:Y:S01]  /*62e0*/  STL [R1+0x97c], R87 ;  /* 0x00097c5701007387 */ /* 0x0003e20000100800 */
[----:B------:R-:W-:-:S03]  /*62f0*/  IMAD R90, R90, 0x2, R80 ;  /* 0x000000025a5a7824 */ /* 0x000fc600078e0250 */
[----:B------:R0:W-:Y:S01]  /*6300*/  STL [R1+0xa8], R86 ;  /* 0x0000a85601007387 */ /* 0x0001e20000100800 */
[----:B----4-:R-:W-:Y:S02]  /*6310*/  LEA R88, P5, R83, R79, 0x1 ;  /* 0x0000004f53587211 */ /* 0x010fe400078a08ff */
[----:B-1----:R-:W-:-:S03]  /*6320*/  LEA.HI.X.SX32 R87, R85, R78, 0x1, P6 ;  /* 0x0000004e55577211 */ /* 0x002fc600030f0eff */
[----:B------:R-:W-:Y:S01]  /*6330*/  STL [R1+0x978], R88 ;  /* 0x0009785801007387 */ /* 0x000fe20000100800 */
[-C--:B------:R-:W-:Y:S02]  /*6340*/  LEA.HI.X.SX32 R85, R84, R78.reuse, 0x1, P3 ;  /* 0x0000004e54557211 */ /* 0x080fe400018f0eff */
[CC--:B0-----:R-:W-:Y:S01]  /*6350*/  LEA R86, P1, R82.reuse, R79.reuse, 0x1 ;  /* 0x0000004f52567211 */ /* 0x0c1fe200078208ff */
[----:B------:R-:W-:Y:S01]  /*6360*/  STL [R1+0xac], R87 ;  /* 0x0000ac5701007387 */ /* 0x000fe20000100800 */
[-C--:B------:R-:W-:Y:S02]  /*6370*/  LEA R84, P6, R81, R79.reuse, 0x1 ;  /* 0x0000004f51547211 */ /* 0x080fe400078c08ff */
[-C--:B------:R-:W-:Y:S01]  /*6380*/  LEA.HI.X.SX32 R83, R83, R78.reuse, 0x1, P5 ;  /* 0x0000004e53537211 */ /* 0x080fe200028f0eff */
[----:B------:R-:W-:Y:S01]  /*6390*/  STL [R1+0x974], R86 ;  /* 0x0009745601007387 */ /* 0x000fe20000100800 */
[-C--:B------:R-:W-:Y:S02]  /*63a0*/  LEA.HI.X.SX32 R82, R82, R78.reuse, 0x1, P1 ;  /* 0x0000004e52527211 */ /* 0x080fe400008f0eff */
[----:B------:R-:W-:Y:S01]  /*63b0*/  LEA.HI.X.SX32 R81, R81, R78, 0x1, P6 ;  /* 0x0000004e51517211 */ /* 0x000fe200030f0eff */
[----:B------:R-:W-:Y:S04]  /*63c0*/  STL [R1+0xb0], R85 ;  /* 0x0000b05501007387 */ /* 0x000fe80000100800 */
[----:B------:R0:W-:Y:S04]  /*63d0*/  STL [R1+0x970], R84 ;  /* 0x0009705401007387 */ /* 0x0001e80000100800 */
[----:B------:R1:W-:Y:S01]  /*63e0*/  STL [R1+0xb4], R83 ;  /* 0x0000b45301007387 */ /* 0x0003e20000100800 */
[----:B0-----:R-:W-:-:S02]  /*63f0*/  LEA R84, P3, R80, R79, 0x1 ;  /* 0x0000004f50547211 */ /* 0x001fc400078608ff */
[----:B-1----:R-:W-:-:S03]  /*6400*/  LEA R83, P5, R90, R79, 0x1 ;  /* 0x0000004f5a537211 */ /* 0x002fc600078a08ff */
[----:B------:R-:W-:Y:S01]  /*6410*/  STL [R1+0x96c], R84 ;  /* 0x00096c5401007387 */ /* 0x000fe20000100800 */
[----:B------:R-:W-:-:S03]  /*6420*/  LEA.HI.X.SX32 R80, R80, R78, 0x1, P3 ;  /* 0x0000004e50507211 */ /* 0x000fc600018f0eff */
[----:B------:R-:W-:Y:S04]  /*6430*/  STL [R1+0xb8], R82 ;  /* 0x0000b85201007387 */ /* 0x000fe80000100800 */
[----:B------:R-:W-:Y:S04]  /*6440*/  STL [R1+0x968], R83 ;  /* 0x0009685301007387 */ /* 0x000fe80000100800 */
[----:B------:R0:W-:Y:S02]  /*6450*/  STL [R1+0xbc], R81 ;  /* 0x0000bc5101007387 */ /* 0x0001e40000100800 */
[----:B0-----:R-:W-:-:S02]  /*6460*/  LEA R81, P6, R67, R79, 0x1 ;  /* 0x0000004f43517211 */ /* 0x001fc400078c08ff */
[----:B--2---:R-:W-:-:S05]  /*6470*/  LEA R82, P1, R4, R79, 0x1 ;  /* 0x0000004f04527211 */ /* 0x004fca00078208ff */
[----:B------:R0:W-:Y:S04]  /*6480*/  STL [R1+0x964], R82 ;  /* 0x0009645201007387 */ /* 0x0001e80000100800 */
[----:B------:R1:W-:Y:S04]  /*6490*/  STL [R1+0xc0], R80 ;  /* 0x0000c05001007387 */ /* 0x0003e80000100800 */
[----:B------:R2:W-:Y:S01]  /*64a0*/  STL [R1+0x8dc], R81 ;  /* 0x0008dc5101007387 */ /* 0x0005e20000100800 */
[----:B0-----:R-:W-:Y:S02]  /*64b0*/  LEA.HI.X.SX32 R82, R90, R78, 0x1, P5 ;  /* 0x0000004e5a527211 */ /* 0x001fe400028f0eff */
[----:B-1----:R-:W-:-:S03]  /*64c0*/  LEA R80, P3, R68, R79, 0x1 ;  /* 0x0000004f44507211 */ /* 0x002fc600078608ff */
[----:B------:R-:W-:Y:S01]  /*64d0*/  STL [R1+0xc4], R82 ;  /* 0x0000c45201007387 */ /* 0x000fe20000100800 */
[----:B--2---:R-:W-:-:S03]  /*64e0*/  LEA.HI.X.SX32 R81, R4, R78, 0x1, P1 ;  /* 0x0000004e04517211 */ /* 0x004fc600008f0eff */
[----:B------:R0:W-:Y:S01]  /*64f0*/  STL [R1+0x8e4], R80 ;  /* 0x0008e45001007387 */ /* 0x0001e20000100800 */
[----:B------:R-:W-:-:S03]  /*6500*/  LEA R4, P5, R69, R79, 0x1 ;  /* 0x0000004f45047211 */ /* 0x000fc600078a08ff */
[----:B------:R1:W-:Y:S01]  /*6510*/  STL [R1+0x8d4], R81 ;  /* 0x0008d45101007387 */ /* 0x0003e20000100800 */
[----:B0-----:R-:W-:-:S03]  /*6520*/  LEA.HI.X.SX32 R80, R67, R78, 0x1, P6 ;  /* 0x0000004e43507211 */ /* 0x001fc600030f0eff */
[----:B------:R-:W2:Y:S01]  /*6530*/  LDL.LU R67, [R1+0xe6c] ;  /* 0x000e6c0001437983 */ /* 0x000ea20000300800 */
[----:B-1----:R-:W-:-:S03]  /*6540*/  LEA.HI.X.SX32 R81, R68, R78, 0x1, P3 ;  /* 0x0000004e44517211 */ /* 0x002fc600018f0eff */
[----:B------:R0:W-:Y:S04]  /*6550*/  STL [R1+0x8ec], R4 ;  /* 0x0008ec0401007387 */ /* 0x0001e80000100800 */
[----:B------:R1:W-:Y:S04]  /*6560*/  STL [R1+0x8d8], R80 ;  /* 0x0008d85001007387 */ /* 0x0003e80000100800 */
[----:B------:R-:W4:Y:S01]  /*6570*/  LDL.LU R68, [R1+0xe68] ;  /* 0x000e680001447983 */ /* 0x000f220000300800 */
[----:B0-----:R-:W-:-:S05]  /*6580*/  LEA R4, P1, R70, R79, 0x1 ;  /* 0x0000004f46047211 */ /* 0x001fca00078208ff */
[----:B------:R0:W-:Y:S01]  /*6590*/  STL [R1+0x8f4], R4 ;  /* 0x0008f40401007387 */ /* 0x0001e20000100800 */
[----:B-1----:R-:W-:-:S03]  /*65a0*/  LEA.HI.X.SX32 R80, R69, R78, 0x1, P5 ;  /* 0x0000004e45507211 */ /* 0x002fc600028f0eff */
[----:B------:R1:W-:Y:S04]  /*65b0*/  STL [R1+0x8e0], R81 ;  /* 0x0008e05101007387 */ /* 0x0003e80000100800 */
[----:B------:R-:W2:Y:S01]  /*65c0*/  LDL.LU R69, [R1+0xe64] ;  /* 0x000e640001457983 */ /* 0x000ea20000300800 */
        /* <DEDUP_REMOVED lines=25> */
[----:B0-----:R-:W-:Y:S02]  /*6760*/  LEA R4, P3, R92, R79, 0x1 ;  /* 0x0000004f5c047211 */ /* 0x001fe400078608ff */
[----:B-1----:R-:W-:-:S03]  /*6770*/  LEA.HI.X.SX32 R80, R75, R78, 0x1, P6 ;  /* 0x0000004e4b507211 */ /* 0x002fc600030f0eff */
[----:B------:R0:W-:Y:S04]  /*6780*/  STL [R1+0x924], R4 ;  /* 0x0009240401007387 */ /* 0x0001e80000100800 */
[----:B------:R1:W-:Y:S04]  /*6790*/  STL [R1+0x910], R81 ;  /* 0x0009105101007387 */ /* 0x0003e80000100800 */
[----:B------:R-:W2:Y:S01]  /*67a0*/  LDL.LU R75, [R1+0xe4c] ;  /* 0x000e4c00014b7983 */ /* 0x000ea20000300800 */
[-C--:B0-----:R-:W-:Y:S02]  /*67b0*/  LEA R4, P5, R91, R79.reuse, 0x1 ;  /* 0x0000004f5b047211 */ /* 0x081fe400078a08ff */
[----:B-1----:R-:W-:-:S03]  /*67c0*/  LEA R81, P1, R13, R79, 0x1 ;  /* 0x0000004f0d517211 */ /* 0x002fc600078208ff */
[----:B------:R0:W-:Y:S04]  /*67d0*/  STL [R1+0x92c], R4 ;  /* 0x00092c0401007387 */ /* 0x0001e80000100800 */
[----:B------:R1:W-:Y:S01]  /*67e0*/  STL [R1+0x918], R80 ;  /* 0x0009185001007387 */ /* 0x0003e20000100800 */
[----:B0-----:R-:W-:-:S03]  /*67f0*/  LEA.HI.X.SX32 R4, R92, R78, 0x1, P3 ;  /* 0x0000004e5c047211 */ /* 0x001fc600018f0eff */
[----:B------:R0:W-:Y:S01]  /*6800*/  STL [R1+0x934], R81 ;  /* 0x0009345101007387 */ /* 0x0001e20000100800 */
[----:B-1----:R-:W-:-:S03]  /*6810*/  LEA R80, P6, R11, R79, 0x1 ;  /* 0x0000004f0b507211 */ /* 0x002fc600078c08ff */
[----:B------:R1:W-:Y:S01]  /*6820*/  STL [R1+0x920], R4 ;  /* 0x0009200401007387 */ /* 0x0003e20000100800 */
[----:B0-----:R-:W-:-:S03]  /*6830*/  LEA.HI.X.SX32 R81, R91, R78, 0x1, P5 ;  /* 0x0000004e5b517211 */ /* 0x001fc600028f0eff */
[----:B------:R0:W-:Y:S01]  /*6840*/  STL [R1+0x93c], R80 ;  /* 0x00093c5001007387 */ /* 0x0001e20000100800 */
[----:B-1----:R-:W-:-:S03]  /*6850*/  LEA R4, P3, R10, R79, 0x1 ;  /* 0x0000004f0a047211 */ /* 0x002fc600078608ff */
[----:B------:R-:W-:Y:S04]  /*6860*/  STL [R1+0x928], R81 ;  /* 0x0009285101007387 */ /* 0x000fe80000100800 */
[----:B------:R1:W-:Y:S01]  /*6870*/  STL [R1+0x944], R4 ;  /* 0x0009440401007387 */ /* 0x0003e20000100800 */
[----:B0-----:R-:W-:Y:S02]  /*6880*/  LEA.HI.X.SX32 R80, R13, R78, 0x1, P1 ;  /* 0x0000004e0d507211 */ /* 0x001fe400008f0eff */
[----:B------:R-:W-:-:S03]  /*6890*/  LEA R13, P5, R9, R79, 0x1 ;  /* 0x0000004f090d7211 */ /* 0x000fc600078a08ff */
[----:B------:R-:W-:Y:S01]  /*68a0*/  STL [R1+0x930], R80 ;  /* 0x0009305001007387 */ /* 0x000fe20000100800 */
[----:B-1----:R-:W-:-:S03]  /*68b0*/  LEA.HI.X.SX32 R4, R11, R78, 0x1, P6 ;  /* 0x0000004e0b047211 */ /* 0x002fc600030f0eff */
[----:B------:R-:W-:Y:S01]  /*68c0*/  STL [R1+0x94c], R13 ;  /* 0x00094c0d01007387 */ /* 0x000fe20000100800 */
[----:B------:R-:W-:Y:S02]  /*68d0*/  LEA R11, P1, R8, R79, 0x1 ;  /* 0x0000004f080b7211 */ /* 0x000fe400078208ff */
[-C--:B------:R-:W-:Y:S01]  /*68e0*/  LEA.HI.X.SX32 R10, R10, R78.reuse, 0x1, P3 ;  /* 0x0000004e0a0a7211 */ /* 0x080fe200018f0eff */
[----:B------:R0:W-:Y:S01]  /*68f0*/  STL [R1+0x938], R4 ;  /* 0x0009380401007387 */ /* 0x0001e20000100800 */
[----:B------:R-:W-:-:S03]  /*6900*/  LEA.HI.X.SX32 R9, R9, R78, 0x1, P5 ;  /* 0x0000004e09097211 */ /* 0x000fc600028f0eff */
[----:B------:R-:W-:Y:S01]  /*6910*/  STL [R1+0x954], R11 ;  /* 0x0009540b01007387 */ /* 0x000fe20000100800 */
[----:B0-----:R-:W-:-:S03]  /*6920*/  LEA R4, P3, R7, R79, 0x1 ;  /* 0x0000004f07047211 */ /* 0x001fc600078608ff */
[----:B------:R-:W-:Y:S04]  /*6930*/  STL [R1+0x940], R10 ;  /* 0x0009400a01007387 */ /* 0x000fe80000100800 */
[----:B------:R0:W-:Y:S01]  /*6940*/  STL [R1+0x95c], R4 ;  /* 0x00095c0401007387 */ /* 0x0001e20000100800 */
[----:B------:R-:W-:-:S03]  /*6950*/  LEA.HI.X.SX32 R7, R7, R78, 0x1, P3 ;  /* 0x0000004e07077211 */ /* 0x000fc600018f0eff */
[----:B------:R-:W-:Y:S01]  /*6960*/  STL [R1+0x948], R9 ;  /* 0x0009480901007387 */ /* 0x000fe20000100800 */
[----:B0-----:R-:W-:Y:S02]  /*6970*/  LEA.HI.X.SX32 R4, R8, R78, 0x1, P1 ;  /* 0x0000004e08047211 */ /* 0x001fe400008f0eff */
[----:B------:R-:W-:-:S03]  /*6980*/  LEA R8, P1, R2, R79, 0x1 ;  /* 0x0000004f02087211 */ /* 0x000fc600078208ff */
[----:B------:R0:W-:Y:S04]  /*6990*/  STL [R1+0x950], R4 ;  /* 0x0009500401007387 */ /* 0x0001e80000100800 */
[----:B------:R-:W-:Y:S01]  /*69a0*/  STL [R1+0x960], R8 ;  /* 0x0009600801007387 */ /* 0x000fe20000100800 */
[C---:B0-----:R-:W-:Y:S02]  /*69b0*/  LEA R4, P3, R93.reuse, R79, 0x1 ;  /* 0x0000004f5d047211 */ /* 0x041fe400078608ff */
[----:B------:R-:W-:Y:S02]  /*69c0*/  IABS R79, R3 ;  /* 0x00000003004f7213 */ /* 0x000fe40000000000 */
[-C--:B------:R-:W-:Y:S02]  /*69d0*/  LEA.HI.X.SX32 R3, R2, R78.reuse, 0x1, P1 ;  /* 0x0000004e02037211 */ /* 0x080fe400008f0eff */
[----:B------:R-:W-:Y:S01]  /*69e0*/  LEA.HI.X.SX32 R2, R93, R78, 0x1, P3 ;  /* 0x0000004e5d027211 */ /* 0x000fe200018f0eff */
[----:B------:R-:W-:Y:S01]  /*69f0*/  STL [R1+0x958], R7 ;  /* 0x0009580701007387 */ /* 0x000fe20000100800 */
[----:B------:R-:W-:-:S03]  /*6a00*/  IMAD.MOV.U32 R78, RZ, RZ, R79 ;  /* 0x000000ffff4e7224 */ /* 0x000fc600078e004f */
[----:B------:R-:W-:Y:S01]  /*6a10*/  STL [R1+0x8d0], R4 ;  /* 0x0008d00401007387 */ /* 0x000fe20000100800 */
[----:B------:R-:W-:-:S03]  /*6a20*/  IMAD.HI.U32 R90, R6, R78, RZ ;  /* 0x0000004e065a7227 */ /* 0x000fc600078e00ff */
[----:B------:R-:W-:Y:S04]  /*6a30*/  STL [R1+0xc8], R3 ;  /* 0x0000c80301007387 */ /* 0x000fe80000100800 */
[----:B------:R0:W-:Y:S01]  /*6a40*/  STL [R1+0x8cc], R2 ;  /* 0x0008cc0201007387 */ /* 0x0001e20000100800 */
[----:B------:R-:W-:Y:S01]  /*6a50*/  IMAD.MOV R90, RZ, RZ, -R90 ;  /* 0x000000ffff5a7224 */ /* 0x000fe200078e0a5a */
[----:B0-----:R-:W-:-:S04]  /*6a60*/  LOP3.LUT R2, R0, 0x1b0, RZ, 0xfc, !PT ;  /* 0x000001b000027812 */ /* 0x001fc800078efcff */
[----:B------:R-:W-:Y:S01]  /*6a70*/  IABS R79, R2 ;  /* 0x00000002004f7213 */ /* 0x000fe20000000000 */
[----:B------:R-:W-:-:S04]  /*6a80*/  IMAD R90, R5, R90, R78 ;  /* 0x0000005a055a7224 */ /* 0x000fc800078e024e */
[----:B------:R-:W-:-:S04]  /*6a90*/  IMAD.MOV.U32 R78, RZ, RZ, R79 ;  /* 0x000000ffff4e7224 */ /* 0x000fc800078e004f */
[----:B------:R-:W-:Y:S01]  /*6aa0*/  IMAD.HI.U32 R79, R6, R78, RZ ;  /* 0x0000004e064f7227 */ /* 0x000fe200078e00ff */
[----:B------:R0:W-:Y:S03]  /*6ab0*/  STL [R1+0xb8c], R2 ;  /* 0x000b8c0201007387 */ /* 0x0001e60000100800 */
[----:B------:R-:W-:Y:S01]  /*6ac0*/  IMAD.MOV R79, RZ, RZ, -R79 ;  /* 0x000000ffff4f7224 */ /* 0x000fe200078e0a4f */
[----:B------:R-:W-:Y:S03]  /*6ad0*/  STL [R1+0xe44], R90 ;  /* 0x000e445a01007387 */ /* 0x000fe60000100800 */
[----:B------:R-:W-:Y:S01]  /*6ae0*/  IMAD R78, R5, R79, R78 ;  /* 0x0000004f054e7224 */ /* 0x000fe200078e024e */
[----:B0-----:R-:W-:-:S05]  /*6af0*/  LOP3.LUT R2, R0, 0x1b2, RZ, 0xfc, !PT ;  /* 0x000001b200027812 */ /* 0x001fca00078efcff */
[----:B------:R-:W-:Y:S04]  /*6b00*/  STL [R1+0xb84], R2 ;  /* 0x000b840201007387 */ /* 0x000fe80000100800 */
[----:B------:R0:W-:Y:S04]  /*6b10*/  STL [R1+0xe48], R78 ;  /* 0x000e484e01007387 */ /* 0x0001e80000100800 */
[----:B0-----:R-:W3:Y:S01]  /*6b20*/  LDL.LU R78, [R1+0x220] ;  /* 0x00022000014e7983 */ /* 0x001ee20000300800 */
[----:B------:R-:W-:Y:S02]  /*6b30*/  IABS R80, R2 ;  /* 0x0000000200507213 */ /* 0x000fe40000000000 */
[----:B------:R-:W-:-:S03]  /*6b40*/  LOP3.LUT R2, R0, 0x1b8, RZ, 0xfc, !PT ;  /* 0x000001b800027812 */ /* 0x000fc600078efcff */
[----:B------:R-:W-:Y:S01]  /*6b50*/  IMAD.MOV.U32 R79, RZ, RZ, R80 ;  /* 0x000000ffff4f7224 */ /* 0x000fe200078e0050 */
[----:B------:R-:W-:Y:S01]  /*6b60*/  IABS R80, R2 ;  /* 0x0000000200507213 */ /* 0x000fe20000000000 */
[----:B------:R0:W-:Y:S02]  /*6b70*/  STL [R1+0xb88], R2 ;  /* 0x000b880201007387 */ /* 0x0001e40000100800 */
[----:B------:R-:W-:Y:S02]  /*6b80*/  IMAD.HI.U32 R89, R6, R79, RZ ;  /* 0x0000004f06597227 */ /* 0x000fe400078e00ff */
[----:B------:R-:W4:Y:S04]  /*6b90*/  LDL.LU R90, [R1+0x224] ;  /* 0x00022400015a7983 */ /* 0x000f280000300800 */
[----:B------:R-:W4:Y:S01]  /*6ba0*/  LDL.LU R3, [R1+0x228] ;  /* 0x0002280001037983 */ /* 0x000f220000300800 */
[----:B0-----:R-:W-:Y:S01]  /*6bb0*/  LOP3.LUT R2, R0, 0x1ba, RZ, 0xfc, !PT ;  /* 0x000001ba00027812 */ /* 0x001fe200078efcff */
[----:B------:R-:W-:-:S03]  /*6bc0*/  IMAD.MOV R89, RZ, RZ, -R89 ;  /* 0x000000ffff597224 */ /* 0x000fc600078e0a59 */
[----:B------:R-:W-:Y:S01]  /*6bd0*/  IABS R81, R2 ;  /* 0x0000000200517213 */ /* 0x000fe20000000000 */
[----:B------:R0:W-:Y:S04]  /*6be0*/  STL [R1+0xb80], R2 ;  /* 0x000b800201007387 */ /* 0x0001e80000100800 */
[----:B------:R-:W4:Y:S01]  /*6bf0*/  LDL.LU R88, [R1+0x23c] ;  /* 0x00023c0001587983 */ /* 0x000f220000300800 */
[----:B------:R-:W-:-:S03]  /*6c00*/  IMAD R89, R5, R89, R79 ;  /* 0x0000005905597224 */ /* 0x000fc600078e024f */
[----:B0-----:R-:W4:Y:S04]  /*6c10*/  LDL.LU R2, [R1+0x240] ;  /* 0x0002400001027983 */ /* 0x001f280000300800 */
[----:B------:R-:W4:Y:S01]  /*6c20*/  LDL.LU R4, [R1+0x244] ;  /* 0x0002440001047983 */ /* 0x000f220000300800 */
[----:B------:R-:W-:-:S04]  /*6c30*/  IMAD.MOV.U32 R79, RZ, RZ, R80 ;  /* 0x000000ffff4f7224 */ /* 0x000fc800078e0050 */
[----:B------:R-:W-:-:S04]  /*6c40*/  IMAD.HI.U32 R80, R6, R79, RZ ;  /* 0x0000004f06507227 */ /* 0x000fc800078e00ff */
[----:B------:R-:W-:-:S04]  /*6c50*/  IMAD.MOV R80, RZ, RZ, -R80 ;  /* 0x000000ffff507224 */ /* 0x000fc800078e0a50 */
[----:B------:R-:W-:Y:S02]  /*6c60*/  IMAD R79, R5, R80, R79 ;  /* 0x00000050054f7224 */ /* 0x000fe400078e024f */
[----:B------:R-:W-:-:S04]  /*6c70*/  IMAD.MOV.U32 R80, RZ, RZ, R81 ;  /* 0x000000ffff507224 */ /* 0x000fc800078e0051 */
[----:B------:R-:W-:Y:S01]  /*6c80*/  IMAD.HI.U32 R81, R6, R80, RZ ;  /* 0x0000005006517227 */ /* 0x000fe200078e00ff */
[----:B------:R-:W-:-:S03]  /*6c90*/  LOP3.LUT R7, R0, 0x1c0, RZ, 0xfc, !PT ;  /* 0x000001c000077812 */ /* 0x000fc600078efcff */
[----:B------:R-:W-:Y:S01]  /*6ca0*/  IMAD.MOV R81, RZ, RZ, -R81 ;  /* 0x000000ffff517224 */ /* 0x000fe200078e0a51 */
[----:B------:R-:W-:Y:S01]  /*6cb0*/  IABS R82, R7 ;  /* 0x0000000700527213 */ /* 0x000fe20000000000 */
[----:B------:R0:W-:Y:S02]  /*6cc0*/  STL [R1+0xb7c], R7 ;  /* 0x000b7c0701007387 */ /* 0x0001e40000100800 */
[----:B------:R-:W-:Y:S02]  /*6cd0*/  IMAD R8, R5, R81, R80 ;  /* 0x0000005105087224 */ /* 0x000fe400078e0250 */
[----:B0-----:R-:W4:Y:S04]  /*6ce0*/  LDL.LU R7, [R1+0x248] ;  /* 0x0002480001077983 */ /* 0x001f280000300800 */
[----:B------:R-:W4:Y:S04]  /*6cf0*/  LDL.LU R9, [R1+0x264] ;  /* 0x0002640001097983 */ /* 0x000f280000300800 */
[----:B------:R0:W-:Y:S02]  /*6d00*/  STL [R1+0x28], R8 ;  /* 0x0000280801007387 */ /* 0x0001e40000100800 */
[----:B0-----:R-:W-:-:S05]  /*6d10*/  LOP3.LUT R8, R0, 0x1c2, RZ, 0xfc, !PT ;  /* 0x000001c200087812 */ /* 0x001fca00078efcff */
[----:B------:R0:W-:Y:S04]  /*6d20*/  STL [R1+0xb78], R8 ;  /* 0x000b780801007387 */ /* 0x0001e80000100800 */
[----:B------:R-:W4:Y:S01]  /*6d30*/  LDL R91, [R1+0x288] ;  /* 0x00028800015b7983 */ /* 0x000f220000100800 */
[----:B--2---:R-:W-:Y:S01]  /*6d40*/  ISETP.GT.U32.AND P5, PT, R5, R75, PT ;  /* 0x0000004b0500720c */ /* 0x004fe20003fa4070 */
[----:B------:R-:W-:Y:S02]  /*6d50*/  IMAD.MOV.U32 R80, RZ, RZ, R82 ;  /* 0x000000ffff507224 */ /* 0x000fe400078e0052 */
[----:B------:R-:W2:Y:S10]  /*6d60*/  LDL.LU R10, [R1+0x268] ;  /* 0x00026800010a7983 */ /* 0x000eb40000300800 */
[--C-:B------:R-:W-:Y:S01]  /*6d70*/  @!P5 IMAD.IADD R75, R75, 0x1, -R5.reuse ;  /* 0x000000014b4bd824 */ /* 0x100fe200078e0a05 */
[C---:B------:R-:W-:Y:S01]  /*6d80*/  ISETP.GT.U32.AND P5, PT, R5.reuse, R70, PT ;  /* 0x000000460500720c */ /* 0x040fe20003fa4070 */
[----:B------:R-:W-:Y:S01]  /*6d90*/  IMAD.HI.U32 R81, R6, R80, RZ ;  /* 0x0000005006517227 */ /* 0x000fe200078e00ff */
[----:B------:R-:W-:Y:S01]  /*6da0*/  IABS R82, R8 ;  /* 0x0000000800527213 */ /* 0x000fe20000000000 */
[----:B------:R-:W2:Y:S10]  /*6db0*/  LDL.LU R11, [R1+0x284] ;  /* 0x00028400010b7983 */ /* 0x000eb40000300800 */
[----:B------:R-:W-:Y:S01]  /*6dc0*/  @!P5 IMAD.IADD R70, R70, 0x1, -R5 ;  /* 0x000000014646d824 */ /* 0x000fe200078e0a05 */
[----:B------:R-:W-:-:S13]  /*6dd0*/  ISETP.GT.U32.AND P5, PT, R5, R65, PT ;  /* 0x000000410500720c */ /* 0x000fda0003fa4070 */
[----:B------:R-:W-:Y:S01]  /*6de0*/  @!P5 IMAD.IADD R65, R65, 0x1, -R5 ;  /* 0x000000014141d824 */ /* 0x000fe200078e0a05 */
[----:B------:R-:W-:-:S13]  /*6df0*/  ISETP.GT.U32.AND P5, PT, R5, R60, PT ;  /* 0x0000003c0500720c */ /* 0x000fda0003fa4070 */
[----:B------:R-:W-:Y:S01]  /*6e00*/  @!P5 IMAD.IADD R60, R60, 0x1, -R5 ;  /* 0x000000013c3cd824 */ /* 0x000fe200078e0a05 */
[----:B------:R-:W-:-:S13]  /*6e10*/  ISETP.GT.U32.AND P5, PT, R5, R55, PT ;  /* 0x000000370500720c */ /* 0x000fda0003fa4070 */
[----:B------:R-:W-:Y:S01]  /*6e20*/  @!P5 IMAD.IADD R55, R55, 0x1, -R5 ;  /* 0x000000013737d824 */ /* 0x000fe200078e0a05 */
[----:B------:R-:W-:-:S13]  /*6e30*/  ISETP.GT.U32.AND P5, PT, R5, R50, PT ;  /* 0x000000320500720c */ /* 0x000fda0003fa4070 */
[----:B------:R-:W-:Y:S02]  /*6e40*/  @!P5 IMAD.IADD R50, R50, 0x1, -R5 ;  /* 0x000000013232d824 */ /* 0x000fe400078e0a05 */
[----:B------:R-:W-:-:S04]  /*6e50*/  IMAD.MOV R81, RZ, RZ, -R81 ;  /* 0x000000ffff517224 */ /* 0x000fc800078e0a51 */
[----:B------:R-:W-:Y:S02]  /*6e60*/  IMAD R80, R5, R81, R80 ;  /* 0x0000005105507224 */ /* 0x000fe400078e0250 */
[----:B------:R-:W-:Y:S01]  /*6e70*/  IMAD.MOV.U32 R81, RZ, RZ, R82 ;  /* 0x000000ffff517224 */ /* 0x000fe200078e0052 */
[----:B0-----:R-:W-:-:S03]  /*6e80*/  LOP3.LUT R8, R0, 0x1c8, RZ, 0xfc, !PT ;  /* 0x000001c800087812 */ /* 0x001fc600078efcff */
[----:B------:R-:W-:Y:S01]  /*6e90*/  IMAD.HI.U32 R82, R6, R81, RZ ;  /* 0x0000005106527227 */ /* 0x000fe200078e00ff */
[----:B------:R-:W-:-:S03]  /*6ea0*/  IABS R83, R8 ;  /* 0x0000000800537213 */ /* 0x000fc60000000000 */
[----:B------:R-:W-:Y:S01]  /*6eb0*/  IMAD.MOV R82, RZ, RZ, -R82 ;  /* 0x000000ffff527224 */ /* 0x000fe200078e0a52 */
[----:B------:R0:W-:Y:S01]  /*6ec0*/  STL [R1+0xb74], R8 ;  /* 0x000b740801007387 */ /* 0x0001e20000100800 */
[----:B---3--:R-:W-:-:S13]  /*6ed0*/  ISETP.GT.U32.AND P5, PT, R5, R78, PT ;  /* 0x0000004e0500720c */ /* 0x008fda0003fa4070 */
[----:B------:R-:W-:Y:S01]  /*6ee0*/  @!P5 IMAD.IADD R78, R78, 0x1, -R5 ;  /* 0x000000014e4ed824 */ /* 0x000fe200078e0a05 */
[----:B------:R-:W-:-:S13]  /*6ef0*/  ISETP.GT.U32.AND P5, PT, R5, R42, PT ;  /* 0x0000002a0500720c */ /* 0x000fda0003fa4070 */
[----:B------:R-:W-:Y:S01]  /*6f00*/  @!P5 IMAD.IADD R42, R42, 0x1, -R5 ;  /* 0x000000012a2ad824 */ /* 0x000fe200078e0a05 */
[----:B------:R-:W-:-:S13]  /*6f10*/  ISETP.GT.U32.AND P5, PT, R5, R39, PT ;  /* 0x000000270500720c */ /* 0x000fda0003fa4070 */
[----:B------:R-:W-:Y:S01]  /*6f20*/  @!P5 IMAD.IADD R39, R39, 0x1, -R5 ;  /* 0x000000012727d824 */ /* 0x000fe200078e0a05 */
[C---:B----4-:R-:W-:Y:S01]  /*6f30*/  ISETP.GT.U32.AND P5, PT, R5.reuse, R4, PT ;  /* 0x000000040500720c */ /* 0x050fe20003fa4070 */
[----:B0-----:R-:W-:-:S12]  /*6f40*/  IMAD R8, R5, R82, R81 ;  /* 0x0000005205087224 */ /* 0x001fd800078e0251 */
[----:B------:R-:W-:Y:S01]  /*6f50*/  @!P5 IMAD.IADD R4, R4, 0x1, -R5 ;  /* 0x000000010404d824 */ /* 0x000fe200078e0a05 */
[----:B------:R-:W-:Y:S01]  /*6f60*/  ISETP.GT.U32.AND P5, PT, R5, R33, PT ;  /* 0x000000210500720c */ /* 0x000fe20003fa4070 */
[----:B------:R0:W-:Y:S02]  /*6f70*/  STL [R1+0x1c], R8 ;  /* 0x00001c0801007387 */ /* 0x0001e40000100800 */
[----:B0-----:R-:W-:-:S10]  /*6f80*/  LOP3.LUT R8, R0, 0x1ca, RZ, 0xfc, !PT ;  /* 0x000001ca00087812 */ /* 0x001fd400078efcff */
[----:B------:R-:W-:Y:S01]  /*6f90*/  @!P5 IMAD.IADD R33, R33, 0x1, -R5 ;  /* 0x000000012121d824 */ /* 0x000fe200078e0a05 */
[----:B------:R-:W-:Y:S01]  /*6fa0*/  ISETP.GT.U32.AND P5, PT, R5, R28, PT ;  /* 0x0000001c0500720c */ /* 0x000fe20003fa4070 */
[----:B------:R0:W-:Y:S04]  /*6fb0*/  STL [R1+0xb70], R8 ;  /* 0x000b700801007387 */ /* 0x0001e80000100800 */
[----:B------:R-:W3:Y:S01]  /*6fc0*/  LDL.LU R13, [R1+0xe8] ;  /* 0x0000e800010d7983 */ /* 0x000ee20000300800 */
[----:B------:R-:W-:Y:S01]  /*6fd0*/  LOP3.LUT R84, R0, 0x1d0, RZ, 0xfc, !PT ;  /* 0x000001d000547812 */ /* 0x000fe200078efcff */
[----:B------:R-:W-:Y:S02]  /*6fe0*/  IMAD.MOV.U32 R81, RZ, RZ, R83 ;  /* 0x000000ffff517224 */ /* 0x000fe400078e0053 */
[----:B------:R-:W4:Y:S04]  /*6ff0*/  LDL.LU R92, [R1+0x128] ;  /* 0x00012800015c7983 */ /* 0x000f280000300800 */
[----:B------:R-:W-:Y:S01]  /*7000*/  @!P5 IMAD.IADD R28, R28, 0x1, -R5 ;  /* 0x000000011c1cd824 */ /* 0x000fe200078e0a05 */
[----:B------:R-:W-:-:S02]  /*7010*/  IABS R83, R8 ;  /* 0x0000000800537213 */ /* 0x000fc40000000000 */
[----:B0-----:R-:W4:Y:S01]  /*7020*/  LDL.LU R8, [R1+0x148] ;  /* 0x0001480001087983 */ /* 0x001f220000300800 */
[----:B------:R-:W-:-:S03]  /*7030*/  ISETP.GT.U32.AND P5, PT, R5, R91, PT ;  /* 0x0000005b0500720c */ /* 0x000fc60003fa4070 */
[----:B------:R-:W-:Y:S10]  /*7040*/  STL [R1+0xb6c], R84 ;  /* 0x000b6c5401007387 */ /* 0x000ff40000100800 */
[----:B------:R-:W-:-:S05]  /*7050*/  @!P5 IMAD.IADD R91, R91, 0x1, -R5 ;  /* 0x000000015b5bd824 */ /* 0x000fca00078e0a05 */
[----:B------:R0:W-:Y:S04]  /*7060*/  @!P5 STL [R1+0x288], R91 ;  /* 0x0002885b0100d387 */ /* 0x0001e80000100800 */
[----:B0-----:R-:W4:Y:S04]  /*7070*/  LDL.LU R91, [R1+0x1c4] ;  /* 0x0001c400015b7983 */ /* 0x001f280000300800 */
[----:B------:R-:W4:Y:S01]  /*7080*/  LDL R87, [R1+0x1dc] ;  /* 0x0001dc0001577983 */ /* 0x000f220000100800 */
[----:B------:R-:W-:Y:S01]  /*7090*/  @!P4 IMAD.IADD R77, R77, 0x1, -R5 ;  /* 0x000000014d4dc824 */ /* 0x000fe200078e0a05 */
[----:B------:R-:W-:-:S02]  /*70a0*/  ISETP.GT.U32.AND P4, PT, R5, R72, PT ;  /* 0x000000480500720c */ /* 0x000fc40003f84070 */
[C---:B------:R-:W-:Y:S01]  /*70b0*/  ISETP.GT.U32.AND P3, PT, R5.reuse, R73, PT ;  /* 0x000000490500720c */ /* 0x040fe20003f64070 */
[----:B------:R-:W-:Y:S01]  /*70c0*/  @!P0 IMAD.IADD R76, R76, 0x1, -R5 ;  /* 0x000000014c4c8824 */ /* 0x000fe200078e0a05 */
[C---:B------:R-:W-:Y:S02]  /*70d0*/  ISETP.GT.U32.AND P1, PT, R5.reuse, R74, PT ;  /* 0x0000004a0500720c */ /* 0x040fe40003f24070 */
[----:B------:R-:W-:-:S07]  /*70e0*/  ISETP.GT.U32.AND P0, PT, R5, R71, PT ;  /* 0x000000470500720c */ /* 0x000fce0003f04070 */
[--C-:B------:R-:W-:Y:S01]  /*70f0*/  @!P4 IMAD.IADD R72, R72, 0x1, -R5.reuse ;  /* 0x000000014848c824 */ /* 0x100fe200078e0a05 */
[----:B------:R-:W-:Y:S01]  /*7100*/  ISETP.GT.U32.AND P4, PT, R5, R67, PT ;  /* 0x000000430500720c */ /* 0x000fe20003f84070 */
[--C-:B------:R-:W-:Y:S01]  /*7110*/  @!P3 IMAD.IADD R73, R73, 0x1, -R5.reuse ;  /* 0x000000014949b824 */ /* 0x100fe200078e0a05 */
[C---:B------:R-:W-:Y:S01]  /*7120*/  ISETP.GT.U32.AND P3, PT, R5.reuse, R68, PT ;  /* 0x000000440500720c */ /* 0x040fe20003f64070 */
[--C-:B------:R-:W-:Y:S01]  /*7130*/  @!P1 IMAD.IADD R74, R74, 0x1, -R5.reuse ;  /* 0x000000014a4a9824 */ /* 0x100fe200078e0a05 */
[----:B------:R-:W-:Y:S01]  /*7140*/  ISETP.GT.U32.AND P1, PT, R5, R69, PT ;  /* 0x000000450500720c */ /* 0x000fe20003f24070 */
[----:B------:R-:W-:Y:S01]  /*7150*/  @!P0 IMAD.IADD R71, R71, 0x1, -R5 ;  /* 0x0000000147478824 */ /* 0x000fe200078e0a05 */
[----:B------:R-:W-:-:S07]  /*7160*/  ISETP.GT.U32.AND P0, PT, R5, R66, PT ;  /* 0x000000420500720c */ /* 0x000fce0003f04070 */
[--C-:B------:R-:W-:Y:S01]  /*7170*/  @!P4 IMAD.IADD R67, R67, 0x1, -R5.reuse ;  /* 0x000000014343c824 */ /* 0x100fe200078e0a05 */
[C---:B------:R-:W-:Y:S01]  /*7180*/  ISETP.GT.U32.AND P4, PT, R5.reuse, R62, PT ;  /* 0x0000003e0500720c */ /* 0x040fe20003f84070 */
[--C-:B------:R-:W-:Y:S01]  /*7190*/  @!P3 IMAD.IADD R68, R68, 0x1, -R5.reuse ;  /* 0x000000014444b824 */ /* 0x100fe200078e0a05 */
[----:B------:R-:W-:Y:S01]  /*71a0*/  ISETP.GT.U32.AND P3, PT, R5, R63, PT ;  /* 0x0000003f0500720c */ /* 0x000fe20003f64070 */
[--C-:B------:R-:W-:Y:S01]  /*71b0*/  @!P1 IMAD.IADD R69, R69, 0x1, -R5.reuse ;  /* 0x0000000145459824 */ /* 0x100fe200078e0a05 */
[C---:B------:R-:W-:Y:S01]  /*71c0*/  ISETP.GT.U32.AND P1, PT, R5.reuse, R64, PT ;  /* 0x000000400500720c */ /* 0x040fe20003f24070 */
[----:B------:R-:W-:Y:S01]  /*71d0*/  @!P0 IMAD.IADD R66, R66, 0x1, -R5 ;  /* 0x0000000142428824 */ /* 0x000fe200078e0a05 */
        /* <DEDUP_REMOVED lines=34> */
[C---:B------:R-:W-:Y:S01]  /*7400*/  ISETP.GT.U32.AND P4, PT, R5.reuse, R40, PT ;  /* 0x000000280500720c */ /* 0x040fe20003f84070 */
[--C-:B------:R-:W-:Y:S01]  /*7410*/  @!P3 IMAD.IADD R44, R44, 0x1, -R5.reuse ;  /* 0x000000012c2cb824 */ /* 0x100fe200078e0a05 */
[----:B------:R-:W-:Y:S01]  /*7420*/  ISETP.GT.U32.AND P3, PT, R5, R41, PT ;  /* 0x000000290500720c */ /* 0x000fe20003f64070 */
[--C-:B------:R-:W-:Y:S01]  /*7430*/  @!P1 IMAD.IADD R45, R45, 0x1, -R5.reuse ;  /* 0x000000012d2d9824 */ /* 0x100fe200078e0a05 */
[----:B------:R-:W-:Y:S01]  /*7440*/  ISETP.GT.U32.AND P1, PT, R5, R3, PT ;  /* 0x000000030500720c */ /* 0x000fe20003f24070 */
[----:B------:R-:W-:Y:S01]  /*7450*/  @!P0 IMAD.IADD R43, R43, 0x1, -R5 ;  /* 0x000000012b2b8824 */ /* 0x000fe200078e0a05 */
[----:B------:R-:W-:-:S07]  /*7460*/  ISETP.GT.U32.AND P0, PT, R5, R88, PT ;  /* 0x000000580500720c */ /* 0x000fce0003f04070 */
[--C-:B------:R-:W-:Y:S01]  /*7470*/  @!P4 IMAD.IADD R40, R40, 0x1, -R5.reuse ;  /* 0x000000012828c824 */ /* 0x100fe200078e0a05 */
[----:B------:R-:W-:Y:S01]  /*7480*/  ISETP.GT.U32.AND P4, PT, R5, R37, PT ;  /* 0x000000250500720c */ /* 0x000fe20003f84070 */
        /* <DEDUP_REMOVED lines=9> */
[C---:B------:R-:W-:Y:S01]  /*7520*/  ISETP.GT.U32.AND P3, PT, R5.reuse, R34, PT ;  /* 0x000000220500720c */ /* 0x040fe20003f64070 */
        /* <DEDUP_REMOVED lines=11> */
[----:B--2---:R-:W-:-:S07]  /*75e0*/  ISETP.GT.U32.AND P0, PT, R5, R10, PT ;  /* 0x0000000a0500720c */ /* 0x004fce0003f04070 */
[--C-:B------:R-:W-:Y:S01]  /*75f0*/  @!P4 IMAD.IADD R31, R31, 0x1, -R5.reuse ;  /* 0x000000011f1fc824 */ /* 0x100fe200078e0a05 */
[C---:B------:R-:W-:Y:S01]  /*7600*/  ISETP.GT.U32.AND P4, PT, R5.reuse, R26, PT ;  /* 0x0000001a0500720c */ /* 0x040fe20003f84070 */
[--C-:B------:R-:W-:Y:S01]  /*7610*/  @!P3 IMAD.IADD R30, R30, 0x1, -R5.reuse ;  /* 0x000000011e1eb824 */ /* 0x100fe200078e0a05 */
[C---:B------:R-:W-:Y:S02]  /*7620*/  ISETP.GT.U32.AND P3, PT, R5.reuse, R11, PT ;  /* 0x0000000b0500720c */ /* 0x040fe40003f64070 */
[----:B------:R-:W-:Y:S01]  /*7630*/  ISETP.GT.U32.AND P5, PT, R5, R20, PT ;  /* 0x000000140500720c */ /* 0x000fe20003fa4070 */
[--C-:B------:R-:W-:Y:S01]  /*7640*/  @!P1 IMAD.IADD R9, R9, 0x1, -R5.reuse ;  /* 0x0000000109099824 */ /* 0x100fe200078e0a05 */
[----:B------:R-:W-:Y:S01]  /*7650*/  ISETP.GT.U32.AND P1, PT, R5, R29, PT ;  /* 0x0000001d0500720c */ /* 0x000fe20003f24070 */
[----:B------:R-:W-:-:S06]  /*7660*/  @!P0 IMAD.IADD R10, R10, 0x1, -R5 ;  /* 0x000000010a0a8824 */ /* 0x000fcc00078e0a05 */
[--C-:B------:R-:W-:Y:S01]  /*7670*/  @!P4 IMAD.IADD R26, R26, 0x1, -R5.reuse ;  /* 0x000000011a1ac824 */ /* 0x100fe200078e0a05 */
[----:B------:R-:W-:Y:S01]  /*7680*/  ISETP.GT.U32.AND P4, PT, R5, R22, PT ;  /* 0x000000160500720c */ /* 0x000fe20003f84070 */
[--C-:B------:R-:W-:Y:S01]  /*7690*/  @!P3 IMAD.IADD R11, R11, 0x1, -R5.reuse ;  /* 0x000000010b0bb824 */ /* 0x100fe200078e0a05 */
[C---:B------:R-:W-:Y:S02]  /*76a0*/  ISETP.GT.U32.AND P0, PT, R5.reuse, R27, PT ;  /* 0x0000001b0500720c */ /* 0x040fe40003f04070 */
[----:B------:R-:W-:Y:S01]  /*76b0*/  ISETP.GT.U32.AND P3, PT, R5, R25, PT ;  /* 0x000000190500720c */ /* 0x000fe20003f64070 */
[--C-:B------:R-:W-:Y:S02]  /*76c0*/  @!P5 IMAD.IADD R20, R20, 0x1, -R5.reuse ;  /* 0x000000011414d824 */ /* 0x100fe400078e0a05 */
[----:B------:R-:W-:-:S06]  /*76d0*/  @!P1 IMAD.IADD R29, R29, 0x1, -R5 ;  /* 0x000000011d1d9824 */ /* 0x000fcc00078e0a05 */
[--C-:B------:R-:W-:Y:S01]  /*76e0*/  @!P4 IMAD.IADD R22, R22, 0x1, -R5.reuse ;  /* 0x000000011616c824 */ /* 0x100fe200078e0a05 */
[----:B------:R-:W-:Y:S01]  /*76f0*/  ISETP.GT.U32.AND P4, PT, R5, R19, PT ;  /* 0x000000130500720c */ /* 0x000fe20003f84070 */
[--C-:B------:R-:W-:Y:S01]  /*7700*/  @!P0 IMAD.IADD R27, R27, 0x1, -R5.reuse ;  /* 0x000000011b1b8824 */ /* 0x100fe200078e0a05 */
[----:B------:R-:W-:Y:S01]  /*7710*/  ISETP.GT.U32.AND P1, PT, R5, R24, PT ;  /* 0x000000180500720c */ /* 0x000fe20003f24070 */
[----:B------:R-:W-:Y:S01]  /*7720*/  @!P3 IMAD.IADD R25, R25, 0x1, -R5 ;  /* 0x000000011919b824 */ /* 0x000fe200078e0a05 */
[C---:B------:R-:W-:Y:S02]  /*7730*/  ISETP.GT.U32.AND P0, PT, R5.reuse, R23, PT ;  /* 0x000000170500720c */ /* 0x040fe40003f04070 */
[----:B------:R-:W-:Y:S01]  /*7740*/  ISETP.GT.U32.AND P3, PT, R5, R18, PT ;  /* 0x000000120500720c */ /* 0x000fe20003f64070 */
[----:B------:R-:W-:-:S06]  /*7750*/  IMAD.HI.U32 R82, R6, R81, RZ ;  /* 0x0000005106527227 */ /* 0x000fcc00078e00ff */
[--C-:B------:R-:W-:Y:S01]  /*7760*/  @!P4 IMAD.IADD R19, R19, 0x1, -R5.reuse ;  /* 0x000000011313c824 */ /* 0x100fe200078e0a05 */
[C---:B------:R-:W-:Y:S01]  /*7770*/  ISETP.GT.U32.AND P4, PT, R5.reuse, R14, PT ;  /* 0x0000000e0500720c */ /* 0x040fe20003f84070 */
[----:B------:R-:W-:Y:S02]  /*7780*/  IMAD.MOV R82, RZ, RZ, -R82 ;  /* 0x000000ffff527224 */ /* 0x000fe400078e0a52 */
[--C-:B------:R-:W-:Y:S01]  /*7790*/  @!P1 IMAD.IADD R24, R24, 0x1, -R5.reuse ;  /* 0x0000000118189824 */ /* 0x100fe200078e0a05 */
[----:B------:R-:W-:Y:S01]  /*77a0*/  ISETP.GT.U32.AND P1, PT, R5, R21, PT ;  /* 0x000000150500720c */ /* 0x000fe20003f24070 */
[----:B------:R-:W-:Y:S01]  /*77b0*/  @!P0 IMAD.IADD R23, R23, 0x1, -R5 ;  /* 0x0000000117178824 */ /* 0x000fe200078e0a05 */
[C---:B------:R-:W-:Y:S01]  /*77c0*/  ISETP.GT.U32.AND P0, PT, R5.reuse, R16, PT ;  /* 0x000000100500720c */ /* 0x040fe20003f04070 */
[----:B------:R-:W-:Y:S02]  /*77d0*/  IMAD R81, R5, R82, R81 ;  /* 0x0000005205517224 */ /* 0x000fe400078e0251 */
[----:B------:R-:W-:-:S02]  /*77e0*/  @!P3 IMAD.IADD R18, R18, 0x1, -R5 ;  /* 0x000000011212b824 */ /* 0x000fc400078e0a05 */
[----:B------:R-:W-:Y:S02]  /*77f0*/  IMAD.MOV.U32 R82, RZ, RZ, R83 ;  /* 0x000000ffff527224 */ /* 0x000fe400078e0053 */
[----:B------:R-:W-:Y:S02]  /*7800*/  @!P4 IMAD.IADD R14, R14, 0x1, -R5 ;  /* 0x000000010e0ec824 */ /* 0x000fe400078e0a05 */
[----:B------:R-:W-:Y:S01]  /*7810*/  IMAD.HI.U32 R83, R6, R82, RZ ;  /* 0x0000005206537227 */ /* 0x000fe200078e00ff */
[----:B---3--:R-:W-:-:S13]  /*7820*/  ISETP.GT.U32.AND P5, PT, R5, R13, PT ;  /* 0x0000000d0500720c */ /* 0x008fda0003fa4070 */
[----:B------:R-:W-:Y:S01]  /*7830*/  @!P5 IMAD.IADD R13, R13, 0x1, -R5 ;  /* 0x000000010d0dd824 */ /* 0x000fe200078e0a05 */
[C---:B------:R-:W-:Y:S02]  /*7840*/  ISETP.GT.U32.AND P5, PT, R5.reuse, R15, PT ;  /* 0x0000000f0500720c */ /* 0x040fe40003fa4070 */
[----:B----4-:R-:W-:Y:S01]  /*7850*/  ISETP.GT.U32.AND P3, PT, R5, R92, PT ;  /* 0x0000005c0500720c */ /* 0x010fe20003f64070 */
[----:B------:R-:W-:-:S10]  /*7860*/  IMAD.MOV R83, RZ, RZ, -R83 ;  /* 0x000000ffff537224 */ /* 0x000fd400078e0a53 */
[--C-:B------:R-:W-:Y:S01]  /*7870*/  @!P5 IMAD.IADD R15, R15, 0x1, -R5.reuse ;  /* 0x000000010f0fd824 */ /* 0x100fe200078e0a05 */
[----:B------:R-:W-:Y:S01]  /*7880*/  ISETP.GT.U32.AND P5, PT, R5, R76, PT ;  /* 0x0000004c0500720c */ /* 0x000fe20003fa4070 */
[--C-:B------:R-:W-:Y:S01]  /*7890*/  @!P1 IMAD.IADD R21, R21, 0x1, -R5.reuse ;  /* 0x0000000115159824 */ /* 0x100fe200078e0a05 */
[----:B------:R-:W-:Y:S01]  /*78a0*/  IABS R84, R84 ;  /* 0x0000005400547213 */ /* 0x000fe20000000000 */
[C---:B------:R-:W-:Y:S01]  /*78b0*/  IMAD R82, R5.reuse, R83, R82 ;  /* 0x0000005305527224 */ /* 0x040fe200078e0252 */
[C---:B------:R-:W-:Y:S01]  /*78c0*/  ISETP.GT.U32.AND P1, PT, R5.reuse, R17, PT ;  /* 0x000000110500720c */ /* 0x040fe20003f24070 */
[--C-:B------:R-:W-:Y:S01]  /*78d0*/  @!P0 IMAD.IADD R16, R16, 0x1, -R5.reuse ;  /* 0x0000000110108824 */ /* 0x100fe200078e0a05 */
[----:B------:R-:W-:Y:S01]  /*78e0*/  LOP3.LUT R85, R0, 0x1d2, RZ, 0xfc, !PT ;  /* 0x000001d200557812 */ /* 0x000fe200078efcff */
[----:B------:R-:W-:Y:S01]  /*78f0*/  @!P3 IMAD.IADD R92, R92, 0x1, -R5 ;  /* 0x000000015c5cb824 */ /* 0x000fe200078e0a05 */
[C---:B------:R-:W-:Y:S02]  /*7900*/  ISETP.GT.U32.AND P0, PT, R5.reuse, R8, PT ;  /* 0x000000080500720c */ /* 0x040fe40003f04070 */
[----:B------:R-:W-:Y:S01]  /*7910*/  ISETP.GT.U32.AND P3, PT, R5, R12, PT ;  /* 0x0000000c0500720c */ /* 0x000fe20003f64070 */
[----:B------:R-:W-:Y:S01]  /*7920*/  STL [R1+0x2c], R82 ;  /* 0x00002c5201007387 */ /* 0x000fe20000100800 */
[----:B------:R-:W-:-:S02]  /*7930*/  IMAD.MOV.U32 R83, RZ, RZ, R84 ;  /* 0x000000ffff537224 */ /* 0x000fc400078e0054 */
[--C-:B------:R-:W-:Y:S01]  /*7940*/  @!P5 IMAD.IADD R76, R76, 0x1, -R5.reuse ;  /* 0x000000014c4cd824 */ /* 0x100fe200078e0a05 */
[C---:B------:R-:W-:Y:S01]  /*7950*/  ISETP.GT.U32.AND P5, PT, R5.reuse, R71, PT ;  /* 0x000000470500720c */ /* 0x040fe20003fa4070 */
[----:B------:R0:W-:Y:S01]  /*7960*/  STL [R1+0xb68], R85 ;  /* 0x000b685501007387 */ /* 0x0001e20000100800 */
[----:B------:R-:W-:Y:S02]  /*7970*/  ISETP.GT.U32.AND P4, PT, R5, R87, PT ;  /* 0x000000570500720c */ /* 0x000fe40003f84070 */
[----:B------:R-:W-:Y:S02]  /*7980*/  IABS R84, R85 ;  /* 0x0000005500547213 */ /* 0x000fe40000000000 */
[----:B0-----:R-:W-:Y:S01]  /*7990*/  LOP3.LUT R85, R0, 0x1d8, RZ, 0xfc, !PT ;  /* 0x000001d800557812 */ /* 0x001fe200078efcff */
[--C-:B------:R-:W-:Y:S01]  /*79a0*/  @!P1 IMAD.IADD R17, R17, 0x1, -R5.reuse ;  /* 0x0000000111119824 */ /* 0x100fe200078e0a05 */
[----:B------:R-:W-:Y:S01]  /*79b0*/  ISETP.GT.U32.AND P1, PT, R5, R91, PT ;  /* 0x0000005b0500720c */ /* 0x000fe20003f24070 */
[----:B------:R-:W-:-:S02]  /*79c0*/  @!P0 IMAD.IADD R8, R8, 0x1, -R5 ;  /* 0x0000000108088824 */ /* 0x000fc400078e0a05 */
[----:B------:R0:W-:Y:S04]  /*79d0*/  STL [R1+0xb64], R85 ;  /* 0x000b645501007387 */ /* 0x0001e80000100800 */
[--C-:B------:R-:W-:Y:S01]  /*79e0*/  @!P4 IMAD.IADD R87, R87, 0x1, -R5.reuse ;  /* 0x000000015757c824 */ /* 0x100fe200078e0a05 */
[----:B------:R-:W-:Y:S01]  /*79f0*/  ISETP.GT.U32.AND P0, PT, R5, R77, PT ;  /* 0x0000004d0500720c */ /* 0x000fe20003f04070 */
[----:B------:R-:W-:-:S03]  /*7a00*/  @!P3 IMAD.IADD R12, R12, 0x1, -R5 ;  /* 0x000000010c0cb824 */ /* 0x000fc600078e0a05 */
[----:B------:R-:W-:Y:S01]  /*7a10*/  @!P4 STL [R1+0x1dc], R87 ;  /* 0x0001dc570100c387 */ /* 0x000fe20000100800 */
[C---:B------:R-:W-:Y:S02]  /*7a20*/  ISETP.GT.U32.AND P4, PT, R5.reuse, R73, PT ;  /* 0x000000490500720c */ /* 0x040fe40003f84070 */
[----:B------:R-:W-:Y:S01]  /*7a30*/  ISETP.GT.U32.AND P3, PT, R5, R74, PT ;  /* 0x0000004a0500720c */ /* 0x000fe20003f64070 */
[--C-:B------:R-:W-:Y:S01]  /*7a40*/  @!P5 IMAD.IADD R71, R71, 0x1, -R5.reuse ;  /* 0x000000014747d824 */ /* 0x100fe200078e0a05 */
[----:B------:R-:W-:Y:S01]  /*7a50*/  ISETP.GT.U32.AND P5, PT, R5, R66, PT ;  /* 0x000000420500720c */ /* 0x000fe20003fa4070 */
[--C-:B------:R-:W-:Y:S01]  /*7a60*/  @!P1 IMAD.IADD R91, R91, 0x1, -R5.reuse ;  /* 0x000000015b5b9824 */ /* 0x100fe200078e0a05 */
[----:B------:R-:W-:Y:S02]  /*7a70*/  ISETP.GT.U32.AND P1, PT, R5, R75, PT ;  /* 0x0000004b0500720c */ /* 0x000fe40003f24070 */
[----:B------:R-:W-:Y:S01]  /*7a80*/  @!P0 IMAD.IADD R77, R77, 0x1, -R5 ;  /* 0x000000014d4d8824 */ /* 0x000fe200078e0a05 */
[----:B------:R-:W-:-:S04]  /*7a90*/  ISETP.GT.U32.AND P0, PT, R5, R72, PT ;  /* 0x000000480500720c */ /* 0x000fc80003f04070 */
[--C-:B------:R-:W-:Y:S01]  /*7aa0*/  @!P4 IMAD.IADD R73, R73, 0x1, -R5.reuse ;  /* 0x000000014949c824 */ /* 0x100fe200078e0a05 */
[C---:B------:R-:W-:Y:S01]  /*7ab0*/  ISETP.GT.U32.AND P4, PT, R5.reuse, R68, PT ;  /* 0x000000440500720c */ /* 0x040fe20003f84070 */
[--C-:B------:R-:W-:Y:S01]  /*7ac0*/  @!P3 IMAD.IADD R74, R74, 0x1, -R5.reuse ;  /* 0x000000014a4ab824 */ /* 0x100fe200078e0a05 */
[C---:B------:R-:W-:Y:S01]  /*7ad0*/  ISETP.GT.U32.AND P3, PT, R5.reuse, R69, PT ;  /* 0x000000450500720c */ /* 0x040fe20003f64070 */
[--C-:B------:R-:W-:Y:S01]  /*7ae0*/  @!P5 IMAD.IADD R66, R66, 0x1, -R5.reuse ;  /* 0x000000014242d824 */ /* 0x100fe200078e0a05 */
[----:B------:R-:W-:Y:S01]  /*7af0*/  ISETP.GT.U32.AND P5, PT, R5, R61, PT ;  /* 0x0000003d0500720c */ /* 0x000fe20003fa4070 */
[--C-:B------:R-:W-:Y:S01]  /*7b00*/  @!P1 IMAD.IADD R75, R75, 0x1, -R5.reuse ;  /* 0x000000014b4b9824 */ /* 0x100fe200078e0a05 */
[C---:B------:R-:W-:Y:S02]  /*7b10*/  ISETP.GT.U32.AND P1, PT, R5.reuse, R70, PT ;  /* 0x000000460500720c */ /* 0x040fe40003f24070 */
[----:B------:R-:W-:Y:S01]  /*7b20*/  @!P0 IMAD.IADD R72, R72, 0x1, -R5 ;  /* 0x0000000148488824 */ /* 0x000fe200078e0a05 */
[----:B------:R-:W-:-:S04]  /*7b30*/  ISETP.GT.U32.AND P0, PT, R5, R67, PT ;  /* 0x000000430500720c */ /* 0x000fc80003f04070 */
[--C-:B------:R-:W-:Y:S01]  /*7b40*/  @!P4 IMAD.IADD R68, R68, 0x1, -R5.reuse ;  /* 0x000000014444c824 */ /* 0x100fe200078e0a05 */
[----:B------:R-:W-:Y:S01]  /*7b50*/  ISETP.GT.U32.AND P4, PT, R5, R63, PT ;  /* 0x0000003f0500720c */ /* 0x000fe20003f84070 */
[--C-:B------:R-:W-:Y:S01]  /*7b60*/  @!P3 IMAD.IADD R69, R69, 0x1, -R5.reuse ;  /* 0x000000014545b824 */ /* 0x100fe200078e0a05 */
[----:B------:R-:W-:Y:S01]  /*7b70*/  ISETP.GT.U32.AND P3, PT, R5, R64, PT ;  /* 0x000000400500720c */ /* 0x000fe20003f64070 */
[----:B------:R-:W-:Y:S01]  /*7b80*/  @!P5 IMAD.IADD R61, R61, 0x1, -R5 ;  /* 0x000000013d3dd824 */ /* 0x000fe200078e0a05 */
[----:B------:R-:W-:Y:S01]  /*7b90*/  ISETP.GT.U32.AND P5, PT, R5, R56, PT ;  /* 0x000000380500720c */ /* 0x000fe20003fa4070 */
[----:B------:R-:W-:-:S04]  /*7ba0*/  IMAD.HI.U32 R82, R6, R83, RZ ;  /* 0x0000005306527227 */ /* 0x000fc800078e00ff */
[----:B------:R-:W-:Y:S02]  /*7bb0*/  IMAD.MOV R82, RZ, RZ, -R82 ;  /* 0x000000ffff527224 */ /* 0x000fe400078e0a52 */
[----:B------:R-:W-:Y:S01]  /*7bc0*/  @!P1 IMAD.IADD R70, R70, 0x1, -R5 ;  /* 0x0000000146469824 */ /* 0x000fe200078e0a05 */
[C---:B------:R-:W-:Y:S01]  /*7bd0*/  ISETP.GT.U32.AND P1, PT, R5.reuse, R65, PT ;  /* 0x000000410500720c */ /* 0x040fe20003f24070 */
[----:B------:R-:W-:Y:S02]  /*7be0*/  IMAD R83, R5, R82, R83 ;  /* 0x0000005205537224 */ /* 0x000fe400078e0253 */
[--C-:B------:R-:W-:Y:S01]  /*7bf0*/  @!P4 IMAD.IADD R63, R63, 0x1, -R5.reuse ;  /* 0x000000013f3fc824 */ /* 0x100fe200078e0a05 */
[----:B------:R-:W-:Y:S01]  /*7c00*/  ISETP.GT.U32.AND P4, PT, R5, R58, PT ;  /* 0x0000003a0500720c */ /* 0x000fe20003f84070 */
[----:B------:R-:W-:Y:S02]  /*7c10*/  IMAD.MOV.U32 R82, RZ, RZ, R84 ;  /* 0x000000ffff527224 */ /* 0x000fe400078e0054 */
[--C-:B------:R-:W-:Y:S01]  /*7c20*/  @!P0 IMAD.IADD R67, R67, 0x1, -R5.reuse ;  /* 0x0000000143438824 */ /* 0x100fe200078e0a05 */
[C---:B------:R-:W-:Y:S01]  /*7c30*/  ISETP.GT.U32.AND P0, PT, R5.reuse, R62, PT ;  /* 0x0000003e0500720c */ /* 0x040fe20003f04070 */
[----:B------:R-:W-:Y:S01]  /*7c40*/  @!P3 IMAD.IADD R64, R64, 0x1, -R5 ;  /* 0x000000014040b824 */ /* 0x000fe200078e0a05 */
[----:B------:R-:W-:Y:S01]  /*7c50*/  ISETP.GT.U32.AND P3, PT, R5, R59, PT ;  /* 0x0000003b0500720c */ /* 0x000fe20003f64070 */
[----:B------:R-:W-:-:S04]  /*7c60*/  IMAD.HI.U32 R84, R6, R82, RZ ;  /* 0x0000005206547227 */ /* 0x000fc800078e00ff */
[--C-:B------:R-:W-:Y:S01]  /*7c70*/  @!P5 IMAD.IADD R56, R56, 0x1, -R5.reuse ;  /* 0x000000013838d824 */ /* 0x100fe200078e0a05 */
[----:B------:R-:W-:Y:S01]  /*7c80*/  ISETP.GT.U32.AND P5, PT, R5, R51, PT ;  /* 0x000000330500720c */ /* 0x000fe20003fa4070 */
[----:B------:R-:W-:Y:S01]  /*7c90*/  IMAD.MOV R84, RZ, RZ, -R84 ;  /* 0x000000ffff547224 */ /* 0x000fe200078e0a54 */
[----:B0-----:R-:W-:Y:S01]  /*7ca0*/  IABS R85, R85 ;  /* 0x0000005500557213 */ /* 0x001fe20000000000 */
[--C-:B------:R-:W-:Y:S02]  /*7cb0*/  @!P1 IMAD.IADD R65, R65, 0x1, -R5.reuse ;  /* 0x0000000141419824 */ /* 0x100fe400078e0a05 */
[C---:B------:R-:W-:Y:S01]  /*7cc0*/  IMAD R82, R5.reuse, R84, R82 ;  /* 0x0000005405527224 */ /* 0x040fe200078e0252 */
[C---:B------:R-:W-:Y:S01]  /*7cd0*/  ISETP.GT.U32.AND P1, PT, R5.reuse, R60, PT ;  /* 0x0000003c0500720c */ /* 0x040fe20003f24070 */
[--C-:B------:R-:W-:Y:S01]  /*7ce0*/  @!P4 IMAD.IADD R58, R58, 0x1, -R5.reuse ;  /* 0x000000013a3ac824 */ /* 0x100fe200078e0a05 */
[C---:B------:R-:W-:Y:S01]  /*7cf0*/  ISETP.GT.U32.AND P4, PT, R5.reuse, R53, PT ;  /* 0x000000350500720c */ /* 0x040fe20003f84070 */
[--C-:B------:R-:W-:Y:S01]  /*7d00*/  @!P0 IMAD.IADD R62, R62, 0x1, -R5.reuse ;  /* 0x000000013e3e8824 */ /* 0x100fe200078e0a05 */
[----:B------:R-:W-:Y:S01]  /*7d10*/  ISETP.GT.U32.AND P0, PT, R5, R57, PT ;  /* 0x000000390500720c */ /* 0x000fe20003f04070 */
[--C-:B------:R-:W-:Y:S01]  /*7d20*/  @!P3 IMAD.IADD R59, R59, 0x1, -R5.reuse ;  /* 0x000000013b3bb824 */ /* 0x100fe200078e0a05 */
[----:B------:R-:W-:Y:S01]  /*7d30*/  ISETP.GT.U32.AND P3, PT, R5, R54, PT ;  /* 0x000000360500720c */ /* 0x000fe20003f64070 */
[----:B------:R0:W-:Y:S01]  /*7d40*/  STL [R1+0x18], R82 ;  /* 0x0000185201007387 */ /* 0x0001e20000100800 */
[----:B------:R-:W-:Y:S01]  /*7d50*/  @!P5 IMAD.IADD R51, R51, 0x1, -R5 ;  /* 0x000000013333d824 */ /* 0x000fe200078e0a05 */
[----:B------:R-:W-:-:S02]  /*7d60*/  ISETP.GT.U32.AND P5, PT, R5, R46, PT ;  /* 0x0000002e0500720c */ /* 0x000fc40003fa4070 */
[----:B------:R-:W-:Y:S01]  /*7d70*/  LOP3.LUT R86, R0, 0x1da, RZ, 0xfc, !PT ;  /* 0x000001da00567812 */ /* 0x000fe200078efcff */
[----:B0-----:R-:W-:-:S04]  /*7d80*/  IMAD.MOV.U32 R82, RZ, RZ, R85 ;  /* 0x000000ffff527224 */ /* 0x001fc800078e0055 */
[----:B------:R-:W-:Y:S01]  /*7d90*/  IMAD.HI.U32 R84, R6, R82, RZ ;  /* 0x0000005206547227 */ /* 0x000fe200078e00ff */
[----:B------:R-:W-:-:S03]  /*7da0*/  IABS R85, R86 ;  /* 0x0000005600557213 */ /* 0x000fc60000000000 */
[----:B------:R-:W-:Y:S02]  /*7db0*/  IMAD.MOV R84, RZ, RZ, -R84 ;  /* 0x000000ffff547224 */ /* 0x000fe400078e0a54 */
[--C-:B------:R-:W-:Y:S01]  /*7dc0*/  @!P1 IMAD.IADD R60, R60, 0x1, -R5.reuse ;  /* 0x000000013c3c9824 */ /* 0x100fe200078e0a05 */
[----:B------:R-:W-:Y:S01]  /*7dd0*/  ISETP.GT.U32.AND P1, PT, R5, R55, PT ;  /* 0x000000370500720c */ /* 0x000fe20003f24070 */
[--C-:B------:R-:W-:Y:S01]  /*7de0*/  @!P4 IMAD.IADD R53, R53, 0x1, -R5.reuse ;  /* 0x000000013535c824 */ /* 0x100fe200078e0a05 */
[----:B------:R-:W-:Y:S01]  /*7df0*/  ISETP.GT.U32.AND P4, PT, R5, R48, PT ;  /* 0x000000300500720c */ /* 0x000fe20003f84070 */
[--C-:B------:R-:W-:Y:S01]  /*7e00*/  @!P0 IMAD.IADD R57, R57, 0x1, -R5.reuse ;  /* 0x0000000139398824 */ /* 0x100fe200078e0a05 */
[C---:B------:R-:W-:Y:S01]  /*7e10*/  ISETP.GT.U32.AND P0, PT, R5.reuse, R52, PT ;  /* 0x000000340500720c */ /* 0x040fe20003f04070 */
[----:B------:R-:W-:Y:S01]  /*7e20*/  @!P3 IMAD.IADD R54, R54, 0x1, -R5 ;  /* 0x000000013636b824 */ /* 0x000fe200078e0a05 */
[C---:B------:R-:W-:Y:S01]  /*7e30*/  ISETP.GT.U32.AND P3, PT, R5.reuse, R49, PT ;  /* 0x000000310500720c */ /* 0x040fe20003f64070 */
[----:B------:R-:W-:-:S02]  /*7e40*/  IMAD R82, R5, R84, R82 ;  /* 0x0000005405527224 */ /* 0x000fc400078e0252 */
[----:B------:R-:W-:Y:S02]  /*7e50*/  IMAD.MOV.U32 R84, RZ, RZ, R85 ;  /* 0x000000ffff547224 */ /* 0x000fe400078e0055 */
[----:B------:R-:W-:Y:S01]  /*7e60*/  @!P5 IMAD.IADD R46, R46, 0x1, -R5 ;  /* 0x000000012e2ed824 */ /* 0x000fe200078e0a05 */
[----:B------:R-:W-:Y:S01]  /*7e70*/  ISETP.GT.U32.AND P5, PT, R5, R43, PT ;  /* 0x0000002b0500720c */ /* 0x000fe20003fa4070 */
[----:B------:R-:W-:Y:S01]  /*7e80*/  IMAD.HI.U32 R85, R6, R84, RZ ;  /* 0x0000005406557227 */ /* 0x000fe200078e00ff */
[----:B------:R0:W-:Y:S03]  /*7e90*/  STL [R1+0xb60], R86 ;  /* 0x000b605601007387 */ /* 0x0001e60000100800 */
[----:B------:R-:W-:Y:S02]  /*7ea0*/  IMAD.MOV R85, RZ, RZ, -R85 ;  /* 0x000000ffff557224 */ /* 0x000fe400078e0a55 */
[--C-:B------:R-:W-:Y:S01]  /*7eb0*/  @!P1 IMAD.IADD R55, R55, 0x1, -R5.reuse ;  /* 0x0000000137379824 */ /* 0x100fe200078e0a05 */
[C---:B------:R-:W-:Y:S01]  /*7ec0*/  ISETP.GT.U32.AND P1, PT, R5.reuse, R50, PT ;  /* 0x000000320500720c */ /* 0x040fe20003f24070 */
[--C-:B------:R-:W-:Y:S01]  /*7ed0*/  @!P4 IMAD.IADD R48, R48, 0x1, -R5.reuse ;  /* 0x000000013030c824 */ /* 0x100fe200078e0a05 */
[----:B0-----:R-:W-:Y:S01]  /*7ee0*/  LOP3.LUT R86, R0, 0x1e0, RZ, 0xfc, !PT ;  /* 0x000001e000567812 */ /* 0x001fe200078efcff */
[--C-:B------:R-:W-:Y:S01]  /*7ef0*/  @!P0 IMAD.IADD R52, R52, 0x1, -R5.reuse ;  /* 0x0000000134348824 */ /* 0x100fe200078e0a05 */
[C---:B------:R-:W-:Y:S01]  /*7f00*/  ISETP.GT.U32.AND P4, PT, R5.reuse, R44, PT ;  /* 0x0000002c0500720c */ /* 0x040fe20003f84070 */
[C---:B------:R-:W-:Y:S01]  /*7f10*/  IMAD R84, R5.reuse, R85, R84 ;  /* 0x0000005505547224 */ /* 0x040fe200078e0254 */
[----:B------:R-:W-:Y:S01]  /*7f20*/  ISETP.GT.U32.AND P0, PT, R5, R47, PT ;  /* 0x0000002f0500720c */ /* 0x000fe20003f04070 */
[----:B------:R0:W-:Y:S01]  /*7f30*/  STL [R1+0xb5c], R86 ;  /* 0x000b5c5601007387 */ /* 0x0001e20000100800 */
[--C-:B------:R-:W-:Y:S01]  /*7f40*/  @!P3 IMAD.IADD R49, R49, 0x1, -R5.reuse ;  /* 0x000000013131b824 */ /* 0x100fe200078e0a05 */
[----:B------:R-:W-:Y:S01]  /*7f50*/  ISETP.GT.U32.AND P3, PT, R5, R45, PT ;  /* 0x0000002d0500720c */ /* 0x000fe20003f64070 */
[----:B------:R-:W-:Y:S01]  /*7f60*/  @!P5 IMAD.IADD R43, R43, 0x1, -R5 ;  /* 0x000000012b2bd824 */ /* 0x000fe200078e0a05 */
[----:B------:R-:W-:Y:S01]  /*7f70*/  ISETP.GT.U32.AND P5, PT, R5, R88, PT ;  /* 0x000000580500720c */ /* 0x000fe20003fa4070 */
[----:B------:R1:W-:Y:S01]  /*7f80*/  STL [R1+0xc], R84 ;  /* 0x00000c5401007387 */ /* 0x0003e20000100800 */
[----:B0-----:R-:W-:-:S05]  /*7f90*/  IABS R86, R86 ;  /* 0x0000005600567213 */ /* 0x001fca0000000000 */
[----:B-1----:R-:W-:Y:S01]  /*7fa0*/  IMAD.MOV.U32 R84, RZ, RZ, R86 ;  /* 0x000000ffff547224 */ /* 0x002fe200078e0056 */
[----:B------:R-:W-:Y:S01]  /*7fb0*/  LOP3.LUT R87, R0, 0x1e2, RZ, 0xfc, !PT ;  /* 0x000001e200577812 */ /* 0x000fe200078efcff */
[----:B------:R-:W-:Y:S02]  /*7fc0*/  @!P1 IMAD.IADD R50, R50, 0x1, -R5 ;  /* 0x0000000132329824 */ /* 0x000fe400078e0a05 */
[----:B------:R-:W-:Y:S01]  /*7fd0*/  IMAD.HI.U32 R85, R6, R84, RZ ;  /* 0x0000005406557227 */ /* 0x000fe200078e00ff */
[----:B------:R-:W-:-:S03]  /*7fe0*/  ISETP.GT.U32.AND P1, PT, R5, R78, PT ;  /* 0x0000004e0500720c */ /* 0x000fc60003f24070 */
[--C-:B------:R-:W-:Y:S01]  /*7ff0*/  @!P4 IMAD.IADD R44, R44, 0x1, -R5.reuse ;  /* 0x000000012c2cc824 */ /* 0x100fe200078e0a05 */
[----:B------:R-:W-:Y:S01]  /*8000*/  ISETP.GT.U32.AND P4, PT, R5, R41, PT ;  /* 0x000000290500720c */ /* 0x000fe20003f84070 */
[----:B------:R-:W-:Y:S01]  /*8010*/  @!P0 IMAD.IADD R47, R47, 0x1, -R5 ;  /* 0x000000012f2f8824 */ /* 0x000fe200078e0a05 */
[----:B------:R-:W-:Y:S01]  /*8020*/  IABS R86, R87 ;  /* 0x0000005700567213 */ /* 0x000fe20000000000 */
[----:B------:R-:W-:Y:S01]  /*8030*/  IMAD.MOV R85, RZ, RZ, -R85 ;  /* 0x000000ffff557224 */ /* 0x000fe200078e0a55 */
[----:B------:R-:W-:Y:S01]  /*8040*/  ISETP.GT.U32.AND P0, PT, R5, R90, PT ;  /* 0x0000005a0500720c */ /* 0x000fe20003f04070 */
[--C-:B------:R-:W-:Y:S01]  /*8050*/  @!P3 IMAD.IADD R45, R45, 0x1, -R5.reuse ;  /* 0x000000012d2db824 */ /* 0x100fe200078e0a05 */
[C---:B------:R-:W-:Y:S01]  /*8060*/  ISETP.GT.U32.AND P3, PT, R5.reuse, R3, PT ;  /* 0x000000030500720c */ /* 0x040fe20003f64070 */
[----:B------:R-:W-:Y:S01]  /*8070*/  @!P5 IMAD.IADD R88, R88, 0x1, -R5 ;  /* 0x000000015858d824 */ /* 0x000fe200078e0a05 */
[C---:B------:R-:W-:Y:S01]  /*8080*/  ISETP.GT.U32.AND P5, PT, R5.reuse, R36, PT ;  /* 0x000000240500720c */ /* 0x040fe20003fa4070 */
[----:B------:R-:W-:-:S02]  /*8090*/  IMAD R84, R5, R85, R84 ;  /* 0x0000005505547224 */ /* 0x000fc400078e0254 */
[----:B------:R-:W-:Y:S01]  /*80a0*/  IMAD.MOV.U32 R85, RZ, RZ, R86 ;  /* 0x000000ffff557224 */ /* 0x000fe200078e0056 */
[----:B------:R0:W-:Y:S03]  /*80b0*/  STL [R1+0xb58], R87 ;  /* 0x000b585701007387 */ /* 0x0001e60000100800 */
[----:B------:R-:W-:-:S04]  /*80c0*/  IMAD.HI.U32 R93, R6, R85, RZ ;  /* 0x00000055065d7227 */ /* 0x000fc800078e00ff */
[--C-:B------:R-:W-:Y:S01]  /*80d0*/  @!P1 IMAD.IADD R78, R78, 0x1, -R5.reuse ;  /* 0x000000014e4e9824 */ /* 0x100fe200078e0a05 */
[----:B0-----:R-:W-:Y:S01]  /*80e0*/  LOP3.LUT R87, R0, 0x1e8, RZ, 0xfc, !PT ;  /* 0x000001e800577812 */ /* 0x001fe200078efcff */
[----:B------:R-:W-:Y:S01]  /*80f0*/  @!P4 IMAD.IADD R41, R41, 0x1, -R5 ;  /* 0x000000012929c824 */ /* 0x000fe200078e0a05 */
[C---:B------:R-:W-:Y:S01]  /*8100*/  ISETP.GT.U32.AND P1, PT, R5.reuse, R42, PT ;  /* 0x0000002a0500720c */ /* 0x040fe20003f24070 */
[----:B------:R-:W-:Y:S01]  /*8110*/  IMAD.MOV R93, RZ, RZ, -R93 ;  /* 0x000000ffff5d7224 */ /* 0x000fe200078e0a5d */
[----:B------:R-:W-:Y:S01]  /*8120*/  IABS R86, R87 ;  /* 0x0000005700567213 */ /* 0x000fe20000000000 */
[--C-:B------:R-:W-:Y:S01]  /*8130*/  @!P0 IMAD.IADD R90, R90, 0x1, -R5.reuse ;  /* 0x000000015a5a8824 */ /* 0x100fe200078e0a05 */
[----:B------:R-:W-:Y:S01]  /*8140*/  ISETP.GT.U32.AND P4, PT, R5, R2, PT ;  /* 0x000000020500720c */ /* 0x000fe20003f84070 */
[----:B------:R-:W-:Y:S01]  /*8150*/  @!P3 IMAD.IADD R3, R3, 0x1, -R5 ;  /* 0x000000010303b824 */ /* 0x000fe200078e0a05 */
[C---:B------:R-:W-:Y:S01]  /*8160*/  ISETP.GT.U32.AND P0, PT, R5.reuse, R40, PT ;  /* 0x000000280500720c */ /* 0x040fe20003f04070 */
[----:B------:R0:W-:Y:S01]  /*8170*/  STL [R1+0xb54], R87 ;  /* 0x000b545701007387 */ /* 0x0001e20000100800 */
[C---:B------:R-:W-:Y:S01]  /*8180*/  ISETP.GT.U32.AND P3, PT, R5.reuse, R38, PT ;  /* 0x000000260500720c */ /* 0x040fe20003f64070 */
[----:B------:R-:W-:-:S02]  /*8190*/  IMAD R93, R5, R93, R85 ;  /* 0x0000005d055d7224 */ /* 0x000fc400078e0255 */
[----:B------:R-:W-:Y:S01]  /*81a0*/  @!P5 IMAD.IADD R36, R36, 0x1, -R5 ;  /* 0x000000012424d824 */ /* 0x000fe200078e0a05 */
[C---:B------:R-:W-:Y:S01]  /*81b0*/  ISETP.GT.U32.AND P5, PT, R5.reuse, R32, PT ;  /* 0x000000200500720c */ /* 0x040fe20003fa4070 */
[----:B------:R-:W-:Y:S01]  /*81c0*/  IMAD.HI.U32 R85, R6, R86, RZ ;  /* 0x0000005606557227 */ /* 0x000fe200078e00ff */
[----:B------:R1:W-:Y:S01]  /*81d0*/  STL [R1+0x220], R78 ;  /* 0x0002204e01007387 */ /* 0x0003e20000100800 */
[----:B0-----:R-:W-:Y:S02]  /*81e0*/  LOP3.LUT R87, R0, 0x1ea, RZ, 0xfc, !PT ;  /* 0x000001ea00577812 */ /* 0x001fe400078efcff */
[----:B------:R-:W-:Y:S01]  /*81f0*/  IMAD.MOV R85, RZ, RZ, -R85 ;  /* 0x000000ffff557224 */ /* 0x000fe200078e0a55 */
[----:B-1----:R0:W5:Y:S04]  /*8200*/  LDL.LU R78, [R1+0xe48] ;  /* 0x000e4800014e7983 */ /* 0x0021680000300800 */
[----:B------:R1:W-:Y:S01]  /*8210*/  STL [R1+0xb50], R87 ;  /* 0x000b505701007387 */ /* 0x0003e20000100800 */
[----:B------:R-:W-:-:S02]  /*8220*/  IMAD R86, R5, R85, R86 ;  /* 0x0000005505567224 */ /* 0x000fc400078e0256 */
[--C-:B------:R-:W-:Y:S01]  /*8230*/  @!P1 IMAD.IADD R42, R42, 0x1, -R5.reuse ;  /* 0x000000012a2a9824 */ /* 0x100fe200078e0a05 */
[----:B------:R2:W-:Y:S01]  /*8240*/  STL [R1+0x224], R90 ;  /* 0x0002245a01007387 */ /* 0x0005e20000100800 */
[--C-:B------:R-:W-:Y:S01]  /*8250*/  @!P4 IMAD.IADD R2, R2, 0x1, -R5.reuse ;  /* 0x000000010202c824 */ /* 0x100fe200078e0a05 */
[----:B-1----:R-:W-:Y:S01]  /*8260*/  IABS R87, R87 ;  /* 0x0000005700577213 */ /* 0x002fe20000000000 */
[--C-:B------:R-:W-:Y:S01]  /*8270*/  @!P0 IMAD.IADD R40, R40, 0x1, -R5.reuse ;  /* 0x0000000128288824 */ /* 0x100fe200078e0a05 */
[C---:B------:R-:W-:Y:S01]  /*8280*/  ISETP.GT.U32.AND P1, PT, R5.reuse, R39, PT ;  /* 0x000000270500720c */ /* 0x040fe20003f24070 */
[----:B------:R-:W-:Y:S01]  /*8290*/  @!P3 IMAD.IADD R38, R38, 0x1, -R5 ;  /* 0x000000012626b824 */ /* 0x000fe200078e0a05 */
[C---:B------:R-:W-:Y:S01]  /*82a0*/  ISETP.GT.U32.AND P4, PT, R5.reuse, R34, PT ;  /* 0x000000220500720c */ /* 0x040fe20003f84070 */
[----:B------:R-:W-:Y:S01]  /*82b0*/  IMAD.MOV.U32 R85, RZ, RZ, R87 ;  /* 0x000000ffff557224 */ /* 0x000fe200078e0057 */
[----:B--2---:R0:W5:Y:S01]  /*82c0*/  LDL.LU R90, [R1+0xe44] ;  /* 0x000e4400015a7983 */ /* 0x0041620000300800 */
[----:B------:R-:W-:-:S02]  /*82d0*/  ISETP.GT.U32.AND P0, PT, R5, R37, PT ;  /* 0x000000250500720c */ /* 0x000fc40003f04070 */
[----:B------:R-:W-:Y:S01]  /*82e0*/  ISETP.GT.U32.AND P3, PT, R5, R35, PT ;  /* 0x000000230500720c */ /* 0x000fe20003f64070 */
[----:B------:R1:W-:Y:S01]  /*82f0*/  STL [R1+0x228], R3 ;  /* 0x0002280301007387 */ /* 0x0003e20000100800 */
[----:B------:R-:W-:-:S04]  /*8300*/  IMAD.HI.U32 R87, R6, R85, RZ ;  /* 0x0000005506577227 */ /* 0x000fc800078e00ff */
[----:B------:R-:W-:Y:S01]  /*8310*/  @!P5 IMAD.IADD R32, R32, 0x1, -R5 ;  /* 0x000000012020d824 */ /* 0x000fe200078e0a05 */
[----:B------:R-:W-:Y:S02]  /*8320*/  ISETP.GT.U32.AND P5, PT, R5, R10, PT ;  /* 0x0000000a0500720c */ /* 0x000fe40003fa4070 */
[----:B-1----:R-:W-:Y:S01]  /*8330*/  LOP3.LUT R3, R0, 0x1f0, RZ, 0xfc, !PT ;  /* 0x000001f000037812 */ /* 0x002fe200078efcff */
[----:B------:R-:W-:-:S04]  /*8340*/  IMAD.MOV R87, RZ, RZ, -R87 ;  /* 0x000000ffff577224 */ /* 0x000fc800078e0a57 */
[----:B------:R-:W-:Y:S04]  /*8350*/  STL [R1+0xb4c], R3 ;  /* 0x000b4c0301007387 */ /* 0x000fe80000100800 */
[----:B------:R1:W-:Y:S01]  /*8360*/  STL [R1+0x23c], R88 ;  /* 0x00023c5801007387 */ /* 0x0003e20000100800 */
[--C-:B------:R-:W-:Y:S01]  /*8370*/  @!P1 IMAD.IADD R39, R39, 0x1, -R5.reuse ;  /* 0x0000000127279824 */ /* 0x100fe200078e0a05 */
[C---:B------:R-:W-:Y:S01]  /*8380*/  ISETP.GT.U32.AND P1, PT, R5.reuse, R4, PT ;  /* 0x000000040500720c */ /* 0x040fe20003f24070 */
[--C-:B------:R-:W-:Y:S01]  /*8390*/  @!P4 IMAD.IADD R34, R34, 0x1, -R5.reuse ;  /* 0x000000012222c824 */ /* 0x100fe200078e0a05 */
[----:B------:R-:W-:Y:S01]  /*83a0*/  ISETP.GT.U32.AND P4, PT, R5, R30, PT ;  /* 0x0000001e0500720c */ /* 0x000fe20003f84070 */
[----:B------:R-:W-:Y:S01]  /*83b0*/  @!P0 IMAD.IADD R37, R37, 0x1, -R5 ;  /* 0x0000000125258824 */ /* 0x000fe200078e0a05 */
[----:B-1----:R-:W-:Y:S01]  /*83c0*/  IABS R88, R3 ;  /* 0x0000000300587213 */ /* 0x002fe20000000000 */
[C---:B------:R-:W-:Y:S01]  /*83d0*/  IMAD R3, R5.reuse, R87, R85 ;  /* 0x0000005705037224 */ /* 0x040fe200078e0255 */
[----:B------:R-:W-:Y:S01]  /*83e0*/  ISETP.GT.U32.AND P0, PT, R5, R7, PT ;  /* 0x000000070500720c */ /* 0x000fe20003f04070 */
[--C-:B------:R-:W-:Y:S01]  /*83f0*/  @!P3 IMAD.IADD R35, R35, 0x1, -R5.reuse ;  /* 0x000000012323b824 */ /* 0x100fe200078e0a05 */
[C---:B------:R-:W-:Y:S01]  /*8400*/  ISETP.GT.U32.AND P3, PT, R5.reuse, R9, PT ;  /* 0x000000090500720c */ /* 0x040fe20003f64070 */
[----:B------:R-:W-:Y:S01]  /*8410*/  IMAD.MOV.U32 R85, RZ, RZ, R88 ;  /* 0x000000ffff557224 */ /* 0x000fe200078e0058 */
[----:B------:R-:W-:Y:S01]  /*8420*/  STL [R1+0x34], R3 ;  /* 0x0000340301007387 */ /* 0x000fe20000100800 */
[----:B------:R-:W-:Y:S01]  /*8430*/  @!P5 IMAD.IADD R10, R10, 0x1, -R5 ;  /* 0x000000010a0ad824 */ /* 0x000fe200078e0a05 */
[----:B------:R-:W-:Y:S01]  /*8440*/  ISETP.GT.U32.AND P5, PT, R5, R27, PT ;  /* 0x0000001b0500720c */ /* 0x000fe20003fa4070 */
[----:B------:R-:W-:Y:S01]  /*8450*/  IMAD.HI.U32 R87, R6, R85, RZ ;  /* 0x0000005506577227 */ /* 0x000fe200078e00ff */
[----:B------:R1:W-:Y:S03]  /*8460*/  STL [R1+0x240], R2 ;  /* 0x0002400201007387 */ /* 0x0003e60000100800 */
[----:B------:R-:W-:Y:S01]  /*8470*/  IMAD.MOV R87, RZ, RZ, -R87 ;  /* 0x000000ffff577224 */ /* 0x000fe200078e0a57 */
[----:B-1----:R-:W-:-:S04]  /*8480*/  LOP3.LUT R2, R0, 0x1f2, RZ, 0xfc, !PT ;  /* 0x000001f200027812 */ /* 0x002fc800078efcff */
[----:B------:R-:W-:Y:S01]  /*8490*/  IABS R88, R2 ;  /* 0x0000000200587213 */ /* 0x000fe20000000000 */
[----:B------:R-:W-:Y:S02]  /*84a0*/  @!P1 IMAD.IADD R4, R4, 0x1, -R5 ;  /* 0x0000000104049824 */ /* 0x000fe400078e0a05 */
[C---:B------:R-:W-:Y:S02]  /*84b0*/  IMAD R85, R5.reuse, R87, R85 ;  /* 0x0000005705557224 */ /* 0x040fe400078e0255 */
[--C-:B------:R-:W-:Y:S01]  /*84c0*/  @!P4 IMAD.IADD R30, R30, 0x1, -R5.reuse ;  /* 0x000000011e1ec824 */ /* 0x100fe200078e0a05 */
[----:B------:R-:W-:Y:S01]  /*84d0*/  ISETP.GT.U32.AND P4, PT, R5, R11, PT ;  /* 0x0000000b0500720c */ /* 0x000fe20003f84070 */
[--C-:B------:R-:W-:Y:S01]  /*84e0*/  @!P0 IMAD.IADD R7, R7, 0x1, -R5.reuse ;  /* 0x0000000107078824 */ /* 0x100fe200078e0a05 */
[----:B------:R1:W-:Y:S01]  /*84f0*/  STL [R1+0xb48], R2 ;  /* 0x000b480201007387 */ /* 0x0003e20000100800 */
[----:B------:R-:W-:Y:S02]  /*8500*/  IMAD.MOV.U32 R87, RZ, RZ, R88 ;  /* 0x000000ffff577224 */ /* 0x000fe400078e0058 */
[----:B------:R-:W-:Y:S01]  /*8510*/  @!P3 IMAD.IADD R9, R9, 0x1, -R5 ;  /* 0x000000010909b824 */ /* 0x000fe200078e0a05 */
[----:B------:R-:W-:Y:S01]  /*8520*/  STL [R1+0x244], R4 ;  /* 0x0002440401007387 */ /* 0x000fe20000100800 */
[----:B------:R-:W-:Y:S01]  /*8530*/  IMAD.HI.U32 R88, R6, R87, RZ ;  /* 0x0000005706587227 */ /* 0x000fe200078e00ff */
[----:B-1----:R-:W-:-:S03]  /*8540*/  LOP3.LUT R2, R0, 0x1f8, RZ, 0xfc, !PT ;  /* 0x000001f800027812 */ /* 0x002fc600078efcff */
[----:B------:R-:W-:Y:S01]  /*8550*/  @!P5 IMAD.IADD R27, R27, 0x1, -R5 ;  /* 0x000000011b1bd824 */ /* 0x000fe200078e0a05 */
[----:B------:R-:W-:Y:S01]  /*8560*/  STL [R1+0x248], R7 ;  /* 0x0002480701007387 */ /* 0x000fe20000100800 */
[C---:B------:R-:W-:Y:S01]  /*8570*/  ISETP.GT.U32.AND P5, PT, R5.reuse, R20, PT ;  /* 0x000000140500720c */ /* 0x040fe20003fa4070 */
[----:B------:R-:W-:Y:S02]  /*8580*/  IMAD.MOV R88, RZ, RZ, -R88 ;  /* 0x000000ffff587224 */ /* 0x000fe400078e0a58 */
[----:B------:R-:W-:Y:S04]  /*8590*/  STL [R1+0x264], R9 ;  /* 0x0002640901007387 */ /* 0x000fe80000100800 */
[----:B------:R1:W-:Y:S01]  /*85a0*/  STL [R1+0xb44], R2 ;  /* 0x000b440201007387 */ /* 0x0003e20000100800 */
[----:B------:R-:W-:-:S02]  /*85b0*/  IMAD R3, R5, R88, R87 ;  /* 0x0000005805037224 */ /* 0x000fc400078e0257 */
[--C-:B------:R-:W-:Y:S01]  /*85c0*/  @!P4 IMAD.IADD R11, R11, 0x1, -R5.reuse ;  /* 0x000000010b0bc824 */ /* 0x100fe200078e0a05 */
[----:B-1----:R-:W-:Y:S01]  /*85d0*/  IABS R2, R2 ;  /* 0x0000000200027213 */ /* 0x002fe20000000000 */
[----:B------:R-:W-:Y:S04]  /*85e0*/  STL [R1+0x268], R10 ;  /* 0x0002680a01007387 */ /* 0x000fe80000100800 */
[----:B------:R-:W-:Y:S01]  /*85f0*/  IMAD.MOV.U32 R87, RZ, RZ, R2 ;  /* 0x000000ffff577224 */ /* 0x000fe200078e0002 */
[----:B------:R-:W-:Y:S01]  /*8600*/  LOP3.LUT R2, R0, 0x1fa, RZ, 0xfc, !PT ;  /* 0x000001fa00027812 */ /* 0x000fe200078efcff */
[----:B------:R1:W-:Y:S01]  /*8610*/  STL [R1+0x30], R3 ;  /* 0x0000300301007387 */ /* 0x0003e20000100800 */
[----:B------:R-:W-:Y:S01]  /*8620*/  @!P5 IMAD.IADD R20, R20, 0x1, -R5 ;  /* 0x000000011414d824 */ /* 0x000fe200078e0a05 */
[----:B------:R-:W-:-:S02]  /*8630*/  ISETP.GT.U32.AND P5, PT, R5, R13, PT ;  /* 0x0000000d0500720c */ /* 0x000fc40003fa4070 */
[----:B------:R-:W-:Y:S04]  /*8640*/  STL [R1+0x284], R11 ;  /* 0x0002840b01007387 */ /* 0x000fe80000100800 */
[----:B------:R2:W-:Y:S04]  /*8650*/  STL [R1+0xb40], R2 ;  /* 0x000b400201007387 */ /* 0x0005e80000100800 */
[----:B-1----:R-:W3:Y:S01]  /*8660*/  LDL R3, [R1+0xac0] ;  /* 0x000ac00001037983 */ /* 0x002ee20000100800 */
[----:B------:R-:W-:-:S03]  /*8670*/  IMAD.HI.U32 R88, R6, R87, RZ ;  /* 0x0000005706587227 */ /* 0x000fc600078e00ff */
[----:B------:R-:W4:Y:S01]  /*8680*/  LDL R4, [R1+0xac4] ;  /* 0x000ac40001047983 */ /* 0x000f220000100800 */
[----:B------:R-:W-:Y:S01]  /*8690*/  IMAD.MOV R88, RZ, RZ, -R88 ;  /* 0x000000ffff587224 */ /* 0x000fe200078e0a58 */
[----:B--2---:R-:W-:Y:S01]  /*86a0*/  IABS R2, R2 ;  /* 0x0000000200027213 */ /* 0x004fe20000000000 */
[----:B------:R-:W-:Y:S01]  /*86b0*/  @!P5 IMAD.IADD R13, R13, 0x1, -R5 ;  /* 0x000000010d0dd824 */ /* 0x000fe200078e0a05 */
[----:B------:R-:W2:Y:S01]  /*86c0*/  LDL R10, [R1+0xacc] ;  /* 0x000acc00010a7983 */ /* 0x000ea20000100800 */
[C---:B------:R-:W-:Y:S02]  /*86d0*/  IMAD R87, R5.reuse, R88, R87 ;  /* 0x0000005805577224 */ /* 0x040fe400078e0257 */
[----:B------:R-:W-:Y:S01]  /*86e0*/  IMAD.MOV.U32 R88, RZ, RZ, R2 ;  /* 0x000000ffff587224 */ /* 0x000fe200078e0002 */
[----:B------:R-:W2:Y:S04]  /*86f0*/  LDL R11, [R1+0xad4] ;  /* 0x000ad400010b7983 */ /* 0x000ea80000100800 */
[----:B------:R-:W2:Y:S04]  /*8700*/  LDL R2, [R1+0xad0] ;  /* 0x000ad00001027983 */ /* 0x000ea80000100800 */
[----:B------:R1:W-:Y:S04]  /*8710*/  STL [R1+0xe8], R13 ;  /* 0x0000e80d01007387 */ /* 0x0003e80000100800 */
[----:B-1----:R-:W2:Y:S01]  /*8720*/  LDL R13, [R1+0xadc] ;  /* 0x000adc00010d7983 */ /* 0x002ea20000100800 */
[----:B------:R-:W-:-:S02]  /*8730*/  ISETP.GT.U32.AND P3, PT, R5, R29, PT ;  /* 0x0000001d0500720c */ /* 0x000fc40003f64070 */
[C---:B------:R-:W-:Y:S02]  /*8740*/  ISETP.GT.U32.AND P0, PT, R5.reuse, R31, PT ;  /* 0x0000001f0500720c */ /* 0x040fe40003f04070 */
[----:B------:R-:W-:-:S09]  /*8750*/  ISETP.GT.U32.AND P1, PT, R5, R33, PT ;  /* 0x000000210500720c */ /* 0x000fd20003f24070 */
[--C-:B------:R-:W-:Y:S01]  /*8760*/  @!P3 IMAD.IADD R29, R29, 0x1, -R5.reuse ;  /* 0x000000011d1db824 */ /* 0x100fe200078e0a05 */
[----:B------:R-:W-:Y:S01]  /*8770*/  ISETP.GT.U32.AND P3, PT, R5, R25, PT ;  /* 0x000000190500720c */ /* 0x000fe20003f64070 */
[--C-:B------:R-:W-:Y:S01]  /*8780*/  @!P0 IMAD.IADD R31, R31, 0x1, -R5.reuse ;  /* 0x000000011f1f8824 */ /* 0x100fe200078e0a05 */
[----:B------:R-:W-:Y:S01]  /*8790*/  ISETP.GT.U32.AND P0, PT, R5, R26, PT ;  /* 0x0000001a0500720c */ /* 0x000fe20003f04070 */
[----:B------:R-:W-:Y:S01]  /*87a0*/  @!P1 IMAD.IADD R33, R33, 0x1, -R5 ;  /* 0x0000000121219824 */ /* 0x000fe200078e0a05 */
[----:B------:R-:W-:-:S09]  /*87b0*/  ISETP.GT.U32.AND P1, PT, R5, R28, PT ;  /* 0x0000001c0500720c */ /* 0x000fd20003f24070 */
[--C-:B------:R-:W-:Y:S01]  /*87c0*/  @!P3 IMAD.IADD R25, R25, 0x1, -R5.reuse ;  /* 0x000000011919b824 */ /* 0x100fe200078e0a05 */
[C---:B------:R-:W-:Y:S01]  /*87d0*/  ISETP.GT.U32.AND P3, PT, R5.reuse, R18, PT ;  /* 0x000000120500720c */ /* 0x040fe20003f64070 */
[--C-:B------:R-:W-:Y:S01]  /*87e0*/  @!P0 IMAD.IADD R26, R26, 0x1, -R5.reuse ;  /* 0x000000011a1a8824 */ /* 0x100fe200078e0a05 */
        /* <DEDUP_REMOVED lines=9> */
[C---:B------:R-:W-:Y:S01]  /*8880*/  ISETP.GT.U32.AND P1, PT, R5.reuse, R21, PT ;  /* 0x000000150500720c */ /* 0x040fe20003f24070 */
[----:B------:R-:W-:Y:S01]  /*8890*/  @!P4 IMAD.IADD R22, R22, 0x1, -R5 ;  /* 0x000000011616c824 */ /* 0x000fe200078e0a05 */
[----:B------:R-:W-:Y:S01]  /*88a0*/  ISETP.GT.U32.AND P4, PT, R5, R19, PT ;  /* 0x000000130500720c */ /* 0x000fe20003f84070 */
[----:B------:R-:W-:-:S04]  /*88b0*/  IMAD.HI.U32 R7, R6, R88, RZ ;  /* 0x0000005806077227 */ /* 0x000fc800078e00ff */
[----:B------:R-:W-:Y:S02]  /*88c0*/  IMAD.MOV R9, RZ, RZ, -R7 ;  /* 0x000000ffff097224 */ /* 0x000fe400078e0a07 */
[----:B------:R-:W-:Y:S01]  /*88d0*/  @!P3 IMAD.IADD R92, R92, 0x1, -R5 ;  /* 0x000000015c5cb824 */ /* 0x000fe200078e0a05 */
[----:B------:R-:W2:Y:S01]  /*88e0*/  LDL R7, [R1+0xae0] ;  /* 0x000ae00001077983 */ /* 0x000ea20000100800 */
[----:B------:R-:W-:-:S03]  /*88f0*/  IMAD R88, R5, R9, R88 ;  /* 0x0000000905587224 */ /* 0x000fc600078e0258 */
[----:B------:R1:W-:Y:S01]  /*8900*/  STL [R1+0x128], R92 ;  /* 0x0001285c01007387 */ /* 0x0003e20000100800 */
[--C-:B------:R-:W-:Y:S01]  /*8910*/  @!P0 IMAD.IADD R16, R16, 0x1, -R5.reuse ;  /* 0x0000000110108824 */ /* 0x100fe200078e0a05 */
[----:B------:R-:W-:Y:S02]  /*8920*/  ISETP.GT.U32.AND P0, PT, R5, R8, PT ;  /* 0x000000080500720c */ /* 0x000fe40003f04070 */
[----:B------:R-:W2:Y:S01]  /*8930*/  LDL R9, [R1+0xaec] ;  /* 0x000aec0001097983 */ /* 0x000ea20000100800 */
[--C-:B------:R-:W-:Y:S01]  /*8940*/  @!P1 IMAD.IADD R21, R21, 0x1, -R5.reuse ;  /* 0x0000000115159824 */ /* 0x100fe200078e0a05 */
[----:B------:R-:W-:Y:S01]  /*8950*/  ISETP.GT.U32.AND P1, PT, R5, R17, PT ;  /* 0x000000110500720c */ /* 0x000fe20003f24070 */
[--C-:B------:R-:W-:Y:S01]  /*8960*/  @!P4 IMAD.IADD R19, R19, 0x1, -R5.reuse ;  /* 0x000000011313c824 */ /* 0x100fe200078e0a05 */
[C---:B------:R-:W-:Y:S01]  /*8970*/  ISETP.GT.U32.AND P4, PT, R5.reuse, R14, PT ;  /* 0x0000000e0500720c */ /* 0x040fe20003f84070 */
[----:B-1----:R-:W2:Y:S06]  /*8980*/  LDL R92, [R1+0xae4] ;  /* 0x000ae400015c7983 */ /* 0x002eac0000100800 */
[----:B------:R-:W-:Y:S01]  /*8990*/  @!P0 IMAD.IADD R8, R8, 0x1, -R5 ;  /* 0x0000000108088824 */ /* 0x000fe200078e0a05 */
[----:B------:R-:W-:-:S03]  /*89a0*/  ISETP.GT.U32.AND P5, PT, R5, R15, PT ;  /* 0x0000000f0500720c */ /* 0x000fc60003fa4070 */
[--C-:B------:R-:W-:Y:S01]  /*89b0*/  @!P1 IMAD.IADD R17, R17, 0x1, -R5.reuse ;  /* 0x0000000111119824 */ /* 0x100fe200078e0a05 */
[----:B------:R-:W-:Y:S01]  /*89c0*/  ISETP.GT.U32.AND P1, PT, R5, R91, PT ;  /* 0x0000005b0500720c */ /* 0x000fe20003f24070 */
[----:B------:R-:W-:Y:S01]  /*89d0*/  @!P4 IMAD.IADD R14, R14, 0x1, -R5 ;  /* 0x000000010e0ec824 */ /* 0x000fe200078e0a05 */
[----:B------:R-:W-:-:S07]  /*89e0*/  ISETP.GE.AND P3, PT, R0, RZ, PT ;  /* 0x000000ff0000720c */ /* 0x000fce0003f66270 */
[----:B------:R-:W-:-:S04]  /*89f0*/  @!P5 IMAD.IADD R15, R15, 0x1, -R5 ;  /* 0x000000010f0fd824 */ /* 0x000fc800078e0a05 */
[----:B------:R-:W-:Y:S02]  /*8a00*/  @!P1 IMAD.IADD R91, R91, 0x1, -R5 ;  /* 0x000000015b5b9824 */ /* 0x000fe400078e0a05 */
[----:B------:R-:W-:Y:S01]  /*8a10*/  @!P3 IMAD.MOV R77, RZ, RZ, -R77 ;  /* 0x000000ffff4db224 */ /* 0x000fe200078e0a4d */
[----:B---3--:R-:W-:Y:S02]  /*8a20*/  ISETP.GE.AND P4, PT, R3, RZ, PT ;  /* 0x000000ff0300720c */ /* 0x008fe40003f86270 */
[----:B------:R0:W5:Y:S04]  /*8a30*/  LDL.LU R3, [R1+0xe40] ;  /* 0x000e400001037983 */ /* 0x0001680000300800 */
[----:B------:R1:W-:Y:S04]  /*8a40*/  STL [R1+0x148], R8 ;  /* 0x0001480801007387 */ /* 0x0003e80000100800 */
[----:B-1----:R-:W3:Y:S01]  /*8a50*/  LDL R8, [R1+0xaf0] ;  /* 0x000af00001087983 */ /* 0x002ee20000100800 */
[----:B----4-:R-:W-:-:S02]  /*8a60*/  ISETP.GE.AND P0, PT, R4, RZ, PT ;  /* 0x000000ff0400720c */ /* 0x010fc40003f06270 */
[----:B------:R-:W-:Y:S01]  /*8a70*/  @!P4 IMAD.MOV R76, RZ, RZ, -R76 ;  /* 0x000000ffff4cc224 */ /* 0x000fe200078e0a4c */
[----:B--2---:R-:W-:Y:S01]  /*8a80*/  ISETP.GE.AND P5, PT, R10, RZ, PT ;  /* 0x000000ff0a00720c */ /* 0x004fe20003fa6270 */
[----:B------:R0:W5:Y:S01]  /*8a90*/  LDL.LU R4, [R1+0xe3c] ;  /* 0x000e3c0001047983 */ /* 0x0001620000300800 */
[----:B------:R-:W-:Y:S02]  /*8aa0*/  ISETP.GE.AND P1, PT, R2, RZ, PT ;  /* 0x000000ff0200720c */ /* 0x000fe40003f26270 */
[----:B------:R-:W-:Y:S01]  /*8ab0*/  ISETP.GE.AND P3, PT, R11, RZ, PT ;  /* 0x000000ff0b00720c */ /* 0x000fe20003f66270 */
[----:B------:R-:W2:Y:S04]  /*8ac0*/  LDL R10, [R1+0xaf4] ;  /* 0x000af400010a7983 */ /* 0x000ea80000100800 */
[----:B------:R-:W4:Y:S01]  /*8ad0*/  LDL R2, [R1+0xafc] ;  /* 0x000afc0001027983 */ /* 0x000f220000100800 */
[----:B------:R-:W-:-:S03]  /*8ae0*/  ISETP.GE.AND P4, PT, R13, RZ, PT ;  /* 0x000000ff0d00720c */ /* 0x000fc60003f86270 */
[----:B------:R1:W-:Y:S04]  /*8af0*/  STL [R1+0x1c4], R91 ;  /* 0x0001c45b01007387 */ /* 0x0003e80000100800 */
[----:B------:R-:W4:Y:S04]  /*8b00*/  LDL R11, [R1+0xb00] ;  /* 0x000b0000010b7983 */ /* 0x000f280000100800 */
[----:B------:R-:W4:Y:S01]  /*8b10*/  LDL R13, [R1+0xb04] ;  /* 0x000b0400010d7983 */ /* 0x000f220000100800 */
[----:B------:R-:W-:Y:S02]  /*8b20*/  @!P0 IMAD.MOV R75, RZ, RZ, -R75 ;  /* 0x000000ffff4b8224 */ /* 0x000fe400078e0a4b */
[----:B------:R-:W-:Y:S01]  /*8b30*/  @!P1 IMAD.MOV R73, RZ, RZ, -R73 ;  /* 0x000000ffff499224 */ /* 0x000fe200078e0a49 */
[----:B-1----:R-:W4:Y:S01]  /*8b40*/  LDL R91, [R1+0xb3c] ;  /* 0x000b3c00015b7983 */ /* 0x002f220000100800 */
[----:B------:R-:W-:-:S02]  /*8b50*/  @!P3 IMAD.MOV R72, RZ, RZ, -R72 ;  /* 0x000000ffff48b224 */ /* 0x000fc400078e0a48 */
[----:B------:R-:W-:Y:S02]  /*8b60*/  @!P5 IMAD.MOV R74, RZ, RZ, -R74 ;  /* 0x000000ffff4ad224 */ /* 0x000fe400078e0a4a */
[----:B------:R-:W-:Y:S01]  /*8b70*/  @!P4 IMAD.MOV R71, RZ, RZ, -R71 ;  /* 0x000000ffff47c224 */ /* 0x000fe200078e0a47 */
[----:B------:R-:W-:Y:S02]  /*8b80*/  ISETP.GE.AND P0, PT, R7, RZ, PT ;  /* 0x000000ff0700720c */ /* 0x000fe40003f06270 */
[----:B------:R-:W4:Y:S01]  /*8b90*/  LDL R7, [R1+0xb0c] ;  /* 0x000b0c0001077983 */ /* 0x000f220000100800 */
[----:B------:R-:W-:-:S03]  /*8ba0*/  ISETP.GE.AND P1, PT, R9, RZ, PT ;  /* 0x000000ff0900720c */ /* 0x000fc60003f26270 */
[----:B------:R-:W4:Y:S01]  /*8bb0*/  LDL R9, [R1+0xb14] ;  /* 0x000b140001097983 */ /* 0x000f220000100800 */
[----:B------:R-:W-:-:S03]  /*8bc0*/  ISETP.GE.AND P5, PT, R92, RZ, PT ;  /* 0x000000ff5c00720c */ /* 0x000fc60003fa6270 */
[----:B------:R-:W4:Y:S03]  /*8bd0*/  LDL R92, [R1+0xb10] ;  /* 0x000b1000015c7983 */ /* 0x000f260000100800 */
[----:B------:R-:W-:-:S03]  /*8be0*/  @!P0 IMAD.MOV R70, RZ, RZ, -R70 ;  /* 0x000000ffff468224 */ /* 0x000fc600078e0a46 */
[----:B------:R-:W-:-:S04]  /*8bf0*/  @!P1 IMAD.MOV R68, RZ, RZ, -R68 ;  /* 0x000000ffff449224 */ /* 0x000fc800078e0a44 */
[----:B------:R-:W-:Y:S01]  /*8c00*/  @!P5 IMAD.MOV R69, RZ, RZ, -R69 ;  /* 0x000000ffff45d224 */ /* 0x000fe200078e0a45 */
[----:B---3--:R-:W-:Y:S02]  /*8c10*/  ISETP.GE.AND P3, PT, R8, RZ, PT ;  /* 0x000000ff0800720c */ /* 0x008fe40003f66270 */
[----:B------:R-:W3:Y:S01]  /*8c20*/  LDL R8, [R1+0xb1c] ;  /* 0x000b1c0001087983 */ /* 0x000ee20000100800 */
[----:B--2---:R-:W-:-:S03]  /*8c30*/  ISETP.GE.AND P4, PT, R10, RZ, PT ;  /* 0x000000ff0a00720c */ /* 0x004fc60003f86270 */
[----:B------:R-:W2:Y:S01]  /*8c40*/  LDL R10, [R1+0xb20] ;  /* 0x000b2000010a7983 */ /* 0x000ea20000100800 */
[----:B----4-:R-:W-:-:S03]  /*8c50*/  ISETP.GE.AND P0, PT, R2, RZ, PT ;  /* 0x000000ff0200720c */ /* 0x010fc60003f06270 */
[----:B------:R-:W4:Y:S01]  /*8c60*/  LDL R2, [R1+0xb24] ;  /* 0x000b240001027983 */ /* 0x000f220000100800 */
[----:B------:R-:W-:-:S03]  /*8c70*/  ISETP.GE.AND P5, PT, R11, RZ, PT ;  /* 0x000000ff0b00720c */ /* 0x000fc60003fa6270 */
[----:B------:R-:W4:Y:S01]  /*8c80*/  LDL R11, [R1+0xb2c] ;  /* 0x000b2c00010b7983 */ /* 0x000f220000100800 */
[----:B------:R-:W-:-:S03]  /*8c90*/  ISETP.GE.AND P1, PT, R13, RZ, PT ;  /* 0x000000ff0d00720c */ /* 0x000fc60003f26270 */
[----:B------:R-:W4:Y:S01]  /*8ca0*/  LDL R13, [R1+0xb30] ;  /* 0x000b3000010d7983 */ /* 0x000f220000100800 */
[----:B------:R-:W-:Y:S02]  /*8cb0*/  @!P3 IMAD.MOV R67, RZ, RZ, -R67 ;  /* 0x000000ffff43b224 */ /* 0x000fe400078e0a43 */
[----:B------:R-:W-:Y:S02]  /*8cc0*/  @!P0 IMAD.MOV R65, RZ, RZ, -R65 ;  /* 0x000000ffff418224 */ /* 0x000fe400078e0a41 */
[----:B------:R-:W-:Y:S02]  /*8cd0*/  @!P4 IMAD.MOV R66, RZ, RZ, -R66 ;  /* 0x000000ffff42c224 */ /* 0x000fe400078e0a42 */
[----:B------:R-:W-:-:S03]  /*8ce0*/  @!P5 IMAD.MOV R64, RZ, RZ, -R64 ;  /* 0x000000ffff40d224 */ /* 0x000fc600078e0a40 */
[----:B------:R-:W-:Y:S01]  /*8cf0*/  @!P1 IMAD.MOV R63, RZ, RZ, -R63 ;  /* 0x000000ffff3f9224 */ /* 0x000fe200078e0a3f */
[----:B------:R-:W-:Y:S02]  /*8d00*/  ISETP.GE.AND P3, PT, R7, RZ, PT ;  /* 0x000000ff0700720c */ /* 0x000fe40003f66270 */
[----:B------:R-:W4:Y:S01]  /*8d10*/  LDL R7, [R1+0xb34] ;  /* 0x000b340001077983 */ /* 0x000f220000100800 */
[----:B------:R-:W-:-:S03]  /*8d20*/  ISETP.GE.AND P0, PT, R9, RZ, PT ;  /* 0x000000ff0900720c */ /* 0x000fc60003f06270 */
[----:B------:R-:W4:Y:S01]  /*8d30*/  LDL R9, [R1+0xbbc] ;  /* 0x000bbc0001097983 */ /* 0x000f220000100800 */
[----:B------:R-:W-:-:S06]  /*8d40*/  ISETP.GE.AND P4, PT, R92, RZ, PT ;  /* 0x000000ff5c00720c */ /* 0x000fcc0003f86270 */
[----:B------:R-:W-:Y:S01]  /*8d50*/  @!P3 IMAD.MOV R62, RZ, RZ, -R62 ;  /* 0x000000ffff3eb224 */ /* 0x000fe200078e0a3e */
[----:B------:R-:W4:Y:S02]  /*8d60*/  LDL R92, [R1+0xca4] ;  /* 0x000ca400015c7983 */ /* 0x000f240000100800 */
        /* <DEDUP_REMOVED lines=13> */
[----:B------:R-:W-:Y:S01]  /*8e40*/  @!P1 IMAD.MOV R58, RZ, RZ, -R58 ;  /* 0x000000ffff3a9224 */ /* 0x000fe200078e0a3a */
[----:B------:R-:W-:Y:S01]  /*8e50*/  ISETP.GE.AND P1, PT, R91, RZ, PT ;  /* 0x000000ff5b00720c */ /* 0x000fe20003f26270 */
[----:B------:R-:W-:Y:S02]  /*8e60*/  @!P3 IMAD.MOV R57, RZ, RZ, -R57 ;  /* 0x000000ffff39b224 */ /* 0x000fe400078e0a39 */
[----:B------:R-:W-:-:S03]  /*8e70*/  @!P4 IMAD.MOV R56, RZ, RZ, -R56 ;  /* 0x000000ffff38c224 */ /* 0x000fc600078e0a38 */
[----:B------:R-:W-:Y:S01]  /*8e80*/  @!P0 IMAD.MOV R55, RZ, RZ, -R55 ;  /* 0x000000ffff378224 */ /* 0x000fe200078e0a37 */
[----:B------:R-:W-:Y:S02]  /*8e90*/  ISETP.GE.AND P5, PT, R7, RZ, PT ;  /* 0x000000ff0700720c */ /* 0x000fe40003fa6270 */
[----:B------:R-:W4:Y:S04]  /*8ea0*/  LDL R7, [R1+0xdb0] ;  /* 0x000db00001077983 */ /* 0x000f280000100800 */
[----:B------:R0:W5:Y:S01]  /*8eb0*/  LDL.LU R91, [R1+0xe38] ;  /* 0x000e3800015b7983 */ /* 0x0001620000300800 */
[----:B------:R-:W-:-:S03]  /*8ec0*/  ISETP.GE.AND P3, PT, R9, RZ, PT ;  /* 0x000000ff0900720c */ /* 0x000fc60003f66270 */
[----:B------:R-:W4:Y:S01]  /*8ed0*/  LDL R9, [R1+0xe08] ;  /* 0x000e080001097983 */ /* 0x000f220000100800 */
[----:B------:R-:W-:Y:S02]  /*8ee0*/  @!P1 IMAD.MOV R53, RZ, RZ, -R53 ;  /* 0x000000ffff359224 */ /* 0x000fe400078e0a35 */
[----:B------:R-:W-:Y:S01]  /*8ef0*/  @!P5 IMAD.MOV R54, RZ, RZ, -R54 ;  /* 0x000000ffff36d224 */ /* 0x000fe200078e0a36 */
[----:B------:R-:W-:-:S06]  /*8f00*/  ISETP.GE.AND P0, PT, R92, RZ, PT ;  /* 0x000000ff5c00720c */ /* 0x000fcc0003f06270 */
[----:B------:R-:W-:Y:S01]  /*8f10*/  @!P3 IMAD.MOV R52, RZ, RZ, -R52 ;  /* 0x000000ffff34b224 */ /* 0x000fe200078e0a34 */
[----:B---3--:R-:W-:Y:S02]  /*8f20*/  ISETP.GE.AND P4, PT, R8, RZ, PT ;  /* 0x000000ff0800720c */ /* 0x008fe40003f86270 */
[----:B------:R-:W3:Y:S04]  /*8f30*/  LDL R8, [R1+0xda4] ;  /* 0x000da40001087983 */ /* 0x000ee80000100800 */
[----:B------:R0:W5:Y:S01]  /*8f40*/  LDL.LU R92, [R1+0xe34] ;  /* 0x000e3400015c7983 */ /* 0x0001620000300800 */
[----:B--2---:R-:W-:-:S03]  /*8f50*/  ISETP.GE.AND P5, PT, R10, RZ, PT ;  /* 0x000000ff0a00720c */ /* 0x004fc60003fa6270 */
[----:B------:R-:W2:Y:S03]  /*8f60*/  LDL R10, [R1+0xe00] ;  /* 0x000e0000010a7983 */ /* 0x000ea60000100800 */
[----:B------:R-:W-:Y:S01]  /*8f70*/  @!P4 IMAD.MOV R51, RZ, RZ, -R51 ;  /* 0x000000ffff33c224 */ /* 0x000fe200078e0a33 */
[----:B----4-:R-:W-:Y:S02]  /*8f80*/  ISETP.GE.AND P1, PT, R2, RZ, PT ;  /* 0x000000ff0200720c */ /* 0x010fe40003f26270 */
[----:B------:R0:W5:Y:S01]  /*8f90*/  LDL.LU R2, [R1+0xe30] ;  /* 0x000e300001027983 */ /* 0x0001620000300800 */
[----:B------:R-:W-:-:S03]  /*8fa0*/  ISETP.GE.AND P3, PT, R11, RZ, PT ;  /* 0x000000ff0b00720c */ /* 0x000fc60003f66270 */
[----:B------:R-:W4:Y:S01]  /*8fb0*/  LDL R11, [R1+0xdc4] ;  /* 0x000dc400010b7983 */ /* 0x000f220000100800 */
[----:B------:R-:W-:-:S03]  /*8fc0*/  ISETP.GE.AND P4, PT, R13, RZ, PT ;  /* 0x000000ff0d00720c */ /* 0x000fc60003f86270 */
[----:B------:R-:W2:Y:S04]  /*8fd0*/  LDL R13, [R1+0xde8] ;  /* 0x000de800010d7983 */ /* 0x000ea80000100800 */
[----:B------:R1:W-:Y:S02]  /*8fe0*/  STL [R1+0x6c], R51 ;  /* 0x00006c3301007387 */ /* 0x0003e40000100800 */
[----:B-1----:R-:W-:Y:S02]  /*8ff0*/  IMAD.MOV.U32 R51, RZ, RZ, R49 ;  /* 0x000000ffff337224 */ /* 0x002fe400078e0031 */
[----:B------:R-:W2:Y:S01]  /*9000*/  LDL R49, [R1+0xddc] ;  /* 0x000ddc0001317983 */ /* 0x000ea20000100800 */
[----:B------:R-:W-:Y:S02]  /*9010*/  @!P1 IMAD.MOV R48, RZ, RZ, -R48 ;  /* 0x000000ffff309224 */ /* 0x000fe400078e0a30 */
[----:B------:R-:W-:Y:S01]  /*9020*/  @!P0 IMAD.MOV R50, RZ, RZ, -R50 ;  /* 0x000000ffff328224 */ /* 0x000fe200078e0a32 */
[----:B------:R-:W-:-:S02]  /*9030*/  ISETP.GE.AND P0, PT, R7, RZ, PT ;  /* 0x000000ff0700720c */ /* 0x000fc40003f06270 */
[----:B------:R0:W5:Y:S04]  /*9040*/  LDL.LU R7, [R1+0xe2c] ;  /* 0x000e2c0001077983 */ /* 0x0001680000300800 */
[----:B------:R1:W-:Y:S01]  /*9050*/  STL [R1+0x70], R48 ;  /* 0x0000703001007387 */ /* 0x0003e20000100800 */
[----:B------:R-:W-:Y:S01]  /*9060*/  ISETP.GE.AND P1, PT, R9, RZ, PT ;  /* 0x000000ff0900720c */ /* 0x000fe20003f26270 */
[----:B------:R-:W-:Y:S02]  /*9070*/  IMAD.MOV.U32 R9, RZ, RZ, R46 ;  /* 0x000000ffff097224 */ /* 0x000fe400078e002e */
[----:B------:R-:W4:Y:S01]  /*9080*/  LDL R46, [R1+0xdf4] ;  /* 0x000df400012e7983 */ /* 0x000f220000100800 */
[----:B------:R-:W-:-:S03]  /*9090*/  @!P5 IMAD.MOV R51, RZ, RZ, -R51 ;  /* 0x000000ffff33d224 */ /* 0x000fc600078e0a33 */
[----:B-1----:R-:W4:Y:S01]  /*90a0*/  LDL R48, [R1+0xe10] ;  /* 0x000e100001307983 */ /* 0x002f220000100800 */
[----:B------:R-:W-:Y:S01]  /*90b0*/  @!P3 IMAD.MOV R47, RZ, RZ, -R47 ;  /* 0x000000ffff2fb224 */ /* 0x000fe200078e0a2f */
[----:B--2---:R-:W-:Y:S02]  /*90c0*/  ISETP.GE.AND P5, PT, R49, RZ, PT ;  /* 0x000000ff3100720c */ /* 0x004fe40003fa6270 */
[----:B------:R-:W2:Y:S01]  /*90d0*/  LDL R49, [R1+0xe14] ;  /* 0x000e140001317983 */ /* 0x000ea20000100800 */
[----:B---3--:R-:W-:Y:S01]  /*90e0*/  ISETP.GE.AND P3, PT, R8, RZ, PT ;  /* 0x000000ff0800720c */ /* 0x008fe20003f66270 */
[----:B------:R-:W-:Y:S01]  /*90f0*/  @!P0 IMAD.MOV R45, RZ, RZ, -R45 ;  /* 0x000000ffff2d8224 */ /* 0x000fe200078e0a2d */
[----:B------:R-:W-:Y:S01]  /*9100*/  ISETP.GE.AND P0, PT, R10, RZ, PT ;  /* 0x000000ff0a00720c */ /* 0x000fe20003f06270 */
[----:B------:R-:W-:Y:S01]  /*9110*/  @!P4 IMAD.MOV R9, RZ, RZ, -R9 ;  /* 0x000000ffff09c224 */ /* 0x000fe200078e0a09 */
[----:B------:R0:W5:Y:S09]  /*9120*/  LDL.LU R8, [R1+0xe28] ;  /* 0x000e280001087983 */ /* 0x0001720000300800 */
[----:B------:R-:W-:Y:S01]  /*9130*/  @!P3 IMAD.MOV R42, RZ, RZ, -R42 ;  /* 0x000000ffff2ab224 */ /* 0x000fe200078e0a2a */
[----:B------:R-:W-:Y:S01]  /*9140*/  ISETP.GE.AND P3, PT, R13, RZ, PT ;  /* 0x000000ff0d00720c */ /* 0x000fe20003f66270 */
[----:B------:R-:W-:Y:S01]  /*9150*/  IMAD.MOV.U32 R13, RZ, RZ, R40 ;  /* 0x000000ffff0d7224 */ /* 0x000fe200078e0028 */
[----:B------:R1:W-:Y:S01]  /*9160*/  STL [R1+0x38], R9 ;  /* 0x0000380901007387 */ /* 0x0003e20000100800 */
[----:B------:R-:W-:-:S02]  /*9170*/  @!P1 IMAD.MOV R43, RZ, RZ, -R43 ;  /* 0x000000ffff2b9224 */ /* 0x000fc400078e0a2b */
[----:B------:R-:W-:Y:S01]  /*9180*/  @!P0 IMAD.MOV R13, RZ, RZ, -R13 ;  /* 0x000000ffff0d8224 */ /* 0x000fe200078e0a0d */
[----:B----4-:R-:W-:Y:S02]  /*9190*/  ISETP.GE.AND P1, PT, R11, RZ, PT ;  /* 0x000000ff0b00720c */ /* 0x010fe40003f26270 */
[----:B------:R-:W-:Y:S01]  /*91a0*/  PRMT R40, RZ, 0x7610, R40 ;  /* 0x00007610ff287816 */ /* 0x000fe20000000028 */
[----:B-1----:R0:W5:Y:S01]  /*91b0*/  LDL.LU R9, [R1+0xe24] ;  /* 0x000e240001097983 */ /* 0x0021620000300800 */
[----:B------:R-:W-:Y:S01]  /*91c0*/  ISETP.GE.AND P4, PT, R46, RZ, PT ;  /* 0x000000ff2e00720c */ /* 0x000fe20003f86270 */
[----:B------:R-:W-:Y:S02]  /*91d0*/  IMAD.MOV.U32 R46, RZ, RZ, R44 ;  /* 0x000000ffff2e7224 */ /* 0x000fe400078e002c */
[----:B------:R0:W5:Y:S01]  /*91e0*/  LDL.LU R10, [R1+0xe20] ;  /* 0x000e2000010a7983 */ /* 0x0001620000300800 */
[----:B------:R-:W1:Y:S01]  /*91f0*/  S2R R44, SR_TID.X ;  /* 0x00000000002c7919 */ /* 0x000e620000002100 */
[----:B------:R-:W-:-:S02]  /*9200*/  @!P3 IMAD.MOV R38, RZ, RZ, -R38 ;  /* 0x000000ffff26b224 */ /* 0x000fc400078e0a26 */
[----:B------:R0:W5:Y:S04]  /*9210*/  LDL.LU R11, [R1+0xe1c] ;  /* 0x000e1c00010b7983 */ /* 0x0001680000300800 */
[----:B------:R3:W-:Y:S04]  /*9220*/  STL [R1+0x64], R13 ;  /* 0x0000640d01007387 */ /* 0x0007e80000100800 */
[----:B---3--:R0:W5:Y:S04]  /*9230*/  LDL.LU R13, [R1+0xe18] ;  /* 0x000e1800010d7983 */ /* 0x0081680000300800 */
[----:B------:R3:W-:Y:S04]  /*9240*/  STL [R1+0x60], R38 ;  /* 0x0000602601007387 */ /* 0x0007e80000100800 */
[----:B------:R0:W-:Y:S01]  /*9250*/  STL.S16 [R1+0xa4c], R40 ;  /* 0x000a4c2801007387 */ /* 0x0001e20000100600 */
[----:B------:R-:W-:Y:S01]  /*9260*/  @!P5 IMAD.MOV R46, RZ, RZ, -R46 ;  /* 0x000000ffff2ed224 */ /* 0x000fe200078e0a2e */
[----:B------:R-:W-:Y:S01]  /*9270*/  USHF.L.U32 UR4, UR12, 0x15, URZ ;  /* 0x000000150c047899 */ /* 0x000fe200080006ff */
[----:B------:R-:W-:-:S02]  /*9280*/  PLOP3.LUT P0, PT, PT, PT, UP1, 0x80, 0x8 ;  /* 0x000000000008781c */ /* 0x000fc40003f0f018 */
[C---:B-1----:R-:W-:Y:S02]  /*9290*/  LOP3.LUT P5, RZ, R44.reuse, 0x7f, RZ, 0xc0, !PT ;  /* 0x0000007f2cff7812 */ /* 0x042fe400078ac0ff */
[----:B------:R-:W-:Y:S01]  /*92a0*/  LOP3.LUT R44, R44, 0x3f, RZ, 0xc0, !PT ;  /* 0x0000003f2c2c7812 */ /* 0x000fe200078ec0ff */
[----:B------:R-:W-:Y:S01]  /*92b0*/  ULOP3.LUT UR4, UR4, 0x600000, URZ, 0xc0, !UPT ;  /* 0x0060000004047892 */ /* 0x000fe2000f8ec0ff */
[----:B------:R-:W-:Y:S01]  /*92c0*/  @!P1 IMAD.MOV R39, RZ, RZ, -R39 ;  /* 0x000000ffff279224 */ /* 0x000fe200078e0a27 */
[----:B------:R-:W-:Y:S01]  /*92d0*/  ISETP.NE.AND P6, PT, RZ, UR16, PT ;  /* 0x00000010ff007c0c */ /* 0x000fe2000bfc5270 */
[----:B------:R-:W-:Y:S01]  /*92e0*/  @!P4 IMAD.MOV R41, RZ, RZ, -R41 ;  /* 0x000000ffff29c224 */ /* 0x000fe200078e0a29 */
[----:B------:R-:W-:Y:S02]  /*92f0*/  ISETP.LT.AND P0, PT, R44, UR15, P0 ;  /* 0x0000000f2c007c0c */ /* 0x000fe40008701270 */
[----:B------:R-:W-:Y:S02]  /*9300*/  ISETP.GE.AND P1, PT, R48, RZ, PT ;  /* 0x000000ff3000720c */ /* 0x000fe40003f26270 */
[----:B---3--:R-:W-:Y:S01]  /*9310*/  LOP3.LUT R38, RZ, UR16, RZ, 0x33, !PT ;  /* 0x00000010ff267c12 */ /* 0x008fe2000f8e33ff */
[----:B------:R-:W1:Y:S01]  /*9320*/  LDCU.64 UR24, c[0x0][0x358] ;  /* 0x00006b00ff1877ac */ /* 0x000e620008000a00 */
[----:B------:R-:W-:-:S02]  /*9330*/  UIADD3 UR14, UPT, UPT, UR10, 0x24000, URZ ;  /* 0x000240000a0e7890 */ /* 0x000fc4000fffe0ff */
[----:B------:R-:W-:Y:S01]  /*9340*/  UIADD3 UR11, UPT, UPT, UR9, UR4, URZ ;  /* 0x00000004090b7290 */ /* 0x000fe2000fffe0ff */
[----:B------:R-:W-:Y:S01]  /*9350*/  UMOV UR8, 0x1 ;  /* 0x0000000100087882 */ /* 0x000fe20000000000 */
[----:B--2---:R-:W-:Y:S01]  /*9360*/  ISETP.GE.AND P3, PT, R49, RZ, PT ;  /* 0x000000ff3100720c */ /* 0x004fe20003f66270 */
[----:B01----:R-:W-:-:S12]  /*9370*/  BRA.U UP0, `(.L_x_5) ;  /* 0x0000000100187547 */ /* 0x003fd8000b800000 */
[----:B------:R-:W-:Y:S01]  /*9380*/  ELECT P4, URZ, PT ;  /* 0x0000000000ff782f */ /* 0x000fe20003880000 */
[----:B------:R-:W-:Y:S01]  /*9390*/  IMAD.MOV.U32 R40, RZ, RZ, 0x1 ;  /* 0x00000001ff287424 */ /* 0x000fe200078e00ff */
[----:B------:R-:W-:Y:S01]  /*93a0*/  UMOV UR4, 0x40 ;  /* 0x0000004000047882 */ /* 0x000fe20000000000 */
[----:B------:R-:W-:Y:S01]  /*93b0*/  UVIRTCOUNT.DEALLOC.SMPOOL 0x80 ;  /* 0x000000800000784c */ /* 0x000fe20000000000 */
[----:B------:R-:W-:-:S09]  /*93c0*/  ULEA UR4, UR5, UR4, 0x18 ;  /* 0x0000000405047291 */ /* 0x000fd2000f8ec0ff */
[----:B------:R0:W-:Y:S03]  /*93d0*/  @P4 STS.U8 [UR4], R40 ;  /* 0x00000028ff004988 */ /* 0x0001e60008000004 */
.L_x_5:
[----:B------:R1:W-:Y:S01]  /*93e0*/  STL [R1+0x5c], R36 ;  /* 0x00005c2401007387 */ /* 0x0003e20000100800 */
[----:B------:R-:W-:Y:S03]  /*93f0*/  STTM.x64 tmem[UR11], RZ ;  /* 0x000000ff000079ed */ /* 0x000fe6000834000b */
[----:B0-----:R-:W2:Y:S01]  /*9400*/  LDL R40, [R1+0x5c] ;  /* 0x00005c0001287983 */ /* 0x001ea20000100800 */
[----:B------:R-:W-:Y:S01]  /*9410*/  VOTEU.ALL UP2, P5 ;  /* 0x0000000000ff7886 */ /* 0x000fe20002840000 */
[----:B------:R-:W-:Y:S01]  /*9420*/  VOTEU.ALL UP3, P5 ;  /* 0x0000000000ff7886 */ /* 0x000fe20002860000 */
[C---:B------:R-:W-:Y:S01]  /*9430*/  SEL R77, R38.reuse, R77, !P6 ;  /* 0x0000004d264d7207 */ /* 0x040fe20007000000 */
[----:B------:R-:W3:Y:S01]  /*9440*/  LDL R48, [R1+0xd8c] ;  /* 0x000d8c0001307983 */ /* 0x000ee20000100800 */
[----:B------:R-:W-:Y:S01]  /*9450*/  @!P1 IMAD.MOV R37, RZ, RZ, -R37 ;  /* 0x000000ffff259224 */ /* 0x000fe200078e0a25 */
[C---:B------:R-:W-:Y:S01]  /*9460*/  SEL R74, R38.reuse, R74, !P6 ;  /* 0x0000004a264a7207 */ /* 0x040fe20007000000 */
[----:B------:R-:W0:Y:S01]  /*9470*/  LDCU UR16, c[0x0][0x3b0] ;  /* 0x00007600ff1077ac */ /* 0x000e220008000800 */
[----:B------:R-:W4:Y:S01]  /*9480*/  LDL R49, [R1+0xd6c] ;  /* 0x000d6c0001317983 */ /* 0x000f220000100800 */
[----:B------:R-:W-:-:S02]  /*9490*/  SEL R71, R38, R71, !P6 ;  /* 0x0000004726477207 */ /* 0x000fc40007000000 */
[----:B------:R-:W-:Y:S01]  /*94a0*/  ISETP.GT.U32.AND P4, PT, R5, R12, PT ;  /* 0x0000000c0500720c */ /* 0x000fe20003f84070 */
[----:B-1----:R-:W3:Y:S01]  /*94b0*/  LDL R36, [R1+0xdd8] ;  /* 0x000dd80001247983 */ /* 0x002ee20000100800 */
[----:B------:R-:W-:Y:S01]  /*94c0*/  SEL R68, R38, R68, !P6 ;  /* 0x0000004426447207 */ /* 0x000fe20007000000 */
[----:B------:R-:W1:Y:S02]  /*94d0*/  LDCU UR17, c[0x0][0x3b0] ;  /* 0x00007600ff1177ac */ /* 0x000e640008000800 */
[----:B------:R-:W3:Y:S04]  /*94e0*/  LDL R44, [R1+0x1dc] ;  /* 0x0001dc00012c7983 */ /* 0x000ee80000100800 */
[----:B------:R-:W-:Y:S04]  /*94f0*/  STL [R1+0x1000], R19 ;  /* 0x0010001301007387 */ /* 0x000fe80000100800 */
[----:B------:R0:W-:Y:S04]  /*9500*/  STL [R1+0xffc], R50 ;  /* 0x000ffc3201007387 */ /* 0x0001e80000100800 */
[----:B0-----:R-:W3:Y:S04]  /*9510*/  LDL R50, [R1+0xa4c] ;  /* 0x000a4c0001327983 */ /* 0x001ee80000100800 */
[----:B------:R-:W-:Y:S04]  /*9520*/  STL [R1+0xff8], R47 ;  /* 0x000ff82f01007387 */ /* 0x000fe80000100800 */
[----:B------:R-:W-:Y:S04]  /*9530*/  STL [R1+0xff4], R16 ;  /* 0x000ff41001007387 */ /* 0x000fe80000100800 */
[----:B------:R-:W-:Y:S04]  /*9540*/  STL [R1+0xff0], R45 ;  /* 0x000ff02d01007387 */ /* 0x000fe80000100800 */
[----:B------:R-:W-:Y:S04]  /*9550*/  STL [R1+0xfec], R17 ;  /* 0x000fec1101007387 */ /* 0x000fe80000100800 */
[----:B-----5:R-:W-:Y:S04]  /*9560*/  STL [R1+0xfe8], R91 ;  /* 0x000fe85b01007387 */ /* 0x020fe80000100800 */
[----:B------:R-:W-:Y:S04]  /*9570*/  STL [R1+0xfe4], R43 ;  /* 0x000fe42b01007387 */ /* 0x000fe80000100800 */
        /* <DEDUP_REMOVED lines=28> */
[----:B------:R-:W-:Y:S01]  /*9740*/  STL [R1+0xf90], R42 ;  /* 0x000f902a01007387 */ /* 0x000fe20000100800 */
[----:B------:R-:W-:Y:S03]  /*9750*/  STTM.x64 tmem[UR11+0x40], RZ ;  /* 0x000040ff000079ed */ /* 0x000fe6000834000b */
[----:B------:R-:W-:Y:S01]  /*9760*/  STL [R1+0xec8], R90 ;  /* 0x000ec85a01007387 */ /* 0x000fe20000100800 */
[----:B------:R-:W-:Y:S03]  /*9770*/  STTM.x64 tmem[UR11+0x80], RZ ;  /* 0x000080ff000079ed */ /* 0x000fe6000834000b */
[----:B------:R-:W-:Y:S01]  /*9780*/  STL [R1+0xed8], R90 ;  /* 0x000ed85a01007387 */ /* 0x000fe20000100800 */
[----:B------:R-:W-:Y:S03]  /*9790*/  STTM.x64 tmem[UR11+0xc0], RZ ;  /* 0x0000c0ff000079ed */ /* 0x000fe6000834000b */
[----:B------:R0:W-:Y:S01]  /*97a0*/  STL [R1+0xf2c], R90 ;  /* 0x000f2c5a01007387 */ /* 0x0001e20000100800 */
[----:B------:R-:W0:Y:S03]  /*97b0*/  FENCE.VIEW.ASYNC.T ;  /* 0x00000000000073c6 */ /* 0x000e260000000200 */
        /* <DEDUP_REMOVED lines=9> */
[----:B------:R-:W-:-:S04]  /*9850*/  @!UP2 UIADD3 UR4, UPT, UPT, -UR8, 0x100000, URZ ;  /* 0x001000000804a890 */ /* 0x000fc8000fffe1ff */
[----:B------:R-:W-:Y:S02]  /*9860*/  @!UP2 USHF.L.U32 UR5, UR4, 0xb, URZ ;  /* 0x0000000b0405a899 */ /* 0x000fe400080006ff */
[----:B------:R-:W-:Y:S01]  /*9870*/  @!UP2 USHF.L.U32 UR4, UR4, 0x1, URZ ;  /* 0x000000010404a899 */ /* 0x000fe200080006ff */
[----:B0-----:R-:W-:Y:S06]  /*9880*/  BAR.SYNC.DEFER_BLOCKING 0x0 ;  /* 0x0000000000007b1d */ /* 0x001fec0000010000 */
[----:B------:R-:W-:Y:S04]  /*9890*/  STL [R1+0xeb0], R0 ;  /* 0x000eb00001007387 */ /* 0x000fe80000100800 */
[----:B------:R-:W-:Y:S04]  /*98a0*/  STL [R1+0xfa4], R0 ;  /* 0x000fa40001007387 */ /* 0x000fe80000100800 */
[----:B------:R-:W-:Y:S04]  /*98b0*/  STL [R1+0xfb8], R0 ;  /* 0x000fb80001007387 */ /* 0x000fe80000100800 */
[----:B------:R-:W-:Y:S04]  /*98c0*/  STL [R1+0xfc4], R0 ;  /* 0x000fc40001007387 */ /* 0x000fe80000100800 */
[----:B------:R-:W-:Y:S04]  /*98d0*/  STL [R1+0xeac], R6 ;  /* 0x000eac0601007387 */ /* 0x000fe80000100800 */
[----:B------:R-:W0:Y:S02]  /*98e0*/  FENCE.VIEW.ASYNC.S ;  /* 0x00000000000073c6 */ /* 0x000e240000000000 */
[----:B0-----:R0:W0:Y:S02]  /*98f0*/  @!UP3 SYNCS.EXCH.64 URZ, [UR14], UR4 ;  /* 0x000000040effb5b2 */ /* 0x0010240008000100 */
[----:B------:R-:W-:Y:S04]  /*9900*/  STL [R1+0xebc], R6 ;  /* 0x000ebc0601007387 */ /* 0x000fe80000100800 */
[----:B------:R-:W-:Y:S04]  /*9910*/  STL [R1+0xf3c], R6 ;  /* 0x000f3c0601007387 */ /* 0x000fe80000100800 */
[----:B------:R-:W-:Y:S01]  /*9920*/  STL [R1+0xfac], R6 ;  /* 0x000fac0601007387 */ /* 0x000fe20000100800 */
[----:B------:R-:W-:-:S02]  /*9930*/  IMAD.MOV.U32 R90, RZ, RZ, R34 ;  /* 0x000000ffff5a7224 */ /* 0x000fc400078e0022 */
[----:B------:R-:W-:Y:S01]  /*9940*/  IMAD R77, R77, UR13, RZ ;  /* 0x0000000d4d4d7c24 */ /* 0x000fe2000f8e02ff */
[----:B------:R-:W-:Y:S01]  /*9950*/  STL [R1+0xfbc], R6 ;  /* 0x000fbc0601007387 */ /* 0x000fe20000100800 */
[----:B--2---:R-:W-:-:S03]  /*9960*/  @!P3 IMAD.MOV R40, RZ, RZ, -R40 ;  /* 0x000000ffff28b224 */ /* 0x004fc600078e0a28 */
[----:B------:R-:W-:Y:S01]  /*9970*/  STL [R1+0xfc8], R6 ;  /* 0x000fc80601007387 */ /* 0x000fe20000100800 */
[----:B----4-:R-:W-:-:S03]  /*9980*/  ISETP.GE.AND P1, PT, R49, RZ, PT ;  /* 0x000000ff3100720c */ /* 0x010fc60003f26270 */
[----:B------:R2:W-:Y:S01]  /*9990*/  @!P3 STL [R1+0x5c], R40 ;  /* 0x00005c280100b387 */ /* 0x0005e20000100800 */
[----:B---3--:R-:W-:Y:S01]  /*99a0*/  ISETP.GE.AND P3, PT, R48, RZ, PT ;  /* 0x000000ff3000720c */ /* 0x008fe20003f66270 */
[----:B------:R-:W-:Y:S02]  /*99b0*/  IMAD R74, R74, UR13, RZ ;  /* 0x0000000d4a4a7c24 */ /* 0x000fe4000f8e02ff */
[----:B------:R-:W-:Y:S02]  /*99c0*/  IMAD R71, R71, UR13, RZ ;  /* 0x0000000d47477c24 */ /* 0x000fe4000f8e02ff */
[----:B------:R-:W-:Y:S02]  /*99d0*/  IMAD R68, R68, UR13, RZ ;  /* 0x0000000d44447c24 */ /* 0x000fe4000f8e02ff */
[----:B------:R-:W-:Y:S01]  /*99e0*/  @!P4 IMAD.IADD R12, R12, 0x1, -R5 ;  /* 0x000000010c0cc824 */ /* 0x000fe200078e0a05 */
[----:B------:R-:W-:Y:S01]  /*99f0*/  PRMT R19, RZ, 0x7610, R19 ;  /* 0x00007610ff137816 */ /* 0x000fe20000000013 */
[----:B--2---:R-:W2:Y:S01]  /*9a00*/  LDL R40, [R1+0xd5c] ;  /* 0x000d5c0001287983 */ /* 0x004ea20000100800 */
[----:B------:R-:W-:Y:S01]  /*9a10*/  PRMT R16, RZ, 0x7610, R16 ;  /* 0x00007610ff107816 */ /* 0x000fe20000000010 */
[----:B0-----:R-:W0:Y:S02]  /*9a20*/  LDCU UR4, c[0x0][0x3b0] ;  /* 0x00007600ff0477ac */ /* 0x001e240008000800 */
[----:B------:R-:W-:Y:S01]  /*9a30*/  @!P3 IMAD.MOV R90, RZ, RZ, -R90 ;  /* 0x000000ffff5ab224 */ /* 0x000fe200078e0a5a */
[C---:B------:R-:W-:Y:S01]  /*9a40*/  LEA R39, P3, R77.reuse, R4, 0x1 ;  /* 0x000000044d277211 */ /* 0x040fe200078608ff */
[----:B------:R-:W3:Y:S03]  /*9a50*/  LDCU UR5, c[0x0][0x3b0] ;  /* 0x00007600ff0577ac */ /* 0x000ee60008000800 */
[----:B------:R-:W-:Y:S01]  /*9a60*/  LEA.HI.X.SX32 R48, R77, R3, 0x1, P3 ;  /* 0x000000034d307211 */ /* 0x000fe200018f0eff */
[----:B------:R-:W-:Y:S04]  /*9a70*/  STL [R1+0xf30], R90 ;  /* 0x000f305a01007387 */ /* 0x000fe80000100800 */
[----:B------:R-:W-:Y:S01]  /*9a80*/  STL [R1+0xd0], R39 ;  /* 0x0000d02701007387 */ /* 0x000fe20000100800 */
[----:B------:R-:W-:-:S03]  /*9a90*/  @P0 IMAD.MOV.U32 R49, RZ, RZ, R48 ;  /* 0x000000ffff310224 */ /* 0x000fc600078e0030 */
[----:B------:R4:W-:Y:S02]  /*9aa0*/  STL [R1+0xcc], R48 ;  /* 0x0000cc3001007387 */ /* 0x0009e40000100800 */
[----:B----4-:R-:W-:Y:S01]  /*9ab0*/  @P0 IMAD.MOV.U32 R48, RZ, RZ, R39 ;  /* 0x000000ffff300224 */ /* 0x010fe200078e0027 */
[----:B------:R-:W-:Y:S06]  /*9ac0*/  BAR.SYNC.DEFER_BLOCKING 0x0 ;  /* 0x0000000000007b1d */ /* 0x000fec0000010000 */
[----:B------:R4:W3:Y:S01]  /*9ad0*/  @P0 LDG.E.U16 R50, desc[UR24][R48.64] ;  /* 0x0000001830320981 */ /* 0x0008e2000c1e1500 */
[----:B------:R-:W-:Y:S01]  /*9ae0*/  @!P1 IMAD.MOV R35, RZ, RZ, -R35 ;  /* 0x000000ffff239224 */ /* 0x000fe200078e0a23 */
[----:B------:R-:W-:-:S02]  /*9af0*/  ISETP.GT.U32.AND P1, PT, R5, R44, PT ;  /* 0x0000002c0500720c */ /* 0x000fc40003f24070 */
[----:B------:R-:W-:-:S11]  /*9b00*/  ISETP.GT.U32.AND P3, PT, R5, R13, PT ;  /* 0x0000000d0500720c */ /* 0x000fd60003f64070 */
[----:B------:R-:W-:-:S05]  /*9b10*/  @!P1 IMAD.IADD R44, R44, 0x1, -R5 ;  /* 0x000000012c2c9824 */ /* 0x000fca00078e0a05 */
[----:B------:R0:W-:Y:S01]  /*9b20*/  @!P1 STL [R1+0x1dc], R44 ;  /* 0x0001dc2c01009387 */ /* 0x0001e20000100800 */
[----:B------:R-:W-:Y:S02]  /*9b30*/  IMAD.MOV.U32 R77, RZ, RZ, R33 ;  /* 0x000000ffff4d7224 */ /* 0x000fe400078e0021 */
[----:B------:R-:W-:Y:S01]  /*9b40*/  @!P3 IMAD.IADD R13, R13, 0x1, -R5 ;  /* 0x000000010d0db824 */ /* 0x000fe200078e0a05 */
[C---:B----4-:R-:W-:Y:S01]  /*9b50*/  LEA R48, P3, R74.reuse, R4, 0x1 ;  /* 0x000000044a307211 */ /* 0x050fe200078608ff */
[----:B0-----:R-:W4:Y:S03]  /*9b60*/  LDL R44, [R1+0xdbc] ;  /* 0x000dbc00012c7983 */ /* 0x001f260000100800 */
[----:B------:R-:W-:Y:S02]  /*9b70*/  LEA.HI.X.SX32 R49, R74, R3, 0x1, P3 ;  /* 0x000000034a317211 */ /* 0x000fe400018f0eff */
[----:B------:R-:W-:-:S02]  /*9b80*/  ISETP.GE.AND P4, PT, R36, RZ, PT ;  /* 0x000000ff2400720c */ /* 0x000fc40003f86270 */
[CC--:B------:R-:W-:Y:S01]  /*9b90*/  LEA R36, P3, R68.reuse, R4.reuse, 0x1 ;  /* 0x0000000444247211 */ /* 0x0c0fe200078608ff */
[----:B------:R0:W4:Y:S01]  /*9ba0*/  @P0 LDG.E.U16 R19, desc[UR24][R48.64] ;  /* 0x0000001830130981 */ /* 0x000122000c1e1500 */
[----:B------:R-:W-:Y:S02]  /*9bb0*/  PRMT R90, RZ, 0x7610, R90 ;  /* 0x00007610ff5a7816 */ /* 0x000fe4000000005a */
[----:B------:R-:W-:Y:S02]  /*9bc0*/  LEA.HI.X.SX32 R39, R68, R3, 0x1, P3 ;  /* 0x0000000344277211 */ /* 0x000fe400018f0eff */
[----:B--2---:R-:W-:Y:S02]  /*9bd0*/  ISETP.GE.AND P1, PT, R40, RZ, PT ;  /* 0x000000ff2800720c */ /* 0x004fe40003f26270 */
[----:B------:R-:W2:Y:S11]  /*9be0*/  LDL R40, [R1+0xdcc] ;  /* 0x000dcc0001287983 */ /* 0x000eb60000100800 */
[----:B------:R-:W-:Y:S01]  /*9bf0*/  @!P1 IMAD.MOV R77, RZ, RZ, -R77 ;  /* 0x000000ffff4d9224 */ /* 0x000fe200078e0a4d */
[----:B------:R-:W-:-:S04]  /*9c00*/  LEA R91, P1, R71, R4, 0x1 ;  /* 0x00000004475b7211 */ /* 0x000fc800078208ff */
[----:B------:R-:W-:Y:S04]  /*9c10*/  STL [R1+0xf34], R77 ;  /* 0x000f344d01007387 */ /* 0x000fe80000100800 */
[----:B------:R-:W-:Y:S04]  /*9c20*/  STL [R1+0xfb4], R77 ;  /* 0x000fb44d01007387 */ /* 0x000fe80000100800 */
[----:B------:R-:W-:Y:S04]  /*9c30*/  STL [R1+0xf0], R48 ;  /* 0x0000f03001007387 */ /* 0x000fe80000100800 */
[----:B------:R-:W-:Y:S04]  /*9c40*/  STL [R1+0xfcc], R77 ;  /* 0x000fcc4d01007387 */ /* 0x000fe80000100800 */
[----:B------:R-:W-:Y:S04]  /*9c50*/  STL [R1+0xec0], R74 ;  /* 0x000ec04a01007387 */ /* 0x000fe80000100800 */
[----:B------:R-:W-:Y:S04]  /*9c60*/  STL [R1+0x110], R91 ;  /* 0x0001105b01007387 */ /* 0x000fe80000100800 */
[----:B------:R-:W-:Y:S04]  /*9c70*/  STL [R1+0xed0], R74 ;  /* 0x000ed04a01007387 */ /* 0x000fe80000100800 */
[----:B---3--:R3:W-:Y:S04]  /*9c80*/  @P0 STL [R1+0xa4c], R50 ;  /* 0x000a4c3201000387 */ /* 0x0087e80000100800 */
[----:B------:R-:W-:Y:S04]  /*9c90*/  STL [R1+0xec], R49 ;  /* 0x0000ec3101007387 */ /* 0x000fe80000100800 */
[----:B------:R-:W-:Y:S01]  /*9ca0*/  STL [R1+0xedc], R74 ;  /* 0x000edc4a01007387 */ /* 0x000fe20000100800 */
[----:B---3--:R-:W-:-:S03]  /*9cb0*/  LEA.HI.X.SX32 R50, R71, R3, 0x1, P1 ;  /* 0x0000000347327211 */ /* 0x008fc600008f0eff */
[----:B------:R-:W-:Y:S04]  /*9cc0*/  STL [R1+0xef0], R74 ;  /* 0x000ef04a01007387 */ /* 0x000fe80000100800 */
[----:B------:R-:W-:Y:S04]  /*9cd0*/  STL [R1+0xf00], R74 ;  /* 0x000f004a01007387 */ /* 0x000fe80000100800 */
[----:B------:R-:W-:Y:S04]  /*9ce0*/  STL [R1+0xf0c], R74 ;  /* 0x000f0c4a01007387 */ /* 0x000fe80000100800 */
[----:B------:R-:W-:Y:S04]  /*9cf0*/  STL [R1+0xed4], R71 ;  /* 0x000ed44701007387 */ /* 0x000fe80000100800 */
[----:B------:R3:W-:Y:S04]  /*9d00*/  STL [R1+0xee8], R71 ;  /* 0x000ee84701007387 */ /* 0x0007e80000100800 */
[----:B------:R-:W-:Y:S04]  /*9d10*/  STL [R1+0x130], R36 ;  /* 0x0001302401007387 */ /* 0x000fe80000100800 */
[----:B------:R-:W-:Y:S04]  /*9d20*/  STL [R1+0x10c], R50 ;  /* 0x00010c3201007387 */ /* 0x000fe80000100800 */
[----:B---3--:R-:W3:Y:S01]  /*9d30*/  LDL.LU R71, [R1+0x1e4] ;  /* 0x0001e40001477983 */ /* 0x008ee20000300800 */
[----:B0-----:R-:W-:-:S02]  /*9d40*/  @P0 IMAD.MOV.U32 R48, RZ, RZ, R91 ;  /* 0x000000ffff300224 */ /* 0x001fc400078e005b */
[----:B------:R-:W-:-:S05]  /*9d50*/  @P0 IMAD.MOV.U32 R49, RZ, RZ, R50 ;  /* 0x000000ffff310224 */ /* 0x000fca00078e0032 */
[----:B------:R0:W2:Y:S02]  /*9d60*/  @P0 LDG.E.U16 R90, desc[UR24][R48.64] ;  /* 0x00000018305a0981 */ /* 0x0000a4000c1e1500 */
[----:B0-----:R-:W-:Y:S02]  /*9d70*/  @P0 IMAD.MOV.U32 R48, RZ, RZ, R36 ;  /* 0x000000ffff300224 */ /* 0x001fe400078e0024 */
[----:B------:R-:W-:-:S05]  /*9d80*/  @P0 IMAD.MOV.U32 R49, RZ, RZ, R39 ;  /* 0x000000ffff310224 */ /* 0x000fca00078e0027 */
[----:B------:R0:W2:Y:S01]  /*9d90*/  @P0 LDG.E.U16 R16, desc[UR24][R48.64] ;  /* 0x0000001830100981 */ /* 0x0000a2000c1e1500 */
[C---:B------:R-:W-:Y:S01]  /*9da0*/  ISETP.GT.U32.AND P3, PT, R5.reuse, R11, PT ;  /* 0x0000000b0500720c */ /* 0x040fe20003f64070 */
[----:B------:R-:W-:Y:S01]  /*9db0*/  @!P4 IMAD.MOV R32, RZ, RZ, -R32 ;  /* 0x000000ffff20c224 */ /* 0x000fe200078e0a20 */
[----:B------:R-:W-:Y:S02]  /*9dc0*/  ISETP.GT.U32.AND P4, PT, R5, R13, PT ;  /* 0x0000000d0500720c */ /* 0x000fe40003f84070 */
[C---:B------:R-:W-:Y:S01]  /*9dd0*/  SEL R65, R38.reuse, R65, !P6 ;  /* 0x0000004126417207 */ /* 0x040fe20007000000 */
[----:B----4-:R4:W-:Y:S01]  /*9de0*/  STL [R1+0xa48], R19 ;  /* 0x000a481301007387 */ /* 0x0109e20000100800 */
[----:B------:R-:W-:Y:S01]  /*9df0*/  SEL R62, R38, R62, !P6 ;  /* 0x0000003e263e7207 */ /* 0x000fe20007000000 */
[----:B------:R-:W-:Y:S02]  /*9e00*/  IMAD.MOV.U32 R68, RZ, RZ, R31 ;  /* 0x000000ffff447224 */ /* 0x000fe400078e001f */
[----:B------:R-:W-:-:S02]  /*9e10*/  IMAD R65, R65, UR13, RZ ;  /* 0x0000000d41417c24 */ /* 0x000fc4000f8e02ff */
[----:B------:R-:W-:Y:S01]  /*9e20*/  IMAD R62, R62, UR13, RZ ;  /* 0x0000000d3e3e7c24 */ /* 0x000fe2000f8e02ff */
[----:B----4-:R-:W4:Y:S01]  /*9e30*/  LDL.LU R19, [R1+0x1000] ;  /* 0x0010000001137983 */ /* 0x010f220000300800 */
[----:B------:R-:W-:-:S03]  /*9e40*/  @!P3 IMAD.IADD R11, R11, 0x1, -R5 ;  /* 0x000000010b0bb824 */ /* 0x000fc600078e0a05 */
[----:B------:R1:W-:Y:S01]  /*9e50*/  STL [R1+0x12c], R39 ;  /* 0x00012c2701007387 */ /* 0x0003e20000100800 */
[----:B0-----:R-:W-:-:S03]  /*9e60*/  LEA R48, P3, R65, R4, 0x1 ;  /* 0x0000000441307211 */ /* 0x001fc600078608ff */
[----:B------:R-:W4:Y:S01]  /*9e70*/  LDL.LU R50, [R1+0xffc] ;  /* 0x000ffc0001327983 */ /* 0x000f220000300800 */
[----:B------:R-:W-:Y:S01]  /*9e80*/  @!P4 IMAD.IADD R13, R13, 0x1, -R5 ;  /* 0x000000010d0dc824 */ /* 0x000fe200078e0a05 */
[----:B------:R-:W-:Y:S02]  /*9e90*/  ISETP.GE.AND P4, PT, R44, RZ, PT ;  /* 0x000000ff2c00720c */ /* 0x000fe40003f86270 */
[----:B------:R-:W-:Y:S02]  /*9ea0*/  LEA.HI.X.SX32 R49, R65, R3, 0x1, P3 ;  /* 0x0000000341317211 */ /* 0x000fe400018f0eff */
[----:B------:R-:W-:Y:S02]  /*9eb0*/  SEL R59, R38, R59, !P6 ;  /* 0x0000003b263b7207 */ /* 0x000fe40007000000 */
[----:B------:R-:W-:-:S03]  /*9ec0*/  PRMT R47, RZ, 0x7610, R47 ;  /* 0x00007610ff2f7816 */ /* 0x000fc6000000002f */
[----:B------:R-:W-:Y:S01]  /*9ed0*/  IMAD R59, R59, UR13, RZ ;  /* 0x0000000d3b3b7c24 */ /* 0x000fe2000f8e02ff */
[----:B------:R-:W-:Y:S02]  /*9ee0*/  PRMT R86, RZ, 0x7610, R86 ;  /* 0x00007610ff567816 */ /* 0x000fe40000000056 */
[----:B------:R0:W4:Y:S02]  /*9ef0*/  @P0 LDG.E.U16 R47, desc[UR24][R48.64] ;  /* 0x00000018302f0981 */ /* 0x000124000c1e1500 */
[----:B------:R-:W-:-:S04]  /*9f00*/  LEA R36, P3, R59, R4, 0x1 ;  /* 0x000000043b247211 */ /* 0x000fc800078608ff */
[----:B-1----:R-:W-:Y:S02]  /*9f10*/  LEA.HI.X.SX32 R39, R59, R3, 0x1, P3 ;  /* 0x000000033b277211 */ /* 0x002fe400018f0eff */
[----:B------:R-:W-:Y:S02]  /*9f20*/  PRMT R34, RZ, 0x7610, R34 ;  /* 0x00007610ff227816 */ /* 0x000fe40000000022 */
[----:B---3--:R-:W-:-:S13]  /*9f30*/  ISETP.GT.U32.AND P1, PT, R5, R71, PT ;  /* 0x000000470500720c */ /* 0x008fda0003f24070 */
[----:B------:R-:W-:Y:S01]  /*9f40*/  @!P1 IMAD.IADD R71, R71, 0x1, -R5 ;  /* 0x0000000147479824 */ /* 0x000fe200078e0a05 */
[----:B--2---:R-:W-:Y:S01]  /*9f50*/  ISETP.GE.AND P1, PT, R40, RZ, PT ;  /* 0x000000ff2800720c */ /* 0x004fe20003f26270 */
[----:B------:R1:W-:Y:S04]  /*9f60*/  STL [R1+0xa44], R90 ;  /* 0x000a445a01007387 */ /* 0x0003e80000100800 */
[----:B-1----:R-:W2:Y:S08]  /*9f70*/  LDL.LU R90, [R1+0x1f0] ;  /* 0x0001f000015a7983 */ /* 0x002eb00000300800 */
[----:B------:R-:W-:Y:S01]  /*9f80*/  @!P1 IMAD.MOV R68, RZ, RZ, -R68 ;  /* 0x000000ffff449224 */ /* 0x000fe200078e0a44 */
[----:B------:R-:W3:Y:S01]  /*9f90*/  LDL R40, [R1+0xd98] ;  /* 0x000d980001287983 */ /* 0x000ee20000100800 */
[----:B------:R-:W-:-:S03]  /*9fa0*/  LEA R91, P1, R62, R4, 0x1 ;  /* 0x000000043e5b7211 */ /* 0x000fc600078208ff */
[----:B------:R-:W3:Y:S04]  /*9fb0*/  LDL R44, [R1+0xd7c] ;  /* 0x000d7c00012c7983 */ /* 0x000ee80000100800 */
[----:B------:R-:W-:Y:S04]  /*9fc0*/  STL [R1+0xf38], R68 ;  /* 0x000f384401007387 */ /* 0x000fe80000100800 */
[----:B------:R0:W-:Y:S04]  /*9fd0*/  STL [R1+0x150], R48 ;  /* 0x0001503001007387 */ /* 0x0001e80000100800 */
[----:B------:R-:W-:Y:S04]  /*9fe0*/  STL [R1+0xee0], R65 ;  /* 0x000ee04101007387 */ /* 0x000fe80000100800 */
[----:B------:R-:W-:Y:S04]  /*9ff0*/  STL [R1+0x170], R91 ;  /* 0x0001705b01007387 */ /* 0x000fe80000100800 */
[----:B------:R-:W-:Y:S04]  /*a000*/  STL [R1+0x14c], R49 ;  /* 0x00014c3101007387 */ /* 0x000fe80000100800 */
[----:B------:R1:W-:Y:S01]  /*a010*/  STL [R1+0xa40], R16 ;  /* 0x000a401001007387 */ /* 0x0003e20000100800 */
[----:B0-----:R-:W-:Y:S01]  /*a020*/  @P0 IMAD.MOV.U32 R48, RZ, RZ, R91 ;  /* 0x000000ffff300224 */ /* 0x001fe200078e005b */
[----:B-1----:R-:W-:-:S05]  /*a030*/  LEA.HI.X.SX32 R16, R62, R3, 0x1, P1 ;  /* 0x000000033e107211 */ /* 0x002fca00008f0eff */
[----:B------:R-:W-:-:S05]  /*a040*/  @P0 IMAD.MOV.U32 R49, RZ, RZ, R16 ;  /* 0x000000ffff310224 */ /* 0x000fca00078e0010 */
[----:B------:R0:W3:Y:S02]  /*a050*/  @P0 LDG.E.U16 R86, desc[UR24][R48.64] ;  /* 0x0000001830560981 */ /* 0x0000e4000c1e1500 */
[----:B0-----:R-:W-:Y:S02]  /*a060*/  @P0 IMAD.MOV.U32 R48, RZ, RZ, R36 ;  /* 0x000000ffff300224 */ /* 0x001fe400078e0024 */
[----:B------:R-:W-:-:S05]  /*a070*/  @P0 IMAD.MOV.U32 R49, RZ, RZ, R39 ;  /* 0x000000ffff310224 */ /* 0x000fca00078e0027 */
[----:B------:R0:W3:Y:S01]  /*a080*/  @P0 LDG.E.U16 R34, desc[UR24][R48.64] ;  /* 0x0000001830220981 */ /* 0x0000e2000c1e1500 */
[C---:B------:R-:W-:Y:S01]  /*a090*/  ISETP.GT.U32.AND P1, PT, R5.reuse, R11, PT ;  /* 0x0000000b0500720c */ /* 0x040fe20003f24070 */
[----:B------:R-:W-:Y:S01]  /*a0a0*/  @!P4 IMAD.MOV R30, RZ, RZ, -R30 ;  /* 0x000000ffff1ec224 */ /* 0x000fe200078e0a1e */
[----:B------:R-:W-:Y:S01]  /*a0b0*/  ISETP.GT.U32.AND P4, PT, R5, R71, PT ;  /* 0x000000470500720c */ /* 0x000fe20003f84070 */
[----:B------:R-:W-:Y:S01]  /*a0c0*/  STL [R1+0xee4], R62 ;  /* 0x000ee43e01007387 */ /* 0x000fe20000100800 */
[----:B------:R-:W-:-:S09]  /*a0d0*/  SEL R56, R38, R56, !P6 ;  /* 0x0000003826387207 */ /* 0x000fd20007000000 */
[----:B------:R-:W-:Y:S01]  /*a0e0*/  @!P1 IMAD.IADD R11, R11, 0x1, -R5 ;  /* 0x000000010b0b9824 */ /* 0x000fe200078e0a05 */
[----:B------:R-:W-:Y:S01]  /*a0f0*/  STL [R1+0xef4], R62 ;  /* 0x000ef43e01007387 */ /* 0x000fe20000100800 */
[----:B------:R-:W-:-:S03]  /*a100*/  IMAD R56, R56, UR13, RZ ;  /* 0x0000000d38387c24 */ /* 0x000fc6000f8e02ff */
[----:B------:R1:W-:Y:S01]  /*a110*/  STL [R1+0x190], R36 ;  /* 0x0001902401007387 */ /* 0x0003e20000100800 */
[----:B------:R-:W-:Y:S01]  /*a120*/  @!P4 IMAD.IADD R71, R71, 0x1, -R5 ;  /* 0x000000014747c824 */ /* 0x000fe200078e0a05 */
[----:B------:R-:W-:Y:S02]  /*a130*/  SEL R76, R38, R76, !P6 ;  /* 0x0000004c264c7207 */ /* 0x000fe40007000000 */
[----:B------:R-:W-:Y:S04]  /*a140*/  STL [R1+0x16c], R16 ;  /* 0x00016c1001007387 */ /* 0x000fe80000100800 */
[----:B------:R-:W-:Y:S01]  /*a150*/  STL [R1+0xeec], R59 ;  /* 0x000eec3b01007387 */ /* 0x000fe20000100800 */
[----:B-1----:R-:W-:-:S03]  /*a160*/  IMAD.MOV.U32 R36, RZ, RZ, R29 ;  /* 0x000000ffff247224 */ /* 0x002fc600078e001d */
[----:B------:R-:W-:Y:S04]  /*a170*/  STL [R1+0x18c], R39 ;  /* 0x00018c2701007387 */ /* 0x000fe80000100800 */
[----:B----4-:R1:W-:Y:S01]  /*a180*/  STL [R1+0xa3c], R47 ;  /* 0x000a3c2f01007387 */ /* 0x0103e20000100800 */
[----:B------:R-:W-:Y:S01]  /*a190*/  IMAD R76, R76, UR13, RZ ;  /* 0x0000000d4c4c7c24 */ /* 0x000fe2000f8e02ff */
[----:B------:R-:W-:Y:S02]  /*a1a0*/  SEL R73, R38, R73, !P6 ;  /* 0x0000004926497207 */ /* 0x000fe40007000000 */
[----:B-1----:R-:W4:Y:S04]  /*a1b0*/  LDL.LU R47, [R1+0xff8] ;  /* 0x000ff800012f7983 */ /* 0x002f280000300800 */
[----:B------:R-:W4:Y:S04]  /*a1c0*/  LDL.LU R16, [R1+0xff4] ;  /* 0x000ff40001107983 */ /* 0x000f280000300800 */
[----:B------:R-:W-:Y:S01]  /*a1d0*/  STL [R1+0xf40], R71 ;  /* 0x000f404701007387 */ /* 0x000fe20000100800 */
[----:B------:R-:W-:Y:S01]  /*a1e0*/  PRMT R45, RZ, 0x7610, R45 ;  /* 0x00007610ff2d7816 */ /* 0x000fe2000000002d */
[----:B------:R-:W-:Y:S01]  /*a1f0*/  IMAD R73, R73, UR13, RZ ;  /* 0x0000000d49497c24 */ /* 0x000fe2000f8e02ff */
[----:B------:R-:W-:-:S02]  /*a200*/  PRMT R59, RZ, 0x7610, R59 ;  /* 0x00007610ff3b7816 */ /* 0x000fc4000000003b */
[----:B------:R-:W-:Y:S02]  /*a210*/  PRMT R31, RZ, 0x7610, R31 ;  /* 0x00007610ff1f7816 */ /* 0x000fe4000000001f */
[----:B--2---:R-:W-:Y:S02]  /*a220*/  ISETP.GT.U32.AND P3, PT, R5, R90, PT ;  /* 0x0000005a0500720c */ /* 0x004fe40003f64070 */
[----:B---3--:R-:W-:Y:S02]  /*a230*/  ISETP.GE.AND P1, PT, R40, RZ, PT ;  /* 0x000000ff2800720c */ /* 0x008fe40003f26270 */
[----:B------:R-:W2:Y:S01]  /*a240*/  LDL R40, [R1+0xd64] ;  /* 0x000d640001287983 */ /* 0x000ea20000100800 */
[----:B------:R-:W-:-:S03]  /*a250*/  ISETP.GE.AND P4, PT, R44, RZ, PT ;  /* 0x000000ff2c00720c */ /* 0x000fc60003f86270 */
[----:B------:R-:W3:Y:S05]  /*a260*/  LDL R44, [R1+0xd3c] ;  /* 0x000d3c00012c7983 */ /* 0x000eea0000100800 */
[----:B------:R-:W-:Y:S01]  /*a270*/  @!P3 IMAD.IADD R90, R90, 0x1, -R5 ;  /* 0x000000015a5ab824 */ /* 0x000fe200078e0a05 */
[----:B0-----:R-:W-:Y:S01]  /*a280*/  LEA R48, P3, R56, R4, 0x1 ;  /* 0x0000000438307211 */ /* 0x001fe200078608ff */
[----:B------:R-:W-:-:S05]  /*a290*/  @!P1 IMAD.MOV R36, RZ, RZ, -R36 ;  /* 0x000000ffff249224 */ /* 0x000fca00078e0a24 */
[----:B------:R0:W-:Y:S01]  /*a2a0*/  STL [R1+0xf28], R36 ;  /* 0x000f282401007387 */ /* 0x0001e20000100800 */
[----:B------:R-:W-:-:S05]  /*a2b0*/  LEA.HI.X.SX32 R49, R56, R3, 0x1, P3 ;  /* 0x0000000338317211 */ /* 0x000fca00018f0eff */
[----:B------:R1:W4:Y:S04]  /*a2c0*/  @P0 LDG.E.U16 R45, desc[UR24][R48.64] ;  /* 0x00000018302d0981 */ /* 0x000328000c1e1500 */
[----:B0-----:R-:W4:Y:S04]  /*a2d0*/  LDL.LU R36, [R1+0x1fc] ;  /* 0x0001fc0001247983 */ /* 0x001f280000300800 */
[----:B------:R-:W-:Y:S04]  /*a2e0*/  STL [R1+0x1b0], R48 ;  /* 0x0001b03001007387 */ /* 0x000fe80000100800 */
[----:B------:R0:W-:Y:S04]  /*a2f0*/  STL [R1+0xa38], R86 ;  /* 0x000a385601007387 */ /* 0x0001e80000100800 */
[----:B------:R-:W-:Y:S01]  /*a300*/  STL [R1+0xefc], R56 ;  /* 0x000efc3801007387 */ /* 0x000fe20000100800 */
[----:B0-----:R-:W-:-:S04]  /*a310*/  LEA R86, P1, R76, R4, 0x1 ;  /* 0x000000044c567211 */ /* 0x001fc800078208ff */
[----:B------:R-:W-:Y:S01]  /*a320*/  LEA.HI.X.SX32 R91, R76, R3, 0x1, P1 ;  /* 0x000000034c5b7211 */ /* 0x000fe200008f0eff */
[----:B------:R-:W-:Y:S04]  /*a330*/  STL [R1+0xd8], R86 ;  /* 0x0000d85601007387 */ /* 0x000fe80000100800 */
[----:B------:R-:W-:Y:S04]  /*a340*/  STL [R1+0xf20], R56 ;  /* 0x000f203801007387 */ /* 0x000fe80000100800 */
[----:B------:R0:W-:Y:S01]  /*a350*/  STL [R1+0x1ac], R49 ;  /* 0x0001ac3101007387 */ /* 0x0001e20000100800 */
[----:B-1----:R-:W-:-:S03]  /*a360*/  @P0 IMAD.MOV.U32 R48, RZ, RZ, R86 ;  /* 0x000000ffff300224 */ /* 0x002fc600078e0056 */
[----:B------:R1:W-:Y:S01]  /*a370*/  STL [R1+0xa34], R34 ;  /* 0x000a342201007387 */ /* 0x0003e20000100800 */
[----:B0-----:R-:W-:Y:S01]  /*a380*/  @P0 IMAD.MOV.U32 R49, RZ, RZ, R91 ;  /* 0x000000ffff310224 */ /* 0x001fe200078e005b */
[----:B-1----:R-:W-:-:S04]  /*a390*/  LEA R34, P3, R73, R4, 0x1 ;  /* 0x0000000449227211 */ /* 0x002fc800078608ff */
[----:B------:R0:W4:Y:S01]  /*a3a0*/  @P0 LDG.E.U16 R59, desc[UR24][R48.64] ;  /* 0x00000018303b0981 */ /* 0x000122000c1e1500 */
[----:B------:R-:W-:Y:S01]  /*a3b0*/  LEA.HI.X.SX32 R39, R73, R3, 0x1, P3 ;  /* 0x0000000349277211 */ /* 0x000fe200018f0eff */
[----:B0-----:R-:W-:-:S04]  /*a3c0*/  @P0 IMAD.MOV.U32 R48, RZ, RZ, R34 ;  /* 0x000000ffff300224 */ /* 0x001fc800078e0022 */
[----:B------:R-:W-:-:S05]  /*a3d0*/  @P0 IMAD.MOV.U32 R49, RZ, RZ, R39 ;  /* 0x000000ffff310224 */ /* 0x000fca00078e0027 */
[----:B------:R0:W4:Y:S01]  /*a3e0*/  @P0 LDG.E.U16 R31, desc[UR24][R48.64] ;  /* 0x00000018301f0981 */ /* 0x000122000c1e1500 */
[----:B------:R-:W-:Y:S01]  /*a3f0*/  @!P4 IMAD.MOV R28, RZ, RZ, -R28 ;  /* 0x000000ffff1cc224 */ /* 0x000fe200078e0a1c */
[C---:B------:R-:W-:Y:S02]  /*a400*/  ISETP.GT.U32.AND P4, PT, R5.reuse, R90, PT ;  /* 0x0000005a0500720c */ /* 0x040fe40003f84070 */
[----:B------:R-:W-:Y:S02]  /*a410*/  ISETP.GT.U32.AND P1, PT, R5, R10, PT ;  /* 0x0000000a0500720c */ /* 0x000fe40003f24070 */
[C---:B------:R-:W-:Y:S02]  /*a420*/  SEL R70, R38.reuse, R70, !P6 ;  /* 0x0000004626467207 */ /* 0x040fe40007000000 */
[----:B------:R-:W-:-:S07]  /*a430*/  SEL R67, R38, R67, !P6 ;  /* 0x0000004326437207 */ /* 0x000fce0007000000 */
[----:B------:R-:W-:Y:S01]  /*a440*/  @!P4 IMAD.IADD R90, R90, 0x1, -R5 ;  /* 0x000000015a5ac824 */ /* 0x000fe200078e0a05 */
[----:B------:R-:W-:Y:S01]  /*a450*/  STL [R1+0xf44], R56 ;  /* 0x000f443801007387 */ /* 0x000fe20000100800 */
[----:B------:R-:W-:-:S03]  /*a460*/  IMAD R70, R70, UR13, RZ ;  /* 0x0000000d46467c24 */ /* 0x000fc6000f8e02ff */
[----:B------:R-:W-:Y:S01]  /*a470*/  STL [R1+0xf04], R76 ;  /* 0x000f044c01007387 */ /* 0x000fe20000100800 */
[----:B------:R-:W-:-:S03]  /*a480*/  IMAD R67, R67, UR13, RZ ;  /* 0x0000000d43437c24 */ /* 0x000fc6000f8e02ff */
[----:B------:R-:W-:Y:S01]  /*a490*/  STL [R1+0xf8], R34 ;  /* 0x0000f82201007387 */ /* 0x000fe20000100800 */
[----:B------:R-:W-:-:S03]  /*a4a0*/  @!P1 IMAD.IADD R10, R10, 0x1, -R5 ;  /* 0x000000010a0a9824 */ /* 0x000fc600078e0a05 */
[----:B------:R-:W-:Y:S01]  /*a4b0*/  STL [R1+0xd4], R91 ;  /* 0x0000d45b01007387 */ /* 0x000fe20000100800 */
[----:B------:R-:W-:-:S03]  /*a4c0*/  SEL R64, R38, R64, !P6 ;  /* 0x0000004026407207 */ /* 0x000fc60007000000 */
[----:B------:R-:W-:Y:S04]  /*a4d0*/  STL [R1+0xf10], R73 ;  /* 0x000f104901007387 */ /* 0x000fe80000100800 */
[----:B------:R-:W-:Y:S01]  /*a4e0*/  STL [R1+0xf4], R39 ;  /* 0x0000f42701007387 */ /* 0x000fe20000100800 */
[----:B------:R-:W-:Y:S01]  /*a4f0*/  IMAD R64, R64, UR13, RZ ;  /* 0x0000000d40407c24 */ /* 0x000fe2000f8e02ff */
[----:B------:R-:W-:Y:S02]  /*a500*/  PRMT R17, RZ, 0x7610, R17 ;  /* 0x00007610ff117816 */ /* 0x000fe40000000011 */
[----:B------:R-:W-:Y:S02]  /*a510*/  PRMT R41, RZ, 0x7610, R41 ;  /* 0x00007610ff297816 */ /* 0x000fe40000000029 */
[----:B------:R-:W-:-:S02]  /*a520*/  PRMT R29, RZ, 0x7610, R29 ;  /* 0x00007610ff1d7816 */ /* 0x000fc4000000001d */
[----:B---3--:R-:W-:Y:S02]  /*a530*/  ISETP.GE.AND P4, PT, R44, RZ, PT ;  /* 0x000000ff2c00720c */ /* 0x008fe40003f86270 */
[----:B--2---:R-:W-:Y:S02]  /*a540*/  ISETP.GE.AND P1, PT, R40, RZ, PT ;  /* 0x000000ff2800720c */ /* 0x004fe40003f26270 */
[----:B----4-:R-:W-:Y:S01]  /*a550*/  ISETP.GT.U32.AND P3, PT, R5, R36, PT ;  /* 0x000000240500720c */ /* 0x010fe20003f64070 */
[----:B------:R1:W-:Y:S08]  /*a560*/  STL [R1+0xa2c], R45 ;  /* 0x000a2c2d01007387 */ /* 0x0003f00000100800 */
[----:B------:R-:W-:Y:S01]  /*a570*/  @!P4 IMAD.MOV R26, RZ, RZ, -R26 ;  /* 0x000000ffff1ac224 */ /* 0x000fe200078e0a1a */
[-C--:B------:R-:W-:Y:S01]  /*a580*/  LEA R86, P4, R67, R4.reuse, 0x1 ;  /* 0x0000000443567211 */ /* 0x080fe200078808ff */
[----:B-1----:R-:W2:Y:S02]  /*a590*/  LDL.LU R45, [R1+0xff0] ;  /* 0x000ff000012d7983 */ /* 0x002ea40000300800 */
[----:B------:R-:W-:Y:S01]  /*a5a0*/  @!P3 IMAD.IADD R36, R36, 0x1, -R5 ;  /* 0x000000012424b824 */ /* 0x000fe200078e0a05 */
[C---:B0-----:R-:W-:Y:S01]  /*a5b0*/  LEA R48, P3, R70.reuse, R4, 0x1 ;  /* 0x0000000446307211 */ /* 0x041fe200078608ff */
[----:B------:R-:W3:Y:S04]  /*a5c0*/  LDL R44, [R1+0xd1c] ;  /* 0x000d1c00012c7983 */ /* 0x000ee80000100800 */
[----:B------:R-:W4:Y:S01]  /*a5d0*/  LDL R40, [R1+0xd28] ;  /* 0x000d280001287983 */ /* 0x000f220000100800 */
[----:B------:R-:W-:-:S02]  /*a5e0*/  LEA.HI.X.SX32 R49, R70, R3, 0x1, P3 ;  /* 0x0000000346317211 */ /* 0x000fc400018f0eff */
[----:B------:R-:W-:-:S03]  /*a5f0*/  LEA.HI.X.SX32 R91, R67, R3, 0x1, P4 ;  /* 0x00000003435b7211 */ /* 0x000fc600020f0eff */
[----:B------:R0:W2:Y:S04]  /*a600*/  @P0 LDG.E.U16 R17, desc[UR24][R48.64] ;  /* 0x0000001830110981 */ /* 0x0000a8000c1e1500 */
[----:B------:R1:W-:Y:S04]  /*a610*/  STL [R1+0xa30], R59 ;  /* 0x000a303b01007387 */ /* 0x0003e80000100800 */
[----:B-1----:R-:W2:Y:S04]  /*a620*/  LDL.LU R59, [R1+0x208] ;  /* 0x00020800013b7983 */ /* 0x002ea80000300800 */
[----:B------:R0:W-:Y:S04]  /*a630*/  STL [R1+0x118], R48 ;  /* 0x0001183001007387 */ /* 0x0001e80000100800 */
[----:B------:R-:W-:Y:S04]  /*a640*/  STL [R1+0xf14], R70 ;  /* 0x000f144601007387 */ /* 0x000fe80000100800 */
[----:B------:R-:W-:Y:S04]  /*a650*/  STL [R1+0x138], R86 ;  /* 0x0001385601007387 */ /* 0x000fe80000100800 */
[----:B------:R-:W-:Y:S04]  /*a660*/  STL [R1+0xf24], R70 ;  /* 0x000f244601007387 */ /* 0x000fe80000100800 */
[----:B------:R1:W-:Y:S04]  /*a670*/  STL [R1+0x114], R49 ;  /* 0x0001143101007387 */ /* 0x0003e80000100800 */
[----:B------:R1:W-:Y:S01]  /*a680*/  STL [R1+0xa28], R31 ;  /* 0x000a281f01007387 */ /* 0x0003e20000100800 */
[----:B0-----:R-:W-:-:S02]  /*a690*/  @P0 IMAD.MOV.U32 R48, RZ, RZ, R86 ;  /* 0x000000ffff300224 */ /* 0x001fc400078e0056 */
[----:B-1----:R-:W-:Y:S01]  /*a6a0*/  @P0 IMAD.MOV.U32 R49, RZ, RZ, R91 ;  /* 0x000000ffff310224 */ /* 0x002fe200078e005b */
[----:B------:R-:W-:-:S04]  /*a6b0*/  LEA R31, P3, R64, R4, 0x1 ;  /* 0x00000004401f7211 */ /* 0x000fc800078608ff */
[----:B------:R0:W2:Y:S01]  /*a6c0*/  @P0 LDG.E.U16 R41, desc[UR24][R48.64] ;  /* 0x0000001830290981 */ /* 0x0000a2000c1e1500 */
[----:B------:R-:W-:Y:S01]  /*a6d0*/  LEA.HI.X.SX32 R39, R64, R3, 0x1, P3 ;  /* 0x0000000340277211 */ /* 0x000fe200018f0eff */
[----:B0-----:R-:W-:-:S04]  /*a6e0*/  @P0 IMAD.MOV.U32 R48, RZ, RZ, R31 ;  /* 0x000000ffff300224 */ /* 0x001fc800078e001f */
[----:B------:R-:W-:-:S05]  /*a6f0*/  @P0 IMAD.MOV.U32 R49, RZ, RZ, R39 ;  /* 0x000000ffff310224 */ /* 0x000fca00078e0027 */
[----:B------:R0:W2:Y:S01]  /*a700*/  @P0 LDG.E.U16 R29, desc[UR24][R48.64] ;  /* 0x00000018301d0981 */ /* 0x0000a2000c1e1500 */
[----:B------:R-:W-:Y:S01]  /*a710*/  IMAD.MOV.U32 R34, RZ, RZ, R27 ;  /* 0x000000ffff227224 */ /* 0x000fe200078e001b */
[----:B------:R-:W-:-:S03]  /*a720*/  ISETP.GT.U32.AND P4, PT, R5, R36, PT ;  /* 0x000000240500720c */ /* 0x000fc60003f84070 */
[----:B------:R-:W-:Y:S01]  /*a730*/  @!P1 IMAD.MOV R34, RZ, RZ, -R34 ;  /* 0x000000ffff229224 */ /* 0x000fe200078e0a22 */
[----:B------:R-:W-:Y:S02]  /*a740*/  ISETP.GT.U32.AND P1, PT, R5, R10, PT ;  /* 0x0000000a0500720c */ /* 0x000fe40003f24070 */
[C---:B------:R-:W-:Y:S02]  /*a750*/  SEL R61, R38.reuse, R61, !P6 ;  /* 0x0000003d263d7207 */ /* 0x040fe40007000000 */
[----:B------:R-:W-:-:S05]  /*a760*/  SEL R58, R38, R58, !P6 ;  /* 0x0000003a263a7207 */ /* 0x000fca0007000000 */
[----:B------:R-:W-:-:S04]  /*a770*/  @!P4 IMAD.IADD R36, R36, 0x1, -R5 ;  /* 0x000000012424c824 */ /* 0x000fc800078e0a05 */
[----:B------:R-:W-:Y:S01]  /*a780*/  @!P1 IMAD.IADD R10, R10, 0x1, -R5 ;  /* 0x000000010a0a9824 */ /* 0x000fe200078e0a05 */
[----:B------:R-:W-:Y:S01]  /*a790*/  STL [R1+0xf18], R67 ;  /* 0x000f184301007387 */ /* 0x000fe20000100800 */
[----:B------:R-:W-:Y:S02]  /*a7a0*/  IMAD R61, R61, UR13, RZ ;  /* 0x0000000d3d3d7c24 */ /* 0x000fe4000f8e02ff */
[----:B------:R-:W-:Y:S01]  /*a7b0*/  IMAD R58, R58, UR13, RZ ;  /* 0x0000000d3a3a7c24 */ /* 0x000fe2000f8e02ff */
[----:B------:R1:W-:Y:S01]  /*a7c0*/  STL [R1+0x158], R31 ;  /* 0x0001581f01007387 */ /* 0x0003e20000100800 */
[----:B------:R-:W-:-:S03]  /*a7d0*/  SEL R55, R38, R55, !P6 ;  /* 0x0000003726377207 */ /* 0x000fc60007000000 */
[----:B------:R-:W-:Y:S01]  /*a7e0*/  STL [R1+0x134], R91 ;  /* 0x0001345b01007387 */ /* 0x000fe20000100800 */
[----:B-1----:R-:W-:Y:S01]  /*a7f0*/  IMAD.MOV.U32 R31, RZ, RZ, R25 ;  /* 0x000000ffff1f7224 */ /* 0x002fe200078e0019 */
[----:B------:R-:W-:Y:S01]  /*a800*/  PRMT R43, RZ, 0x7610, R43 ;  /* 0x00007610ff2b7816 */ /* 0x000fe2000000002b */
[----:B------:R-:W-:Y:S01]  /*a810*/  IMAD R55, R55, UR13, RZ ;  /* 0x0000000d37377c24 */ /* 0x000fe2000f8e02ff */
[----:B------:R-:W-:Y:S02]  /*a820*/  PRMT R79, RZ, 0x7610, R79 ;  /* 0x00007610ff4f7816 */ /* 0x000fe4000000004f */
[----:B------:R-:W-:Y:S02]  /*a830*/  PRMT R15, RZ, 0x7610, R15 ;  /* 0x00007610ff0f7816 */ /* 0x000fe4000000000f */
[----:B---3--:R-:W-:Y:S02]  /*a840*/  ISETP.GE.AND P1, PT, R44, RZ, PT ;  /* 0x000000ff2c00720c */ /* 0x008fe40003f26270 */
[----:B----4-:R-:W-:Y:S01]  /*a850*/  ISETP.GE.AND P4, PT, R40, RZ, PT ;  /* 0x000000ff2800720c */ /* 0x010fe20003f86270 */
[----:B--2---:R1:W-:Y:S10]  /*a860*/  STL [R1+0xa24], R17 ;  /* 0x000a241101007387 */ /* 0x0043f40000100800 */
[----:B------:R-:W-:Y:S01]  /*a870*/  @!P1 IMAD.MOV R24, RZ, RZ, -R24 ;  /* 0x000000ffff189224 */ /* 0x000fe200078e0a18 */
[CC--:B0-----:R-:W-:Y:S01]  /*a880*/  LEA R48, P1, R61.reuse, R4.reuse, 0x1 ;  /* 0x000000043d307211 */ /* 0x0c1fe200078208ff */
[----:B------:R-:W-:Y:S01]  /*a890*/  @!P4 IMAD.MOV R31, RZ, RZ, -R31 ;  /* 0x000000ffff1fc224 */ /* 0x000fe200078e0a1f */
[----:B------:R-:W-:Y:S01]  /*a8a0*/  LEA R86, P4, R58, R4, 0x1 ;  /* 0x000000043a567211 */ /* 0x000fe200078808ff */
[----:B-1----:R-:W2:Y:S04]  /*a8b0*/  LDL.LU R17, [R1+0xfec] ;  /* 0x000fec0001117983 */ /* 0x002ea80000300800 */
[----:B------:R-:W-:Y:S04]  /*a8c0*/  STL [R1+0x154], R39 ;  /* 0x0001542701007387 */ /* 0x000fe80000100800 */
[----:B------:R-:W3:Y:S04]  /*a8d0*/  LDL.LU R91, [R1+0xfe8] ;  /* 0x000fe800015b7983 */ /* 0x000ee80000300800 */
[----:B------:R-:W4:Y:S04]  /*a8e0*/  LDL R44, [R1+0xd90] ;  /* 0x000d9000012c7983 */ /* 0x000f280000100800 */
[----:B------:R-:W2:Y:S01]  /*a8f0*/  LDL R40, [R1+0xcf8] ;  /* 0x000cf80001287983 */ /* 0x000ea20000100800 */
[----:B------:R-:W-:-:S03]  /*a900*/  LEA.HI.X.SX32 R49, R61, R3, 0x1, P1 ;  /* 0x000000033d317211 */ /* 0x000fc600008f0eff */
[----:B------:R0:W-:Y:S04]  /*a910*/  STL [R1+0x178], R48 ;  /* 0x0001783001007387 */ /* 0x0001e80000100800 */
[----:B------:R0:W3:Y:S02]  /*a920*/  @P0 LDG.E.U16 R43, desc[UR24][R48.64] ;  /* 0x00000018302b0981 */ /* 0x0000e4000c1e1500 */
[----:B0-----:R-:W-:Y:S02]  /*a930*/  @P0 IMAD.MOV.U32 R48, RZ, RZ, R86 ;  /* 0x000000ffff300224 */ /* 0x001fe400078e0056 */
[----:B------:R0:W-:Y:S04]  /*a940*/  STL [R1+0xa1c], R29 ;  /* 0x000a1c1d01007387 */ /* 0x0001e80000100800 */
[----:B------:R-:W-:Y:S04]  /*a950*/  STL [R1+0x198], R86 ;  /* 0x0001985601007387 */ /* 0x000fe80000100800 */
[----:B------:R1:W-:Y:S01]  /*a960*/  STL [R1+0xa20], R41 ;  /* 0x000a202901007387 */ /* 0x0003e20000100800 */
[----:B0-----:R-:W-:-:S03]  /*a970*/  LEA R29, P1, R55, R4, 0x1 ;  /* 0x00000004371d7211 */ /* 0x001fc600078208ff */
[----:B------:R0:W-:Y:S01]  /*a980*/  STL [R1+0x174], R49 ;  /* 0x0001743101007387 */ /* 0x0001e20000100800 */
[-C--:B-1----:R-:W-:Y:S02]  /*a990*/  LEA.HI.X.SX32 R41, R58, R3.reuse, 0x1, P4 ;  /* 0x000000033a297211 */ /* 0x082fe400020f0eff */
[----:B------:R-:W-:-:S03]  /*a9a0*/  LEA.HI.X.SX32 R39, R55, R3, 0x1, P1 ;  /* 0x0000000337277211 */ /* 0x000fc600008f0eff */
[----:B0-----:R-:W-:-:S05]  /*a9b0*/  @P0 IMAD.MOV.U32 R49, RZ, RZ, R41 ;  /* 0x000000ffff310224 */ /* 0x001fca00078e0029 */
[----:B------:R0:W3:Y:S02]  /*a9c0*/  @P0 LDG.E.U16 R79, desc[UR24][R48.64] ;  /* 0x00000018304f0981 */ /* 0x0000e4000c1e1500 */
[----:B0-----:R-:W-:Y:S02]  /*a9d0*/  @P0 IMAD.MOV.U32 R48, RZ, RZ, R29 ;  /* 0x000000ffff300224 */ /* 0x001fe400078e001d */
[----:B------:R-:W-:-:S05]  /*a9e0*/  @P0 IMAD.MOV.U32 R49, RZ, RZ, R39 ;  /* 0x000000ffff310224 */ /* 0x000fca00078e0027 */
[----:B------:R0:W3:Y:S01]  /*a9f0*/  @P0 LDG.E.U16 R15, desc[UR24][R48.64] ;  /* 0x00000018300f0981 */ /* 0x0000e2000c1e1500 */
[C---:B------:R-:W-:Y:S02]  /*aa00*/  ISETP.GT.U32.AND P3, PT, R5.reuse, R9, PT ;  /* 0x000000090500720c */ /* 0x040fe40003f64070 */
[C---:B------:R-:W-:Y:S02]  /*aa10*/  ISETP.GT.U32.AND P4, PT, R5.reuse, R59, PT ;  /* 0x0000003b0500720c */ /* 0x040fe40003f84070 */
[----:B------:R-:W-:-:S09]  /*aa20*/  ISETP.GT.U32.AND P1, PT, R5, R8, PT ;  /* 0x000000080500720c */ /* 0x000fd20003f24070 */
[--C-:B------:R-:W-:Y:S02]  /*aa30*/  @!P3 IMAD.IADD R9, R9, 0x1, -R5.reuse ;  /* 0x000000010909b824 */ /* 0x100fe400078e0a05 */
[----:B------:R-:W-:-:S03]  /*aa40*/  @!P4 IMAD.IADD R59, R59, 0x1, -R5 ;  /* 0x000000013b3bc824 */ /* 0x000fc600078e0a05 */
[----:B------:R-:W-:Y:S02]  /*aa50*/  ISETP.GT.U32.AND P3, PT, R5, R9, PT ;  /* 0x000000090500720c */ /* 0x000fe40003f64070 */
[C---:B------:R-:W-:Y:S02]  /*aa60*/  SEL R75, R38.reuse, R75, !P6 ;  /* 0x0000004b264b7207 */ /* 0x040fe40007000000 */
[C---:B------:R-:W-:Y:S01]  /*aa70*/  SEL R72, R38.reuse, R72, !P6 ;  /* 0x0000004826487207 */ /* 0x040fe20007000000 */
[----:B------:R1:W-:Y:S02]  /*aa80*/  STL [R1+0x1b8], R29 ;  /* 0x0001b81d01007387 */ /* 0x0003e40000100800 */
[----:B------:R-:W-:Y:S02]  /*aa90*/  IMAD R75, R75, UR13, RZ ;  /* 0x0000000d4b4b7c24 */ /* 0x000fe4000f8e02ff */
[----:B------:R-:W-:Y:S01]  /*aaa0*/  STL [R1+0x194], R41 ;  /* 0x0001942901007387 */ /* 0x000fe20000100800 */
[----:B------:R-:W-:Y:S01]  /*aab0*/  SEL R69, R38, R69, !P6 ;  /* 0x0000004526457207 */ /* 0x000fe20007000000 */
[----:B------:R-:W-:-:S02]  /*aac0*/  IMAD R72, R72, UR13, RZ ;  /* 0x0000000d48487c24 */ /* 0x000fc4000f8e02ff */
[----:B------:R-:W-:Y:S02]  /*aad0*/  @!P3 IMAD.IADD R9, R9, 0x1, -R5 ;  /* 0x000000010909b824 */ /* 0x000fe400078e0a05 */
[----:B-1----:R-:W-:Y:S02]  /*aae0*/  IMAD.MOV.U32 R29, RZ, RZ, R23 ;  /* 0x000000ffff1d7224 */ /* 0x002fe400078e0017 */
[----:B------:R-:W-:Y:S01]  /*aaf0*/  @!P1 IMAD.IADD R8, R8, 0x1, -R5 ;  /* 0x0000000108089824 */ /* 0x000fe200078e0a05 */
[----:B0-----:R-:W-:Y:S01]  /*ab00*/  LEA R48, P1, R75, R4, 0x1 ;  /* 0x000000044b307211 */ /* 0x001fe200078208ff */
[----:B------:R-:W-:Y:S01]  /*ab10*/  IMAD R69, R69, UR13, RZ ;  /* 0x0000000d45457c24 */ /* 0x000fe2000f8e02ff */
[----:B------:R-:W-:Y:S02]  /*ab20*/  PRMT R14, RZ, 0x7610, R14 ;  /* 0x00007610ff0e7816 */ /* 0x000fe4000000000e */
[----:B------:R-:W-:Y:S02]  /*ab30*/  LEA.HI.X.SX32 R49, R75, R3, 0x1, P1 ;  /* 0x000000034b317211 */ /* 0x000fe400008f0eff */
[----:B------:R-:W-:-:S03]  /*ab40*/  PRMT R93, RZ, 0x7610, R93 ;  /* 0x00007610ff5d7816 */ /* 0x000fc6000000005d */
[----:B------:R0:W3:Y:S01]  /*ab50*/  @P0 LDG.E.U16 R14, desc[UR24][R48.64] ;  /* 0x00000018300e0981 */ /* 0x0000e2000c1e1500 */
[----:B------:R-:W-:Y:S02]  /*ab60*/  PRMT R25, RZ, 0x7610, R25 ;  /* 0x00007610ff197816 */ /* 0x000fe40000000019 */
[----:B------:R-:W-:-:S05]  /*ab70*/  SEL R66, R38, R66, !P6 ;  /* 0x0000004226427207 */ /* 0x000fca0007000000 */
[----:B------:R-:W-:Y:S01]  /*ab80*/  IMAD R66, R66, UR13, RZ ;  /* 0x0000000d42427c24 */ /* 0x000fe2000f8e02ff */
[----:B------:R-:W-:Y:S02]  /*ab90*/  PRMT R78, RZ, 0x7610, R78 ;  /* 0x00007610ff4e7816 */ /* 0x000fe4000000004e */
[----:B--2---:R-:W-:Y:S02]  /*aba0*/  ISETP.GE.AND P4, PT, R40, RZ, PT ;  /* 0x000000ff2800720c */ /* 0x004fe40003f86270 */
[----:B----4-:R-:W-:Y:S01]  /*abb0*/  ISETP.GE.AND P3, PT, R44, RZ, PT ;  /* 0x000000ff2c00720c */ /* 0x010fe20003f66270 */
[----:B---3--:R1:W-:Y:S10]  /*abc0*/  STL [R1+0xa18], R43 ;  /* 0x000a182b01007387 */ /* 0x0083f40000100800 */
[----:B------:R-:W-:Y:S01]  /*abd0*/  @!P4 IMAD.MOV R29, RZ, RZ, -R29 ;  /* 0x000000ffff1dc224 */ /* 0x000fe200078e0a1d */
[----:B-1----:R-:W2:Y:S04]  /*abe0*/  LDL.LU R43, [R1+0xfe4] ;  /* 0x000fe400012b7983 */ /* 0x002ea80000300800 */
[----:B------:R-:W-:Y:S04]  /*abf0*/  STL [R1+0x1b4], R39 ;  /* 0x0001b42701007387 */ /* 0x000fe80000100800 */
[----:B------:R-:W3:Y:S04]  /*ac00*/  LDL.LU R41, [R1+0xfe0] ;  /* 0x000fe00001297983 */ /* 0x000ee80000300800 */
[----:B------:R-:W4:Y:S04]  /*ac10*/  LDL R40, [R1+0xd54] ;  /* 0x000d540001287983 */ /* 0x000f280000100800 */
[----:B------:R-:W2:Y:S04]  /*ac20*/  LDL R44, [R1+0xd74] ;  /* 0x000d7400012c7983 */ /* 0x000ea80000100800 */
[----:B------:R1:W-:Y:S04]  /*ac30*/  STL [R1+0xa10], R15 ;  /* 0x000a100f01007387 */ /* 0x0003e80000100800 */
[----:B------:R0:W-:Y:S01]  /*ac40*/  STL [R1+0xe0], R48 ;  /* 0x0000e03001007387 */ /* 0x0001e20000100800 */
[----:B-1----:R-:W-:-:S03]  /*ac50*/  LEA R15, P4, R72, R4, 0x1 ;  /* 0x00000004480f7211 */ /* 0x002fc600078808ff */
[----:B------:R1:W-:Y:S01]  /*ac60*/  STL [R1+0xa14], R79 ;  /* 0x000a144f01007387 */ /* 0x0003e20000100800 */
[----:B------:R-:W-:-:S03]  /*ac70*/  LEA.HI.X.SX32 R39, R72, R3, 0x1, P4 ;  /* 0x0000000348277211 */ /* 0x000fc600020f0eff */
[----:B------:R-:W-:Y:S01]  /*ac80*/  STL [R1+0x100], R15 ;  /* 0x0001000f01007387 */ /* 0x000fe20000100800 */
[----:B0-----:R-:W-:Y:S01]  /*ac90*/  @P0 IMAD.MOV.U32 R48, RZ, RZ, R15 ;  /* 0x000000ffff300224 */ /* 0x001fe200078e000f */
[C---:B-1----:R-:W-:Y:S02]  /*aca0*/  LEA R79, P1, R69.reuse, R4, 0x1 ;  /* 0x00000004454f7211 */ /* 0x042fe400078208ff */
[----:B------:R0:W-:Y:S02]  /*acb0*/  STL [R1+0xdc], R49 ;  /* 0x0000dc3101007387 */ /* 0x0001e40000100800 */
[----:B------:R-:W-:Y:S02]  /*acc0*/  LEA.HI.X.SX32 R86, R69, R3, 0x1, P1 ;  /* 0x0000000345567211 */ /* 0x000fe400008f0eff */
[----:B------:R-:W-:Y:S01]  /*acd0*/  ISETP.GT.U32.AND P1, PT, R5, R7, PT ;  /* 0x000000070500720c */ /* 0x000fe20003f24070 */
[----:B0-----:R-:W-:-:S05]  /*ace0*/  @P0 IMAD.MOV.U32 R49, RZ, RZ, R39 ;  /* 0x000000ffff310224 */ /* 0x001fca00078e0027 */
[----:B------:R0:W3:Y:S02]  /*acf0*/  @P0 LDG.E.U16 R93, desc[UR24][R48.64] ;  /* 0x00000018305d0981 */ /* 0x0000e4000c1e1500 */
[----:B0-----:R-:W-:Y:S02]  /*ad00*/  @P0 IMAD.MOV.U32 R48, RZ, RZ, R79 ;  /* 0x000000ffff300224 */ /* 0x001fe400078e004f */
[----:B------:R-:W-:-:S03]  /*ad10*/  @P0 IMAD.MOV.U32 R49, RZ, RZ, R86 ;  /* 0x000000ffff310224 */ /* 0x000fc600078e0056 */
[----:B------:R-:W-:Y:S02]  /*ad20*/  @!P1 IMAD.IADD R7, R7, 0x1, -R5 ;  /* 0x0000000107079824 */ /* 0x000fe400078e0a05 */
[----:B------:R0:W3:Y:S02]  /*ad30*/  @P0 LDG.E.U16 R25, desc[UR24][R48.64] ;  /* 0x0000001830190981 */ /* 0x0000e4000c1e1500 */
[----:B0-----:R-:W-:-:S04]  /*ad40*/  LEA R48, P1, R66, R4, 0x1 ;  /* 0x0000000442307211 */ /* 0x001fc800078208ff */
[----:B------:R-:W-:-:S05]  /*ad50*/  LEA.HI.X.SX32 R49, R66, R3, 0x1, P1 ;  /* 0x0000000342317211 */ /* 0x000fca00008f0eff */
[----:B------:R0:W3:Y:S01]  /*ad60*/  @P0 LDG.E.U16 R78, desc[UR24][R48.64] ;  /* 0x00000018304e0981 */ /* 0x0000e2000c1e1500 */
[----:B------:R-:W-:Y:S01]  /*ad70*/  @!P3 IMAD.MOV R22, RZ, RZ, -R22 ;  /* 0x000000ffff16b224 */ /* 0x000fe200078e0a16 */
[C---:B------:R-:W-:Y:S02]  /*ad80*/  ISETP.GT.U32.AND P3, PT, R5.reuse, R59, PT ;  /* 0x0000003b0500720c */ /* 0x040fe40003f64070 */
[----:B------:R-:W-:Y:S02]  /*ad90*/  ISETP.GT.U32.AND P4, PT, R5, R8, PT ;  /* 0x000000080500720c */ /* 0x000fe40003f84070 */
[----:B------:R-:W-:Y:S01]  /*ada0*/  SEL R63, R38, R63, !P6 ;  /* 0x0000003f263f7207 */ /* 0x000fe20007000000 */
[----:B------:R-:W-:Y:S08]  /*adb0*/  STL [R1+0x120], R79 ;  /* 0x0001204f01007387 */ /* 0x000ff00000100800 */
[----:B------:R-:W-:-:S02]  /*adc0*/  @!P3 IMAD.IADD R59, R59, 0x1, -R5 ;  /* 0x000000013b3bb824 */ /* 0x000fc400078e0a05 */
[----:B------:R-:W-:Y:S01]  /*add0*/  @!P4 IMAD.IADD R8, R8, 0x1, -R5 ;  /* 0x000000010808c824 */ /* 0x000fe200078e0a05 */
[----:B------:R-:W-:Y:S01]  /*ade0*/  STL [R1+0xfc], R39 ;  /* 0x0000fc2701007387 */ /* 0x000fe20000100800 */
[----:B------:R-:W-:Y:S01]  /*adf0*/  IMAD R63, R63, UR13, RZ ;  /* 0x0000000d3f3f7c24 */ /* 0x000fe2000f8e02ff */
[----:B------:R-:W-:Y:S02]  /*ae00*/  SEL R60, R38, R60, !P6 ;  /* 0x0000003c263c7207 */ /* 0x000fe40007000000 */
[----:B------:R1:W-:Y:S03]  /*ae10*/  STL [R1+0xa0c], R14 ;  /* 0x000a0c0e01007387 */ /* 0x0003e60000100800 */
[----:B------:R-:W-:Y:S01]  /*ae20*/  IMAD R60, R60, UR13, RZ ;  /* 0x0000000d3c3c7c24 */ /* 0x000fe2000f8e02ff */
[----:B-1----:R-:W3:Y:S04]  /*ae30*/  LDL.LU R14, [R1+0xfdc] ;  /* 0x000fdc00010e7983 */ /* 0x002ee80000300800 */
[----:B------:R1:W-:Y:S04]  /*ae40*/  STL [R1+0x11c], R86 ;  /* 0x00011c5601007387 */ /* 0x0003e80000100800 */
[----:B------:R-:W3:Y:S04]  /*ae50*/  LDL.LU R39, [R1+0xfd8] ;  /* 0x000fd80001277983 */ /* 0x000ee80000300800 */
[----:B------:R-:W3:Y:S04]  /*ae60*/  LDL.LU R15, [R1+0xfd4] ;  /* 0x000fd400010f7983 */ /* 0x000ee80000300800 */
[----:B------:R-:W3:Y:S01]  /*ae70*/  LDL R79, [R1+0xd34] ;  /* 0x000d3400014f7983 */ /* 0x000ee20000100800 */
[----:B------:R-:W-:-:S02]  /*ae80*/  PRMT R84, RZ, 0x7610, R84 ;  /* 0x00007610ff547816 */ /* 0x000fc40000000054 */
[----:B------:R-:W-:Y:S02]  /*ae90*/  PRMT R23, RZ, 0x7610, R23 ;  /* 0x00007610ff177816 */ /* 0x000fe40000000017 */
[----:B----4-:R-:W-:Y:S02]  /*aea0*/  ISETP.GE.AND P3, PT, R40, RZ, PT ;  /* 0x000000ff2800720c */ /* 0x010fe40003f66270 */
[----:B------:R-:W4:Y:S01]  /*aeb0*/  LDL R40, [R1+0xd44] ;  /* 0x000d440001287983 */ /* 0x000f220000100800 */
[----:B--2---:R-:W-:-:S10]  /*aec0*/  ISETP.GE.AND P4, PT, R44, RZ, PT ;  /* 0x000000ff2c00720c */ /* 0x004fd40003f86270 */
[----:B------:R-:W-:Y:S01]  /*aed0*/  @!P3 IMAD.MOV R20, RZ, RZ, -R20 ;  /* 0x000000ffff14b224 */ /* 0x000fe200078e0a14 */
[----:B-1----:R-:W-:Y:S01]  /*aee0*/  LEA R86, P3, R63, R4, 0x1 ;  /* 0x000000043f567211 */ /* 0x002fe200078608ff */
[----:B---3--:R1:W-:Y:S04]  /*aef0*/  STL [R1+0x8a0], R25 ;  /* 0x0008a01901007387 */ /* 0x0083e80000100800 */
[----:B------:R0:W-:Y:S01]  /*af00*/  STL [R1+0x140], R48 ;  /* 0x0001403001007387 */ /* 0x0001e20000100800 */
[----:B-1----:R-:W-:-:S03]  /*af10*/  IMAD.MOV.U32 R25, RZ, RZ, R21 ;  /* 0x000000ffff197224 */ /* 0x002fc600078e0015 */
[----:B------:R-:W-:Y:S01]  /*af20*/  STL [R1+0x160], R86 ;  /* 0x0001605601007387 */ /* 0x000fe20000100800 */
[----:B------:R-:W-:-:S03]  /*af30*/  @!P4 IMAD.MOV R25, RZ, RZ, -R25 ;  /* 0x000000ffff19c224 */ /* 0x000fc600078e0a19 */
[----:B------:R-:W-:Y:S01]  /*af40*/  STL [R1+0x13c], R49 ;  /* 0x00013c3101007387 */ /* 0x000fe20000100800 */
[----:B------:R-:W-:-:S03]  /*af50*/  LEA R44, P4, R60, R4, 0x1 ;  /* 0x000000043c2c7211 */ /* 0x000fc600078808ff */
[----:B------:R1:W-:Y:S01]  /*af60*/  STL [R1+0x8a4], R93 ;  /* 0x0008a45d01007387 */ /* 0x0003e20000100800 */
[----:B0-----:R-:W-:-:S03]  /*af70*/  @P0 IMAD.MOV.U32 R48, RZ, RZ, R86 ;  /* 0x000000ffff300224 */ /* 0x001fc600078e0056 */
[----:B------:R-:W-:Y:S01]  /*af80*/  STL [R1+0x180], R44 ;  /* 0x0001802c01007387 */ /* 0x000fe20000100800 */
[----:B-1----:R-:W-:-:S05]  /*af90*/  LEA.HI.X.SX32 R93, R63, R3, 0x1, P3 ;  /* 0x000000033f5d7211 */ /* 0x002fca00018f0eff */
[----:B------:R-:W-:Y:S01]  /*afa0*/  STL [R1+0x15c], R93 ;  /* 0x00015c5d01007387 */ /* 0x000fe20000100800 */
[----:B------:R-:W-:-:S03]  /*afb0*/  @P0 IMAD.MOV.U32 R49, RZ, RZ, R93 ;  /* 0x000000ffff310224 */ /* 0x000fc600078e005d */
[----:B------:R0:W-:Y:S04]  /*afc0*/  STL [R1+0x88c], R78 ;  /* 0x00088c4e01007387 */ /* 0x0001e80000100800 */
[----:B------:R1:W2:Y:S01]  /*afd0*/  @P0 LDG.E.U16 R84, desc[UR24][R48.64] ;  /* 0x0000001830540981 */ /* 0x0002a2000c1e1500 */
[----:B0-----:R-:W-:Y:S01]  /*afe0*/  LEA.HI.X.SX32 R78, R60, R3, 0x1, P4 ;  /* 0x000000033c4e7211 */ /* 0x001fe200020f0eff */
[----:B-1----:R-:W-:-:S04]  /*aff0*/  @P0 IMAD.MOV.U32 R48, RZ, RZ, R44 ;  /* 0x000000ffff300224 */ /* 0x002fc800078e002c */
[----:B------:R-:W-:-:S05]  /*b000*/  @P0 IMAD.MOV.U32 R49, RZ, RZ, R78 ;  /* 0x000000ffff310224 */ /* 0x000fca00078e004e */
[----:B------:R-:W3:Y:S01]  /*b010*/  @P0 LDG.E.U16 R23, desc[UR24][R48.64] ;  /* 0x0000001830170981 */ /* 0x000ee2000c1e1500 */
[C---:B------:R-:W-:Y:S02]  /*b020*/  ISETP.GT.U32.AND P1, PT, R5.reuse, R2, PT ;  /* 0x000000020500720c */ /* 0x040fe40003f24070 */
[----:B------:R-:W-:Y:S02]  /*b030*/  ISETP.GT.U32.AND P3, PT, R5, R92, PT ;  /* 0x0000005c0500720c */ /* 0x000fe40003f64070 */
[C---:B------:R-:W-:Y:S02]  /*b040*/  SEL R53, R38.reuse, R53, !P6 ;  /* 0x0000003526357207 */ /* 0x040fe40007000000 */
[----:B------:R-:W-:-:S03]  /*b050*/  SEL R57, R38, R57, !P6 ;  /* 0x0000003926397207 */ /* 0x000fc60007000000 */
[----:B------:R-:W-:-:S04]  /*b060*/  IMAD R53, R53, UR13, RZ ;  /* 0x0000000d35357c24 */ /* 0x000fc8000f8e02ff */
[--C-:B------:R-:W-:Y:S01]  /*b070*/  @!P1 IMAD.IADD R2, R2, 0x1, -R5.reuse ;  /* 0x0000000102029824 */ /* 0x100fe200078e0a05 */
[----:B------:R-:W-:Y:S01]  /*b080*/  SEL R54, R38, R54, !P6 ;  /* 0x0000003626367207 */ /* 0x000fe20007000000 */
[----:B------:R0:W-:Y:S01]  /*b090*/  STL [R1+0x17c], R78 ;  /* 0x00017c4e01007387 */ /* 0x0001e20000100800 */
[----:B------:R-:W-:-:S03]  /*b0a0*/  @!P3 IMAD.IADD R92, R92, 0x1, -R5 ;  /* 0x000000015c5cb824 */ /* 0x000fc600078e0a05 */
[----:B------:R-:W2:Y:S01]  /*b0b0*/  LDL R44, [R1+0xcf0] ;  /* 0x000cf000012c7983 */ /* 0x000ea20000100800 */
[----:B------:R-:W-:-:S03]  /*b0c0*/  IMAD R57, R57, UR13, RZ ;  /* 0x0000000d39397c24 */ /* 0x000fc6000f8e02ff */
[----:B------:R-:W2:Y:S01]  /*b0d0*/  LDL R86, [R1+0x8] ;  /* 0x0000080001567983 */ /* 0x000ea20000100800 */
[----:B0-----:R-:W-:Y:S01]  /*b0e0*/  LEA R78, P3, R53, R4, 0x1 ;  /* 0x00000004354e7211 */ /* 0x001fe200078608ff */
[----:B------:R-:W-:Y:S01]  /*b0f0*/  IMAD R54, R54, UR13, RZ ;  /* 0x0000000d36367c24 */ /* 0x000fe2000f8e02ff */
[----:B------:R-:W-:Y:S02]  /*b100*/  ISETP.GE.AND P4, PT, R79, RZ, PT ;  /* 0x000000ff4f00720c */ /* 0x000fe40003f86270 */
[----:B------:R-:W-:Y:S02]  /*b110*/  LEA.HI.X.SX32 R79, R53, R3, 0x1, P3 ;  /* 0x00000003354f7211 */ /* 0x000fe400018f0eff */
[----:B------:R-:W-:Y:S02]  /*b120*/  PRMT R83, RZ, 0x7610, R83 ;  /* 0x00007610ff537816 */ /* 0x000fe40000000053 */
[----:B------:R-:W-:Y:S02]  /*b130*/  PRMT R81, RZ, 0x7610, R81 ;  /* 0x00007610ff517816 */ /* 0x000fe40000000051 */
[----:B------:R-:W-:-:S02]  /*b140*/  PRMT R33, RZ, 0x7610, R33 ;  /* 0x00007610ff217816 */ /* 0x000fc40000000021 */
[----:B----4-:R-:W-:Y:S02]  /*b150*/  ISETP.GE.AND P1, PT, R40, RZ, PT ;  /* 0x000000ff2800720c */ /* 0x010fe40003f26270 */
[----:B------:R-:W4:Y:S04]  /*b160*/  LDL R40, [R1+0xc94] ;  /* 0x000c940001287983 */ /* 0x000f280000100800 */
[----:B---3--:R0:W-:Y:S04]  /*b170*/  STL [R1+0x874], R23 ;  /* 0x0008741701007387 */ /* 0x0081e80000100800 */
[----:B------:R-:W-:Y:S01]  /*b180*/  STL [R1+0x1d0], R78 ;  /* 0x0001d04e01007387 */ /* 0x000fe20000100800 */
[----:B0-----:R-:W-:-:S03]  /*b190*/  IMAD.MOV.U32 R23, RZ, RZ, R19 ;  /* 0x000000ffff177224 */ /* 0x001fc600078e0013 */
[----:B--2---:R0:W-:Y:S01]  /*b1a0*/  STL [R1+0x888], R84 ;  /* 0x0008885401007387 */ /* 0x0041e20000100800 */
[----:B------:R-:W-:Y:S01]  /*b1b0*/  @!P1 IMAD.MOV R23, RZ, RZ, -R23 ;  /* 0x000000ffff179224 */ /* 0x000fe200078e0a17 */
[CC--:B------:R-:W-:Y:S02]  /*b1c0*/  LEA R48, P1, R57.reuse, R4.reuse, 0x1 ;  /* 0x0000000439307211 */ /* 0x0c0fe400078208ff */
[C---:B0-----:R-:W-:Y:S02]  /*b1d0*/  LEA R84, P3, R54.reuse, R4, 0x1 ;  /* 0x0000000436547211 */ /* 0x041fe400078608ff */
[-C--:B------:R-:W-:Y:S01]  /*b1e0*/  LEA.HI.X.SX32 R49, R57, R3.reuse, 0x1, P1 ;  /* 0x0000000339317211 */ /* 0x080fe200008f0eff */
[----:B------:R0:W-:Y:S01]  /*b1f0*/  STL [R1+0x1a0], R48 ;  /* 0x0001a03001007387 */ /* 0x0001e20000100800 */
[----:B------:R-:W-:-:S03]  /*b200*/  LEA.HI.X.SX32 R93, R54, R3, 0x1, P3 ;  /* 0x00000003365d7211 */ /* 0x000fc600018f0eff */
[----:B------:R-:W-:Y:S04]  /*b210*/  STL [R1+0x1cc], R79 ;  /* 0x0001cc4f01007387 */ /* 0x000fe80000100800 */
[----:B------:R-:W-:Y:S04]  /*b220*/  STL [R1+0x1c0], R84 ;  /* 0x0001c05401007387 */ /* 0x000fe80000100800 */
[----:B------:R1:W-:Y:S04]  /*b230*/  STL [R1+0x19c], R49 ;  /* 0x00019c3101007387 */ /* 0x0003e80000100800 */
[----:B------:R0:W2:Y:S02]  /*b240*/  @P0 LDG.E.U16 R83, desc[UR24][R48.64] ;  /* 0x0000001830530981 */ /* 0x0000a4000c1e1500 */
[----:B0-----:R-:W-:-:S02]  /*b250*/  @P0 IMAD.MOV.U32 R48, RZ, RZ, R84 ;  /* 0x000000ffff300224 */ /* 0x001fc400078e0054 */
[----:B-1----:R-:W-:-:S05]  /*b260*/  @P0 IMAD.MOV.U32 R49, RZ, RZ, R93 ;  /* 0x000000ffff310224 */ /* 0x002fca00078e005d */
[----:B------:R0:W3:Y:S02]  /*b270*/  @P0 LDG.E.U16 R81, desc[UR24][R48.64] ;  /* 0x0000001830510981 */ /* 0x0000e4000c1e1500 */
[----:B0-----:R-:W-:Y:S02]  /*b280*/  @P0 IMAD.MOV.U32 R48, RZ, RZ, R78 ;  /* 0x000000ffff300224 */ /* 0x001fe400078e004e */
[----:B------:R-:W-:-:S05]  /*b290*/  @P0 IMAD.MOV.U32 R49, RZ, RZ, R79 ;  /* 0x000000ffff310224 */ /* 0x000fca00078e004f */
[----:B------:R-:W3:Y:S01]  /*b2a0*/  @P0 LDG.E.U16 R33, desc[UR24][R48.64] ;  /* 0x0000001830210981 */ /* 0x000ee2000c1e1500 */
[C---:B------:R-:W-:Y:S01]  /*b2b0*/  ISETP.GT.U32.AND P1, PT, R5.reuse, R2, PT ;  /* 0x000000020500720c */ /* 0x040fe20003f24070 */
[----:B------:R-:W-:Y:S01]  /*b2c0*/  @!P4 IMAD.MOV R18, RZ, RZ, -R18 ;  /* 0x000000ffff12c224 */ /* 0x000fe200078e0a12 */
[C---:B------:R-:W-:Y:S02]  /*b2d0*/  ISETP.GT.U32.AND P4, PT, R5.reuse, R7, PT ;  /* 0x000000070500720c */ /* 0x040fe40003f84070 */
[----:B------:R-:W-:Y:S02]  /*b2e0*/  ISETP.GT.U32.AND P3, PT, R5, R92, PT ;  /* 0x0000005c0500720c */ /* 0x000fe40003f64070 */
[C---:B------:R-:W-:Y:S02]  /*b2f0*/  SEL R50, R38.reuse, R50, !P6 ;  /* 0x0000003226327207 */ /* 0x040fe40007000000 */
[----:B------:R-:W-:-:S03]  /*b300*/  SEL R45, R38, R45, !P6 ;  /* 0x0000002d262d7207 */ /* 0x000fc60007000000 */
[----:B------:R-:W-:Y:S02]  /*b310*/  IMAD R50, R50, UR13, RZ ;  /* 0x0000000d32327c24 */ /* 0x000fe4000f8e02ff */
[--C-:B------:R-:W-:Y:S01]  /*b320*/  @!P1 IMAD.IADD R2, R2, 0x1, -R5.reuse ;  /* 0x0000000102029824 */ /* 0x100fe200078e0a05 */
[----:B------:R-:W-:Y:S01]  /*b330*/  SEL R47, R38, R47, !P6 ;  /* 0x0000002f262f7207 */ /* 0x000fe20007000000 */
[--C-:B------:R-:W-:Y:S01]  /*b340*/  @!P4 IMAD.IADD R7, R7, 0x1, -R5.reuse ;  /* 0x000000010707c824 */ /* 0x100fe200078e0a05 */
[----:B------:R-:W-:Y:S01]  /*b350*/  ISETP.GE.AND P4, PT, R44, RZ, PT ;  /* 0x000000ff2c00720c */ /* 0x000fe20003f86270 */
[----:B------:R-:W-:Y:S01]  /*b360*/  @!P3 IMAD.IADD R92, R92, 0x1, -R5 ;  /* 0x000000015c5cb824 */ /* 0x000fe200078e0a05 */
[----:B------:R-:W-:Y:S01]  /*b370*/  LEA R44, P3, R50, R4, 0x1 ;  /* 0x00000004322c7211 */ /* 0x000fe200078608ff */
[----:B------:R0:W-:Y:S01]  /*b380*/  STL [R1+0x1bc], R93 ;  /* 0x0001bc5d01007387 */ /* 0x0001e20000100800 */
[----:B------:R-:W-:Y:S02]  /*b390*/  IMAD R45, R45, UR13, RZ ;  /* 0x0000000d2d2d7c24 */ /* 0x000fe4000f8e02ff */
[----:B------:R-:W-:Y:S01]  /*b3a0*/  IMAD R47, R47, UR13, RZ ;  /* 0x0000000d2f2f7c24 */ /* 0x000fe2000f8e02ff */
[----:B----4-:R-:W-:-:S02]  /*b3b0*/  ISETP.GE.AND P1, PT, R40, RZ, PT ;  /* 0x000000ff2800720c */ /* 0x010fc40003f26270 */
[----:B0-----:R-:W-:Y:S02]  /*b3c0*/  LEA.HI.X.SX32 R93, R50, R3, 0x1, P3 ;  /* 0x00000003325d7211 */ /* 0x001fe400018f0eff */
[----:B------:R-:W-:-:S09]  /*b3d0*/  PRMT R85, RZ, 0x7610, R85 ;  /* 0x00007610ff557816 */ /* 0x000fd20000000055 */
[----:B------:R-:W-:Y:S01]  /*b3e0*/  @!P1 IMAD.MOV R17, RZ, RZ, -R17 ;  /* 0x000000ffff119224 */ /* 0x000fe200078e0a11 */
[----:B------:R-:W-:Y:S02]  /*b3f0*/  PRMT R80, RZ, 0x7610, R80 ;  /* 0x00007610ff507816 */ /* 0x000fe40000000050 */
[----:B------:R-:W-:Y:S01]  /*b400*/  PRMT R27, RZ, 0x7610, R27 ;  /* 0x00007610ff1b7816 */ /* 0x000fe2000000001b */
[----:B--2---:R0:W-:Y:S04]  /*b410*/  STL [R1+0x85c], R83 ;  /* 0x00085c5301007387 */ /* 0x0041e80000100800 */
[----:B------:R-:W2:Y:S04]  /*b420*/  LDL R78, [R1+0xd4c] ;  /* 0x000d4c00014e7983 */ /* 0x000ea80000100800 */
[----:B------:R-:W4:Y:S04]  /*b430*/  LDL R40, [R1+0xcfc] ;  /* 0x000cfc0001287983 */ /* 0x000f280000100800 */
[----:B0-----:R-:W2:Y:S04]  /*b440*/  LDL R83, [R1+0x4] ;  /* 0x0000040001537983 */ /* 0x001ea80000100800 */
[----:B---3--:R0:W-:Y:S04]  /*b450*/  STL [R1+0x858], R81 ;  /* 0x0008585101007387 */ /* 0x0081e80000100800 */
[----:B------:R-:W-:Y:S01]  /*b460*/  STL [R1+0x210], R44 ;  /* 0x0002102c01007387 */ /* 0x000fe20000100800 */
[----:B0-----:R-:W-:-:S03]  /*b470*/  LEA R81, P1, R47, R4, 0x1 ;  /* 0x000000042f517211 */ /* 0x001fc600078208ff */
[----:B------:R0:W-:Y:S01]  /*b480*/  STL [R1+0x870], R33 ;  /* 0x0008702101007387 */ /* 0x0001e20000100800 */
[----:B------:R-:W-:Y:S02]  /*b490*/  LEA.HI.X.SX32 R84, R47, R3, 0x1, P1 ;  /* 0x000000032f547211 */ /* 0x000fe400008f0eff */
[----:B0-----:R-:W-:-:S04]  /*b4a0*/  LEA R33, P3, R45, R4, 0x1 ;  /* 0x000000042d217211 */ /* 0x001fc800078608ff */
[----:B------:R-:W-:Y:S01]  /*b4b0*/  LEA.HI.X.SX32 R79, R45, R3, 0x1, P3 ;  /* 0x000000032d4f7211 */ /* 0x000fe200018f0eff */
[----:B------:R-:W-:-:S05]  /*b4c0*/  @P0 IMAD.MOV.U32 R45, RZ, RZ, R93 ;  /* 0x000000ffff2d0224 */ /* 0x000fca00078e005d */
[----:B------:R0:W3:Y:S02]  /*b4d0*/  @P0 LDG.E.U16 R85, desc[UR24][R44.64] ;  /* 0x000000182c550981 */ /* 0x0000e4000c1e1500 */
[----:B0-----:R-:W-:Y:S02]  /*b4e0*/  @P0 IMAD.MOV.U32 R44, RZ, RZ, R81 ;  /* 0x000000ffff2c0224 */ /* 0x001fe400078e0051 */
[----:B------:R-:W-:-:S05]  /*b4f0*/  @P0 IMAD.MOV.U32 R45, RZ, RZ, R84 ;  /* 0x000000ffff2d0224 */ /* 0x000fca00078e0054 */
[----:B------:R0:W3:Y:S02]  /*b500*/  @P0 LDG.E.U16 R80, desc[UR24][R44.64] ;  /* 0x000000182c500981 */ /* 0x0000e4000c1e1500 */
[----:B0-----:R-:W-:Y:S02]  /*b510*/  @P0 IMAD.MOV.U32 R44, RZ, RZ, R33 ;  /* 0x000000ffff2c0224 */ /* 0x001fe400078e0021 */
[----:B------:R-:W-:-:S05]  /*b520*/  @P0 IMAD.MOV.U32 R45, RZ, RZ, R79 ;  /* 0x000000ffff2d0224 */ /* 0x000fca00078e004f */
[----:B------:R-:W3:Y:S01]  /*b530*/  @P0 LDG.E.U16 R27, desc[UR24][R44.64] ;  /* 0x000000182c1b0981 */ /* 0x000ee2000c1e1500 */
[C---:B------:R-:W-:Y:S01]  /*b540*/  ISETP.GT.U32.AND P1, PT, R5.reuse, R86, PT ;  /* 0x000000560500720c */ /* 0x040fe20003f24070 */
[----:B------:R-:W-:Y:S01]  /*b550*/  @!P4 IMAD.MOV R16, RZ, RZ, -R16 ;  /* 0x000000ffff10c224 */ /* 0x000fe200078e0a10 */
[----:B------:R-:W-:Y:S02]  /*b560*/  ISETP.GT.U32.AND P4, PT, R5, R91, PT ;  /* 0x0000005b0500720c */ /* 0x000fe40003f84070 */
[C---:B------:R-:W-:Y:S01]  /*b570*/  SEL R43, R38.reuse, R43, !P6 ;  /* 0x0000002b262b7207 */ /* 0x040fe20007000000 */
[----:B------:R-:W-:Y:S01]  /*b580*/  STL [R1+0x230], R81 ;  /* 0x0002305101007387 */ /* 0x000fe20000100800 */
[----:B------:R-:W-:-:S07]  /*b590*/  SEL R41, R38, R41, !P6 ;  /* 0x0000002926297207 */ /* 0x000fce0007000000 */
[--C-:B------:R-:W-:Y:S01]  /*b5a0*/  @!P1 IMAD.IADD R86, R86, 0x1, -R5.reuse ;  /* 0x0000000156569824 */ /* 0x100fe200078e0a05 */
[----:B------:R-:W-:Y:S01]  /*b5b0*/  STL [R1+0x20c], R93 ;  /* 0x00020c5d01007387 */ /* 0x000fe20000100800 */
[----:B------:R-:W-:Y:S02]  /*b5c0*/  IMAD R43, R43, UR13, RZ ;  /* 0x0000000d2b2b7c24 */ /* 0x000fe4000f8e02ff */
[----:B------:R-:W-:Y:S01]  /*b5d0*/  @!P4 IMAD.IADD R91, R91, 0x1, -R5 ;  /* 0x000000015b5bc824 */ /* 0x000fe200078e0a05 */
[----:B------:R-:W-:Y:S01]  /*b5e0*/  STL [R1+0x250], R33 ;  /* 0x0002502101007387 */ /* 0x000fe20000100800 */
[----:B------:R-:W-:-:S03]  /*b5f0*/  IMAD R41, R41, UR13, RZ ;  /* 0x0000000d29297c24 */ /* 0x000fc6000f8e02ff */
[----:B------:R-:W-:Y:S04]  /*b600*/  STL [R1+0x22c], R84 ;  /* 0x00022c5401007387 */ /* 0x000fe80000100800 */
[----:B------:R0:W-:Y:S01]  /*b610*/  STL [R1+0x24c], R79 ;  /* 0x00024c4f01007387 */ /* 0x0001e20000100800 */
[----:B------:R-:W-:-:S03]  /*b620*/  SEL R39, R38, R39, !P6 ;  /* 0x0000002726277207 */ /* 0x000fc60007000000 */
[----:B0-----:R-:W3:Y:S02]  /*b630*/  LDL R79, [R1+0xcb0] ;  /* 0x000cb000014f7983 */ /* 0x001ee40000100800 */
[----:B------:R-:W-:Y:S01]  /*b640*/  IMAD R39, R39, UR13, RZ ;  /* 0x0000000d27277c24 */ /* 0x000fe2000f8e02ff */
[----:B------:R-:W-:Y:S02]  /*b650*/  PRMT R82, RZ, 0x7610, R82 ;  /* 0x00007610ff527816 */ /* 0x000fe40000000052 */
[----:B------:R-:W-:Y:S02]  /*b660*/  PRMT R77, RZ, 0x7610, R77 ;  /* 0x00007610ff4d7816 */ /* 0x000fe4000000004d */
[----:B------:R-:W-:Y:S02]  /*b670*/  PRMT R21, RZ, 0x7610, R21 ;  /* 0x00007610ff157816 */ /* 0x000fe40000000015 */
[----:B----4-:R-:W-:Y:S02]  /*b680*/  ISETP.GE.AND P1, PT, R40, RZ, PT ;  /* 0x000000ff2800720c */ /* 0x010fe40003f26270 */
[----:B--2---:R-:W-:-:S02]  /*b690*/  ISETP.GT.U32.AND P3, PT, R5, R83, PT ;  /* 0x000000530500720c */ /* 0x004fc40003f64070 */
[----:B------:R-:W-:Y:S02]  /*b6a0*/  ISETP.GE.AND P4, PT, R78, RZ, PT ;  /* 0x000000ff4e00720c */ /* 0x000fe40003f86270 */
[----:B------:R-:W2:Y:S04]  /*b6b0*/  LDL R78, [R1+0xcb4] ;  /* 0x000cb400014e7983 */ /* 0x000ea80000100800 */
[----:B------:R-:W4:Y:S03]  /*b6c0*/  LDL.LU R81, [R1+0x14] ;  /* 0x0000140001517983 */ /* 0x000f260000300800 */
[----:B------:R-:W-:Y:S02]  /*b6d0*/  @!P1 IMAD.MOV R15, RZ, RZ, -R15 ;  /* 0x000000ffff0f9224 */ /* 0x000fe400078e0a0f */
[----:B------:R-:W-:Y:S01]  /*b6e0*/  @!P3 IMAD.IADD R83, R83, 0x1, -R5 ;  /* 0x000000015353b824 */ /* 0x000fe200078e0a05 */
[----:B------:R-:W-:-:S04]  /*b6f0*/  LEA R40, P3, R43, R4, 0x1 ;  /* 0x000000042b287211 */ /* 0x000fc800078608ff */
[----:B------:R-:W-:Y:S01]  /*b700*/  LEA.HI.X.SX32 R84, R43, R3, 0x1, P3 ;  /* 0x000000032b547211 */ /* 0x000fe200018f0eff */
[----:B---3--:R0:W-:Y:S04]  /*b710*/  STL [R1+0x840], R80 ;  /* 0x0008405001007387 */ /* 0x0081e80000100800 */
[----:B0-----:R-:W3:Y:S04]  /*b720*/  LDL.LU R80, [R1+0x10] ;  /* 0x0000100001507983 */ /* 0x001ee80000300800 */
[----:B------:R0:W-:Y:S04]  /*b730*/  STL [R1+0x844], R85 ;  /* 0x0008445501007387 */ /* 0x0001e80000100800 */
[----:B------:R-:W-:Y:S01]  /*b740*/  STL [R1+0x270], R40 ;  /* 0x0002702801007387 */ /* 0x000fe20000100800 */
[----:B0-----:R-:W-:-:S03]  /*b750*/  LEA R85, P1, R41, R4, 0x1 ;  /* 0x0000000429557211 */ /* 0x001fc600078208ff */
[----:B------:R0:W-:Y:S01]  /*b760*/  STL [R1+0x83c], R27 ;  /* 0x00083c1b01007387 */ /* 0x0001e20000100800 */
[----:B------:R-:W-:Y:S01]  /*b770*/  LEA.HI.X.SX32 R93, R41, R3, 0x1, P1 ;  /* 0x00000003295d7211 */ /* 0x000fe200008f0eff */
[----:B------:R-:W-:-:S05]  /*b780*/  @P0 IMAD.MOV.U32 R41, RZ, RZ, R84 ;  /* 0x000000ffff290224 */ /* 0x000fca00078e0054 */
[----:B------:R1:W3:Y:S01]  /*b790*/  @P0 LDG.E.U16 R82, desc[UR24][R40.64] ;  /* 0x0000001828520981 */ /* 0x0002e2000c1e1500 */
[----:B0-----:R-:W-:-:S04]  /*b7a0*/  LEA R27, P3, R39, R4, 0x1 ;  /* 0x00000004271b7211 */ /* 0x001fc800078608ff */
[----:B------:R-:W-:Y:S01]  /*b7b0*/  LEA.HI.X.SX32 R33, R39, R3, 0x1, P3 ;  /* 0x0000000327217211 */ /* 0x000fe200018f0eff */
[----:B-1----:R-:W-:Y:S02]  /*b7c0*/  @P0 IMAD.MOV.U32 R40, RZ, RZ, R85 ;  /* 0x000000ffff280224 */ /* 0x002fe400078e0055 */
[----:B------:R-:W-:-:S05]  /*b7d0*/  @P0 IMAD.MOV.U32 R41, RZ, RZ, R93 ;  /* 0x000000ffff290224 */ /* 0x000fca00078e005d */
[----:B------:R0:W4:Y:S02]  /*b7e0*/  @P0 LDG.E.U16 R77, desc[UR24][R40.64] ;  /* 0x00000018284d0981 */ /* 0x000124000c1e1500 */
[----:B0-----:R-:W-:Y:S02]  /*b7f0*/  @P0 IMAD.MOV.U32 R40, RZ, RZ, R27 ;  /* 0x000000ffff280224 */ /* 0x001fe400078e001b */
[----:B------:R-:W-:-:S05]  /*b800*/  @P0 IMAD.MOV.U32 R41, RZ, RZ, R33 ;  /* 0x000000ffff290224 */ /* 0x000fca00078e0021 */
[----:B------:R-:W4:Y:S01]  /*b810*/  @P0 LDG.E.U16 R21, desc[UR24][R40.64] ;  /* 0x0000001828150981 */ /* 0x000f22000c1e1500 */
[C---:B------:R-:W-:Y:S01]  /*b820*/  ISETP.GT.U32.AND P1, PT, R5.reuse, R86, PT ;  /* 0x000000560500720c */ /* 0x040fe20003f24070 */
[----:B------:R-:W-:Y:S01]  /*b830*/  @!P4 IMAD.MOV R14, RZ, RZ, -R14 ;  /* 0x000000ffff0ec224 */ /* 0x000fe200078e0a0e */
[C---:B------:R-:W-:Y:S02]  /*b840*/  ISETP.GT.U32.AND P3, PT, R5.reuse, R83, PT ;  /* 0x000000530500720c */ /* 0x040fe40003f64070 */
[----:B------:R-:W-:Y:S02]  /*b850*/  ISETP.GT.U32.AND P4, PT, R5, R91, PT ;  /* 0x0000005b0500720c */ /* 0x000fe40003f84070 */
[C---:B------:R-:W-:Y:S01]  /*b860*/  SEL R37, R38.reuse, R37, !P6 ;  /* 0x0000002526257207 */ /* 0x040fe20007000000 */
[----:B------:R-:W-:Y:S01]  /*b870*/  STL [R1+0x290], R85 ;  /* 0x0002905501007387 */ /* 0x000fe20000100800 */
[----:B------:R-:W-:-:S03]  /*b880*/  SEL R32, R38, R32, !P6 ;  /* 0x0000002026207207 */ /* 0x000fc60007000000 */
[----:B------:R0:W-:Y:S01]  /*b890*/  STL [R1+0x26c], R84 ;  /* 0x00026c5401007387 */ /* 0x0001e20000100800 */
[----:B------:R-:W-:Y:S02]  /*b8a0*/  IMAD R37, R37, UR13, RZ ;  /* 0x0000000d25257c24 */ /* 0x000fe4000f8e02ff */
[--C-:B------:R-:W-:Y:S01]  /*b8b0*/  @!P1 IMAD.IADD R86, R86, 0x1, -R5.reuse ;  /* 0x0000000156569824 */ /* 0x100fe200078e0a05 */
[----:B------:R-:W-:Y:S01]  /*b8c0*/  STL [R1+0x2b0], R27 ;  /* 0x0002b01b01007387 */ /* 0x000fe20000100800 */
[----:B------:R-:W-:-:S03]  /*b8d0*/  @!P3 IMAD.IADD R83, R83, 0x1, -R5 ;  /* 0x000000015353b824 */ /* 0x000fc600078e0a05 */
[----:B------:R-:W-:Y:S01]  /*b8e0*/  STL [R1+0x28c], R93 ;  /* 0x00028c5d01007387 */ /* 0x000fe20000100800 */
[----:B------:R-:W-:-:S03]  /*b8f0*/  SEL R35, R38, R35, !P6 ;  /* 0x0000002326237207 */ /* 0x000fc60007000000 */
[----:B0-----:R-:W4:Y:S01]  /*b900*/  LDL.LU R84, [R1+0xfd0] ;  /* 0x000fd00001547983 */ /* 0x001f220000300800 */
[----:B------:R-:W-:-:S03]  /*b910*/  @!P4 IMAD.IADD R91, R91, 0x1, -R5 ;  /* 0x000000015b5bc824 */ /* 0x000fc600078e0a05 */
[----:B------:R0:W-:Y:S01]  /*b920*/  STL [R1+0x2ac], R33 ;  /* 0x0002ac2101007387 */ /* 0x0001e20000100800 */
[----:B------:R-:W-:Y:S01]  /*b930*/  ISETP.GE.AND P4, PT, R79, RZ, PT ;  /* 0x000000ff4f00720c */ /* 0x000fe20003f86270 */
[----:B------:R-:W-:Y:S02]  /*b940*/  IMAD R32, R32, UR13, RZ ;  /* 0x0000000d20207c24 */ /* 0x000fe4000f8e02ff */
[----:B------:R-:W-:Y:S01]  /*b950*/  IMAD R35, R35, UR13, RZ ;  /* 0x0000000d23237c24 */ /* 0x000fe2000f8e02ff */
[----:B0-----:R-:W-:-:S04]  /*b960*/  LEA R33, P3, R37, R4, 0x1 ;  /* 0x0000000425217211 */ /* 0x001fc800078608ff */
[----:B------:R-:W-:Y:S02]  /*b970*/  LEA.HI.X.SX32 R93, R37, R3, 0x1, P3 ;  /* 0x00000003255d7211 */ /* 0x000fe400018f0eff */
[----:B------:R-:W-:Y:S02]  /*b980*/  PRMT R87, RZ, 0x7610, R87 ;  /* 0x00007610ff577816 */ /* 0x000fe40000000057 */
[----:B------:R-:W-:Y:S02]  /*b990*/  PRMT R51, RZ, 0x7610, R51 ;  /* 0x00007610ff337816 */ /* 0x000fe40000000033 */
[----:B------:R-:W-:Y:S02]  /*b9a0*/  PRMT R19, RZ, 0x7610, R19 ;  /* 0x00007610ff137816 */ /* 0x000fe40000000013 */
[----:B--2---:R-:W-:-:S13]  /*b9b0*/  ISETP.GE.AND P1, PT, R78, RZ, PT ;  /* 0x000000ff4e00720c */ /* 0x004fda0003f26270 */
[----:B------:R-:W-:Y:S01]  /*b9c0*/  @!P1 IMAD.MOV R13, RZ, RZ, -R13 ;  /* 0x000000ffff0d9224 */ /* 0x000fe200078e0a0d */
[----:B---3--:R0:W-:Y:S04]  /*b9d0*/  STL [R1+0x838], R82 ;  /* 0x0008385201007387 */ /* 0x0081e80000100800 */
[----:B0-----:R-:W2:Y:S04]  /*b9e0*/  LDL.LU R82, [R1+0x24] ;  /* 0x0000240001527983 */ /* 0x001ea80000300800 */
[----:B------:R-:W3:Y:S04]  /*b9f0*/  LDL R79, [R1+0xc58] ;  /* 0x000c5800014f7983 */ /* 0x000ee80000100800 */
[----:B------:R-:W3:Y:S04]  /*ba00*/  LDL R78, [R1+0xcec] ;  /* 0x000cec00014e7983 */ /* 0x000ee80000100800 */
[----:B----4-:R0:W-:Y:S04]  /*ba10*/  STL [R1+0x824], R77 ;  /* 0x0008244d01007387 */ /* 0x0101e80000100800 */
[----:B------:R-:W-:Y:S04]  /*ba20*/  STL [R1+0x2d0], R33 ;  /* 0x0002d02101007387 */ /* 0x000fe80000100800 */
[----:B------:R1:W-:Y:S01]  /*ba30*/  STL [R1+0x820], R21 ;  /* 0x0008201501007387 */ /* 0x0003e20000100800 */
[----:B0-----:R-:W-:-:S02]  /*ba40*/  LEA R77, P1, R35, R4, 0x1 ;  /* 0x00000004234d7211 */ /* 0x001fc400078208ff */
[----:B-1----:R-:W-:-:S04]  /*ba50*/  LEA R21, P3, R32, R4, 0x1 ;  /* 0x0000000420157211 */ /* 0x002fc800078608ff */
[-C--:B------:R-:W-:Y:S01]  /*ba60*/  LEA.HI.X.SX32 R27, R32, R3.reuse, 0x1, P3 ;  /* 0x00000003201b7211 */ /* 0x080fe200018f0eff */
[----:B------:R-:W-:Y:S01]  /*ba70*/  @P0 IMAD.MOV.U32 R32, RZ, RZ, R33 ;  /* 0x000000ffff200224 */ /* 0x000fe200078e0021 */
[----:B------:R-:W-:Y:S01]  /*ba80*/  LEA.HI.X.SX32 R85, R35, R3, 0x1, P1 ;  /* 0x0000000323557211 */ /* 0x000fe200008f0eff */
[----:B------:R-:W-:-:S05]  /*ba90*/  @P0 IMAD.MOV.U32 R33, RZ, RZ, R93 ;  /* 0x000000ffff210224 */ /* 0x000fca00078e005d */
[----:B------:R0:W4:Y:S02]  /*baa0*/  @P0 LDG.E.U16 R87, desc[UR24][R32.64] ;  /* 0x0000001820570981 */ /* 0x000124000c1e1500 */
[----:B0-----:R-:W-:Y:S02]  /*bab0*/  @P0 IMAD.MOV.U32 R32, RZ, RZ, R77 ;  /* 0x000000ffff200224 */ /* 0x001fe400078e004d */
[----:B------:R-:W-:-:S05]  /*bac0*/  @P0 IMAD.MOV.U32 R33, RZ, RZ, R85 ;  /* 0x000000ffff210224 */ /* 0x000fca00078e0055 */
[----:B------:R0:W4:Y:S02]  /*bad0*/  @P0 LDG.E.U16 R51, desc[UR24][R32.64] ;  /* 0x0000001820330981 */ /* 0x000124000c1e1500 */
[----:B0-----:R-:W-:Y:S02]  /*bae0*/  @P0 IMAD.MOV.U32 R32, RZ, RZ, R21 ;  /* 0x000000ffff200224 */ /* 0x001fe400078e0015 */
[----:B------:R-:W-:-:S05]  /*baf0*/  @P0 IMAD.MOV.U32 R33, RZ, RZ, R27 ;  /* 0x000000ffff210224 */ /* 0x000fca00078e001b */
[----:B------:R-:W4:Y:S01]  /*bb00*/  @P0 LDG.E.U16 R19, desc[UR24][R32.64] ;  /* 0x0000001820130981 */ /* 0x000f22000c1e1500 */
[C---:B------:R-:W-:Y:S01]  /*bb10*/  ISETP.GT.U32.AND P1, PT, R5.reuse, R80, PT ;  /* 0x000000500500720c */ /* 0x040fe20003f24070 */
[----:B------:R-:W-:Y:S01]  /*bb20*/  @!P4 IMAD.MOV R12, RZ, RZ, -R12 ;  /* 0x000000ffff0cc224 */ /* 0x000fe200078e0a0c */
[----:B------:R-:W-:Y:S02]  /*bb30*/  ISETP.GT.U32.AND P4, PT, R5, R81, PT ;  /* 0x000000510500720c */ /* 0x000fe40003f84070 */
[C---:B------:R-:W-:Y:S01]  /*bb40*/  SEL R30, R38.reuse, R30, !P6 ;  /* 0x0000001e261e7207 */ /* 0x040fe20007000000 */
[----:B------:R-:W-:Y:S01]  /*bb50*/  STL [R1+0x2f0], R77 ;  /* 0x0002f04d01007387 */ /* 0x000fe20000100800 */
[----:B------:R-:W-:-:S03]  /*bb60*/  SEL R26, R38, R26, !P6 ;  /* 0x0000001a261a7207 */ /* 0x000fc60007000000 */
[----:B------:R-:W-:Y:S01]  /*bb70*/  IMAD R30, R30, UR13, RZ ;  /* 0x0000000d1e1e7c24 */ /* 0x000fe2000f8e02ff */
[----:B------:R-:W-:Y:S03]  /*bb80*/  STL [R1+0x2cc], R93 ;  /* 0x0002cc5d01007387 */ /* 0x000fe60000100800 */
[----:B------:R-:W-:Y:S01]  /*bb90*/  @!P1 IMAD.IADD R80, R80, 0x1, -R5 ;  /* 0x0000000150509824 */ /* 0x000fe200078e0a05 */
[----:B------:R-:W-:Y:S01]  /*bba0*/  STL [R1+0x8c8], R21 ;  /* 0x0008c81501007387 */ /* 0x000fe20000100800 */
[----:B------:R-:W-:-:S03]  /*bbb0*/  SEL R28, R38, R28, !P6 ;  /* 0x0000001c261c7207 */ /* 0x000fc60007000000 */
[----:B------:R-:W-:Y:S01]  /*bbc0*/  STL [R1+0x2ec], R85 ;  /* 0x0002ec5501007387 */ /* 0x000fe20000100800 */
[----:B------:R-:W-:-:S03]  /*bbd0*/  @!P4 IMAD.IADD R81, R81, 0x1, -R5 ;  /* 0x000000015151c824 */ /* 0x000fc600078e0a05 */
[----:B------:R0:W-:Y:S01]  /*bbe0*/  STL [R1+0x30c], R27 ;  /* 0x00030c1b01007387 */ /* 0x0001e20000100800 */
[----:B------:R-:W-:Y:S02]  /*bbf0*/  IMAD R26, R26, UR13, RZ ;  /* 0x0000000d1a1a7c24 */ /* 0x000fe4000f8e02ff */
[----:B------:R-:W-:Y:S01]  /*bc00*/  IMAD R28, R28, UR13, RZ ;  /* 0x0000000d1c1c7c24 */ /* 0x000fe2000f8e02ff */
[----:B------:R-:W-:Y:S02]  /*bc10*/  PRMT R84, RZ, 0x7610, R84 ;  /* 0x00007610ff547816 */ /* 0x000fe40000000054 */
[----:B------:R-:W-:Y:S02]  /*bc20*/  PRMT R42, RZ, 0x7610, R42 ;  /* 0x00007610ff2a7816 */ /* 0x000fe4000000002a */
[----:B------:R-:W-:Y:S02]  /*bc30*/  PRMT R6, RZ, 0x7610, R6 ;  /* 0x00007610ff067816 */ /* 0x000fe40000000006 */
[----:B--2---:R-:W-:-:S02]  /*bc40*/  ISETP.GT.U32.AND P3, PT, R5, R82, PT ;  /* 0x000000520500720c */ /* 0x004fc40003f64070 */
[----:B---3--:R-:W-:Y:S02]  /*bc50*/  ISETP.GE.AND P1, PT, R78, RZ, PT ;  /* 0x000000ff4e00720c */ /* 0x008fe40003f26270 */
[----:B------:R-:W-:-:S09]  /*bc60*/  ISETP.GE.AND P4, PT, R79, RZ, PT ;  /* 0x000000ff4f00720c */ /* 0x000fd20003f86270 */
[----:B------:R-:W-:Y:S01]  /*bc70*/  @!P3 IMAD.IADD R82, R82, 0x1, -R5 ;  /* 0x000000015252b824 */ /* 0x000fe200078e0a05 */
[----:B0-----:R-:W-:-:S04]  /*bc80*/  LEA R27, P3, R30, R4, 0x1 ;  /* 0x000000041e1b7211 */ /* 0x001fc800078608ff */
[----:B------:R-:W-:Y:S01]  /*bc90*/  LEA.HI.X.SX32 R93, R30, R3, 0x1, P3 ;  /* 0x000000031e5d7211 */ /* 0x000fe200018f0eff */
[----:B------:R-:W-:Y:S01]  /*bca0*/  @!P1 IMAD.MOV R10, RZ, RZ, -R10 ;  /* 0x000000ffff0a9224 */ /* 0x000fe200078e0a0a */
[----:B----4-:R0:W-:Y:S04]  /*bcb0*/  STL [R1+0x81c], R87 ;  /* 0x00081c5701007387 */ /* 0x0101e80000100800 */
[----:B------:R-:W2:Y:S04]  /*bcc0*/  LDL R85, [R1+0xc6c] ;  /* 0x000c6c0001557983 */ /* 0x000ea80000100800 */
[----:B0-----:R-:W3:Y:S04]  /*bcd0*/  LDL R87, [R1+0xcc8] ;  /* 0x000cc80001577983 */ /* 0x001ee80000100800 */
[----:B------:R-:W4:Y:S04]  /*bce0*/  LDL.LU R78, [R1+0x20] ;  /* 0x00002000014e7983 */ /* 0x000f280000300800 */
[----:B------:R-:W4:Y:S04]  /*bcf0*/  LDL.LU R79, [R1+0x3c] ;  /* 0x00003c00014f7983 */ /* 0x000f280000300800 */
[----:B------:R0:W-:Y:S04]  /*bd00*/  STL [R1+0x818], R51 ;  /* 0x0008183301007387 */ /* 0x0001e80000100800 */
        /* <DEDUP_REMOVED lines=15> */
[C---:B------:R-:W-:Y:S02]  /*be00*/  ISETP.GT.U32.AND P1, PT, R5.reuse, R80, PT ;  /* 0x000000500500720c */ /* 0x040fe40003f24070 */
[C---:B------:R-:W-:Y:S01]  /*be10*/  ISETP.GT.U32.AND P3, PT, R5.reuse, R82, PT ;  /* 0x000000520500720c */ /* 0x040fe20003f64070 */
[----:B------:R-:W-:Y:S01]  /*be20*/  @!P4 IMAD.MOV R11, RZ, RZ, -R11 ;  /* 0x000000ffff0bc224 */ /* 0x000fe200078e0a0b */
[----:B------:R-:W-:Y:S02]  /*be30*/  ISETP.GT.U32.AND P4, PT, R5, R81, PT ;  /* 0x000000510500720c */ /* 0x000fe40003f84070 */
[C---:B------:R-:W-:Y:S02]  /*be40*/  SEL R24, R38.reuse, R24, !P6 ;  /* 0x0000001826187207 */ /* 0x040fe40007000000 */
[----:B------:R-:W-:-:S05]  /*be50*/  SEL R22, R38, R22, !P6 ;  /* 0x0000001626167207 */ /* 0x000fca0007000000 */
[----:B------:R-:W-:Y:S01]  /*be60*/  @!P1 IMAD.IADD R80, R80, 0x1, -R5 ;  /* 0x0000000150509824 */ /* 0x000fe200078e0a05 */
[----:B------:R-:W-:Y:S01]  /*be70*/  STL [R1+0x8bc], R51 ;  /* 0x0008bc3301007387 */ /* 0x000fe20000100800 */
[----:B------:R-:W-:Y:S01]  /*be80*/  IMAD R24, R24, UR13, RZ ;  /* 0x0000000d18187c24 */ /* 0x000fe2000f8e02ff */
[----:B------:R-:W-:Y:S02]  /*be90*/  SEL R20, R38, R20, !P6 ;  /* 0x0000001426147207 */ /* 0x000fe40007000000 */
[----:B------:R-:W-:Y:S01]  /*bea0*/  STL [R1+0x328], R93 ;  /* 0x0003285d01007387 */ /* 0x000fe20000100800 */
[----:B------:R-:W-:-:S03]  /*beb0*/  IMAD R22, R22, UR13, RZ ;  /* 0x0000000d16167c24 */ /* 0x000fc6000f8e02ff */
[----:B------:R-:W-:Y:S01]  /*bec0*/  STL [R1+0x8c4], R19 ;  /* 0x0008c41301007387 */ /* 0x000fe20000100800 */
[----:B------:R-:W-:-:S03]  /*bed0*/  @!P3 IMAD.IADD R82, R82, 0x1, -R5 ;  /* 0x000000015252b824 */ /* 0x000fc600078e0a05 */
[----:B------:R-:W-:Y:S01]  /*bee0*/  STL [R1+0x8b8], R77 ;  /* 0x0008b84d01007387 */ /* 0x000fe20000100800 */
[----:B------:R-:W-:-:S03]  /*bef0*/  @!P4 IMAD.IADD R81, R81, 0x1, -R5 ;  /* 0x000000015151c824 */ /* 0x000fc600078e0a05 */
[----:B------:R0:W-:Y:S01]  /*bf00*/  STL [R1+0x8c0], R21 ;  /* 0x0008c01501007387 */ /* 0x0001e20000100800 */
[----:B------:R-:W-:Y:S01]  /*bf10*/  IMAD R20, R20, UR13, RZ ;  /* 0x0000000d14147c24 */ /* 0x000fe2000f8e02ff */
[----:B0-----:R-:W-:-:S04]  /*bf20*/  LEA R21, P3, R24, R4, 0x1 ;  /* 0x0000000418157211 */ /* 0x001fc800078608ff */
[----:B------:R-:W-:Y:S02]  /*bf30*/  LEA.HI.X.SX32 R93, R24, R3, 0x1, P3 ;  /* 0x00000003185d7211 */ /* 0x000fe400018f0eff */
[----:B------:R-:W-:Y:S02]  /*bf40*/  PRMT R88, RZ, 0x7610, R88 ;  /* 0x00007610ff587816 */ /* 0x000fe40000000058 */
[----:B------:R-:W-:Y:S02]  /*bf50*/  PRMT R46, RZ, 0x7610, R46 ;  /* 0x00007610ff2e7816 */ /* 0x000fe4000000002e */
[----:B------:R-:W-:Y:S02]  /*bf60*/  PRMT R0, RZ, 0x7610, R0 ;  /* 0x00007610ff007816 */ /* 0x000fe40000000000 */
[----:B--2---:R-:W-:Y:S02]  /*bf70*/  ISETP.GE.AND P1, PT, R85, RZ, PT ;  /* 0x000000ff5500720c */ /* 0x004fe40003f26270 */
[----:B---3--:R-:W-:-:S11]  /*bf80*/  ISETP.GE.AND P4, PT, R87, RZ, PT ;  /* 0x000000ff5700720c */ /* 0x008fd60003f86270 */
[----:B------:R-:W-:Y:S01]  /*bf90*/  @!P1 IMAD.MOV R8, RZ, RZ, -R8 ;  /* 0x000000ffff089224 */ /* 0x000fe200078e0a08 */
[----:B------:R-:W-:-:S04]  /*bfa0*/  LEA R51, P1, R22, R4, 0x1 ;  /* 0x0000000416337211 */ /* 0x000fc800078208ff */
[----:B------:R-:W-:Y:S01]  /*bfb0*/  LEA.HI.X.SX32 R77, R22, R3, 0x1, P1 ;  /* 0x00000003164d7211 */ /* 0x000fe200008f0eff */
[----:B----4-:R0:W-:Y:S04]  /*bfc0*/  STL [R1+0x800], R84 ;  /* 0x0008005401007387 */ /* 0x0101e80000100800 */
[----:B0-----:R-:W2:Y:S04]  /*bfd0*/  LDL.LU R84, [R1+0x40] ;  /* 0x0000400001547983 */ /* 0x001ea80000300800 */
[----:B------:R-:W3:Y:S04]  /*bfe0*/  LDL R87, [R1+0xc18] ;  /* 0x000c180001577983 */ /* 0x000ee80000100800 */
[----:B------:R-:W4:Y:S04]  /*bff0*/  LDL R85, [R1+0xbf4] ;  /* 0x000bf40001557983 */ /* 0x000f280000100800 */
[----:B------:R-:W-:Y:S04]  /*c000*/  STL [R1+0x37c], R21 ;  /* 0x00037c1501007387 */ /* 0x000fe80000100800 */
[----:B------:R0:W-:Y:S04]  /*c010*/  STL [R1+0x7f8], R6 ;  /* 0x0007f80601007387 */ /* 0x0001e80000100800 */
[----:B------:R-:W-:Y:S04]  /*c020*/  STL [R1+0x8ac], R51 ;  /* 0x0008ac3301007387 */ /* 0x000fe80000100800 */
[----:B------:R-:W-:Y:S01]  /*c030*/  STL [R1+0x378], R93 ;  /* 0x0003785d01007387 */ /* 0x000fe20000100800 */
[----:B0-----:R-:W-:-:S03]  /*c040*/  LEA R6, P3, R20, R4, 0x1 ;  /* 0x0000000414067211 */ /* 0x001fc600078608ff */
[----:B------:R0:W-:Y:S02]  /*c050*/  STL [R1+0x7fc], R42 ;  /* 0x0007fc2a01007387 */ /* 0x0001e40000100800 */
[----:B0-----:R-:W-:Y:S01]  /*c060*/  LEA.HI.X.SX32 R42, R20, R3, 0x1, P3 ;  /* 0x00000003142a7211 */ /* 0x001fe200018f0eff */
[----:B------:R-:W-:Y:S02]  /*c070*/  @P0 IMAD.MOV.U32 R20, RZ, RZ, R21 ;  /* 0x000000ffff140224 */ /* 0x000fe400078e0015 */
[----:B------:R-:W-:-:S05]  /*c080*/  @P0 IMAD.MOV.U32 R21, RZ, RZ, R93 ;  /* 0x000000ffff150224 */ /* 0x000fca00078e005d */
[----:B------:R0:W2:Y:S02]  /*c090*/  @P0 LDG.E.U16 R88, desc[UR24][R20.64] ;  /* 0x0000001814580981 */ /* 0x0000a4000c1e1500 */
[----:B0-----:R-:W-:Y:S02]  /*c0a0*/  @P0 IMAD.MOV.U32 R20, RZ, RZ, R51 ;  /* 0x000000ffff140224 */ /* 0x001fe400078e0033 */
[----:B------:R-:W-:-:S05]  /*c0b0*/  @P0 IMAD.MOV.U32 R21, RZ, RZ, R77 ;  /* 0x000000ffff150224 */ /* 0x000fca00078e004d */
[----:B------:R0:W2:Y:S02]  /*c0c0*/  @P0 LDG.E.U16 R46, desc[UR24][R20.64] ;  /* 0x00000018142e0981 */ /* 0x0000a4000c1e1500 */
[----:B0-----:R-:W-:Y:S02]  /*c0d0*/  @P0 IMAD.MOV.U32 R20, RZ, RZ, R6 ;  /* 0x000000ffff140224 */ /* 0x001fe400078e0006 */
[----:B------:R-:W-:-:S05]  /*c0e0*/  @P0 IMAD.MOV.U32 R21, RZ, RZ, R42 ;  /* 0x000000ffff150224 */ /* 0x000fca00078e002a */
[----:B------:R-:W2:Y:S01]  /*c0f0*/  @P0 LDG.E.U16 R0, desc[UR24][R20.64] ;  /* 0x0000001814000981 */ /* 0x000ea2000c1e1500 */
        /* <DEDUP_REMOVED lines=8> */
[----:B------:R-:W-:Y:S01]  /*c180*/  SEL R17, R38, R17, !P6 ;  /* 0x0000001126117207 */ /* 0x000fe20007000000 */
[----:B------:R-:W-:Y:S01]  /*c190*/  IMAD R18, R18, UR13, RZ ;  /* 0x0000000d12127c24 */ /* 0x000fe2000f8e02ff */
[----:B------:R0:W-:Y:S01]  /*c1a0*/  STL [R1+0x8b4], R6 ;  /* 0x0008b40601007387 */ /* 0x0001e20000100800 */
[----:B------:R-:W-:Y:S02]  /*c1b0*/  IMAD R16, R16, UR13, RZ ;  /* 0x0000000d10107c24 */ /* 0x000fe4000f8e02ff */
[----:B------:R-:W-:Y:S01]  /*c1c0*/  IMAD R17, R17, UR13, RZ ;  /* 0x0000000d11117c24 */ /* 0x000fe2000f8e02ff */
[----:B------:R1:W-:Y:S04]  /*c1d0*/  STL [R1+0x8a8], R77 ;  /* 0x0008a84d01007387 */ /* 0x0003e80000100800 */
[----:B------:R0:W-:Y:S01]  /*c1e0*/  STL [R1+0x8b0], R42 ;  /* 0x0008b02a01007387 */ /* 0x0001e20000100800 */
[----:B------:R-:W-:-:S02]  /*c1f0*/  PRMT R52, RZ, 0x7610, R52 ;  /* 0x00007610ff347816 */ /* 0x000fc40000000034 */
[----:B---3--:R-:W-:Y:S02]  /*c200*/  ISETP.GE.AND P4, PT, R87, RZ, PT ;  /* 0x000000ff5700720c */ /* 0x008fe40003f86270 */
[----:B----4-:R-:W-:-:S11]  /*c210*/  ISETP.GE.AND P1, PT, R85, RZ, PT ;  /* 0x000000ff5500720c */ /* 0x010fd60003f26270 */
[----:B------:R-:W-:Y:S01]  /*c220*/  @!P4 IMAD.MOV R7, RZ, RZ, -R7 ;  /* 0x000000ffff07c224 */ /* 0x000fe200078e0a07 */
[-C--:B0-----:R-:W-:Y:S01]  /*c230*/  LEA R6, P4, R18, R4.reuse, 0x1 ;  /* 0x0000000412067211 */ /* 0x081fe200078808ff */
[----:B------:R-:W-:Y:S01]  /*c240*/  @!P1 IMAD.MOV R2, RZ, RZ, -R2 ;  /* 0x000000ffff029224 */ /* 0x000fe200078e0a02 */
[-C--:B------:R-:W-:Y:S02]  /*c250*/  LEA R93, P1, R16, R4.reuse, 0x1 ;  /* 0x00000004105d7211 */ /* 0x080fe400078208ff */
[-C--:B-1----:R-:W-:Y:S02]  /*c260*/  LEA.HI.X.SX32 R77, R18, R3.reuse, 0x1, P4 ;  /* 0x00000003124d7211 */ /* 0x082fe400020f0eff */
[C---:B------:R-:W-:Y:S01]  /*c270*/  LEA R42, P4, R17.reuse, R4, 0x1 ;  /* 0x00000004112a7211 */ /* 0x040fe200078808ff */
[----:B--2---:R0:W-:Y:S04]  /*c280*/  STL [R1+0x7e0], R46 ;  /* 0x0007e02e01007387 */ /* 0x0041e80000100800 */
[----:B------:R-:W2:Y:S04]  /*c290*/  LDL R51, [R1+0xc30] ;  /* 0x000c300001337983 */ /* 0x000ea80000100800 */
[----:B0-----:R-:W3:Y:S04]  /*c2a0*/  LDL R46, [R1+0xc88] ;  /* 0x000c8800012e7983 */ /* 0x001ee80000100800 */
[----:B------:R-:W4:Y:S04]  /*c2b0*/  LDL.LU R87, [R1+0x4c] ;  /* 0x00004c0001577983 */ /* 0x000f280000300800 */
[----:B------:R-:W2:Y:S04]  /*c2c0*/  LDL.LU R85, [R1+0x48] ;  /* 0x0000480001557983 */ /* 0x000ea80000300800 */
[----:B------:R-:W-:Y:S04]  /*c2d0*/  STL [R1+0x3cc], R6 ;  /* 0x0003cc0601007387 */ /* 0x000fe80000100800 */
[----:B------:R0:W-:Y:S04]  /*c2e0*/  STL [R1+0x7e4], R88 ;  /* 0x0007e45801007387 */ /* 0x0001e80000100800 */
[----:B------:R-:W-:Y:S04]  /*c2f0*/  STL [R1+0x3ec], R93 ;  /* 0x0003ec5d01007387 */ /* 0x000fe80000100800 */
[----:B------:R1:W-:Y:S01]  /*c300*/  STL [R1+0x7dc], R0 ;  /* 0x0007dc0001007387 */ /* 0x0003e20000100800 */
[-C--:B0-----:R-:W-:Y:S01]  /*c310*/  LEA.HI.X.SX32 R88, R17, R3.reuse, 0x1, P4 ;  /* 0x0000000311587211 */ /* 0x081fe200020f0eff */
[----:B------:R-:W-:Y:S01]  /*c320*/  @P0 IMAD.MOV.U32 R17, RZ, RZ, R77 ;  /* 0x000000ffff110224 */ /* 0x000fe200078e004d */
[----:B-1----:R-:W-:Y:S01]  /*c330*/  LEA.HI.X.SX32 R0, R16, R3, 0x1, P1 ;  /* 0x0000000310007211 */ /* 0x002fe200008f0eff */
[----:B------:R-:W-:-:S05]  /*c340*/  @P0 IMAD.MOV.U32 R16, RZ, RZ, R6 ;  /* 0x000000ffff100224 */ /* 0x000fca00078e0006 */
[----:B------:R0:W2:Y:S01]  /*c350*/  @P0 LDG.E.U16 R52, desc[UR24][R16.64] ;  /* 0x0000001810340981 */ /* 0x0000a2000c1e1500 */
[----:B------:R-:W-:Y:S02]  /*c360*/  PRMT R89, RZ, 0x7610, R89 ;  /* 0x00007610ff597816 */ /* 0x000fe40000000059 */
[----:B------:R-:W-:Y:S01]  /*c370*/  PRMT R9, RZ, 0x7610, R9 ;  /* 0x00007610ff097816 */ /* 0x000fe20000000009 */
[----:B0-----:R-:W-:Y:S02]  /*c380*/  @P0 IMAD.MOV.U32 R16, RZ, RZ, R93 ;  /* 0x000000ffff100224 */ /* 0x001fe400078e005d */
[----:B------:R-:W-:-:S05]  /*c390*/  @P0 IMAD.MOV.U32 R17, RZ, RZ, R0 ;  /* 0x000000ffff110224 */ /* 0x000fca00078e0000 */
[----:B------:R0:W3:Y:S04]  /*c3a0*/  @P0 LDG.E.U16 R89, desc[UR24][R16.64] ;  /* 0x0000001810590981 */ /* 0x0000e8000c1e1500 */
[----:B------:R1:W-:Y:S01]  /*c3b0*/  STL [R1+0x3c8], R77 ;  /* 0x0003c84d01007387 */ /* 0x0003e20000100800 */
[----:B0-----:R-:W-:Y:S02]  /*c3c0*/  @P0 IMAD.MOV.U32 R16, RZ, RZ, R42 ;  /* 0x000000ffff100224 */ /* 0x001fe400078e002a */
[----:B------:R-:W-:Y:S01]  /*c3d0*/  @P0 IMAD.MOV.U32 R17, RZ, RZ, R88 ;  /* 0x000000ffff110224 */ /* 0x000fe200078e0058 */
[----:B------:R-:W-:Y:S04]  /*c3e0*/  STL [R1+0x40c], R42 ;  /* 0x00040c2a01007387 */ /* 0x000fe80000100800 */
[----:B------:R-:W-:Y:S04]  /*c3f0*/  STL [R1+0x3e8], R0 ;  /* 0x0003e80001007387 */ /* 0x000fe80000100800 */
[----:B------:R-:W4:Y:S04]  /*c400*/  @P0 LDG.E.U16 R9, desc[UR24][R16.64] ;  /* 0x0000001810090981 */ /* 0x000f28000c1e1500 */
[----:B-1----:R-:W4:Y:S04]  /*c410*/  LDL.LU R77, [R1+0xfcc] ;  /* 0x000fcc00014d7983 */ /* 0x002f280000300800 */
[----:B------:R-:W4:Y:S04]  /*c420*/  LDL.LU R6, [R1+0xfc8] ;  /* 0x000fc80001067983 */ /* 0x000f280000300800 */
[----:B------:R-:W-:Y:S01]  /*c430*/  STL [R1+0x408], R88 ;  /* 0x0004085801007387 */ /* 0x000fe20000100800 */
[----:B------:R-:W-:-:S03]  /*c440*/  ISETP.GT.U32.AND P3, PT, R5, R84, PT ;  /* 0x000000540500720c */ /* 0x000fc60003f64070 */
[----:B--2---:R0:W-:Y:S04]  /*c450*/  STL [R1+0x7d8], R52 ;  /* 0x0007d83401007387 */ /* 0x0041e80000100800 */
[----:B0-----:R-:W2:Y:S04]  /*c460*/  LDL.LU R52, [R1+0x58] ;  /* 0x0000580001347983 */ /* 0x001ea80000300800 */
[----:B------:R-:W2:Y:S02]  /*c470*/  LDL.LU R0, [R1+0xfc4] ;  /* 0x000fc40001007983 */ /* 0x000ea40000300800 */
[----:B------:R-:W-:Y:S01]  /*c480*/  @!P3 IMAD.IADD R84, R84, 0x1, -R5 ;  /* 0x000000015454b824 */ /* 0x000fe200078e0a05 */
[----:B------:R-:W-:-:S02]  /*c490*/  ISETP.GT.U32.AND P3, PT, R5, R78, PT ;  /* 0x0000004e0500720c */ /* 0x000fc40003f64070 */
[C---:B------:R-:W-:Y:S02]  /*c4a0*/  ISETP.GT.U32.AND P1, PT, R5.reuse, R79, PT ;  /* 0x0000004f0500720c */ /* 0x040fe40003f24070 */
[----:B------:R-:W-:Y:S02]  /*c4b0*/  ISETP.GT.U32.AND P4, PT, R5, R84, PT ;  /* 0x000000540500720c */ /* 0x000fe40003f84070 */
[----:B------:R-:W-:-:S07]  /*c4c0*/  SEL R14, R38, R14, !P6 ;  /* 0x0000000e260e7207 */ /* 0x000fce0007000000 */
[--C-:B------:R-:W-:Y:S01]  /*c4d0*/  @!P3 IMAD.IADD R78, R78, 0x1, -R5.reuse ;  /* 0x000000014e4eb824 */ /* 0x100fe200078e0a05 */
[----:B---3--:R-:W-:Y:S02]  /*c4e0*/  ISETP.GE.AND P3, PT, R46, RZ, PT ;  /* 0x000000ff2e00720c */ /* 0x008fe40003f66270 */
[----:B------:R-:W-:Y:S01]  /*c4f0*/  SEL R15, R38, R15, !P6 ;  /* 0x0000000f260f7207 */ /* 0x000fe20007000000 */
[----:B------:R-:W-:Y:S01]  /*c500*/  IMAD R14, R14, UR13, RZ ;  /* 0x0000000d0e0e7c24 */ /* 0x000fe2000f8e02ff */
[----:B------:R-:W3:Y:S01]  /*c510*/  LDL R46, [R1+0xc10] ;  /* 0x000c1000012e7983 */ /* 0x000ee20000100800 */
[--C-:B------:R-:W-:Y:S01]  /*c520*/  @!P1 IMAD.IADD R79, R79, 0x1, -R5.reuse ;  /* 0x000000014f4f9824 */ /* 0x100fe200078e0a05 */
[----:B------:R-:W-:Y:S01]  /*c530*/  ISETP.GE.AND P1, PT, R51, RZ, PT ;  /* 0x000000ff3300720c */ /* 0x000fe20003f26270 */
[----:B------:R-:W-:Y:S01]  /*c540*/  IMAD R15, R15, UR13, RZ ;  /* 0x0000000d0f0f7c24 */ /* 0x000fe2000f8e02ff */
[----:B------:R-:W3:Y:S01]  /*c550*/  LDL R51, [R1+0xbc8] ;  /* 0x000bc80001337983 */ /* 0x000ee20000100800 */
[----:B------:R-:W-:-:S03]  /*c560*/  @!P4 IMAD.IADD R84, R84, 0x1, -R5 ;  /* 0x000000015454c824 */ /* 0x000fc600078e0a05 */
[----:B------:R0:W-:Y:S01]  /*c570*/  STL [R1+0x7c4], R89 ;  /* 0x0007c45901007387 */ /* 0x0001e20000100800 */
[----:B------:R-:W-:Y:S01]  /*c580*/  @!P3 IMAD.MOV R92, RZ, RZ, -R92 ;  /* 0x000000ffff5cb224 */ /* 0x000fe200078e0a5c */
[----:B------:R-:W-:Y:S02]  /*c590*/  SEL R12, R38, R12, !P6 ;  /* 0x0000000c260c7207 */ /* 0x000fe40007000000 */
[-C--:B------:R-:W-:Y:S02]  /*c5a0*/  LEA R88, P4, R15, R4.reuse, 0x1 ;  /* 0x000000040f587211 */ /* 0x080fe400078808ff */
[----:B0-----:R-:W-:-:S04]  /*c5b0*/  LEA R89, P3, R14, R4, 0x1 ;  /* 0x000000040e597211 */ /* 0x001fc800078608ff */
[-C--:B------:R-:W-:Y:S01]  /*c5c0*/  LEA.HI.X.SX32 R14, R14, R3.reuse, 0x1, P3 ;  /* 0x000000030e0e7211 */ /* 0x080fe200018f0eff */
[----:B------:R-:W-:Y:S01]  /*c5d0*/  STL [R1+0x42c], R89 ;  /* 0x00042c5901007387 */ /* 0x000fe20000100800 */
[----:B------:R-:W-:Y:S01]  /*c5e0*/  IMAD R12, R12, UR13, RZ ;  /* 0x0000000d0c0c7c24 */ /* 0x000fe2000f8e02ff */
[----:B------:R-:W-:Y:S02]  /*c5f0*/  LEA.HI.X.SX32 R93, R15, R3, 0x1, P4 ;  /* 0x000000030f5d7211 */ /* 0x000fe400020f0eff */
[----:B----4-:R0:W-:Y:S01]  /*c600*/  STL [R1+0x7c0], R9 ;  /* 0x0007c00901007387 */ /* 0x0101e20000100800 */
[----:B------:R-:W-:Y:S01]  /*c610*/  PRMT R6, RZ, 0x7610, R6 ;  /* 0x00007610ff067816 */ /* 0x000fe20000000006 */
[----:B------:R-:W-:Y:S02]  /*c620*/  @P0 IMAD.MOV.U32 R15, RZ, RZ, R14 ;  /* 0x000000ffff0f0224 */ /* 0x000fe400078e000e */
[----:B------:R-:W-:Y:S04]  /*c630*/  STL [R1+0x44c], R88 ;  /* 0x00044c5801007387 */ /* 0x000fe80000100800 */
[----:B------:R1:W-:Y:S01]  /*c640*/  STL [R1+0x428], R14 ;  /* 0x0004280e01007387 */ /* 0x0003e20000100800 */
[----:B0-----:R-:W-:-:S02]  /*c650*/  LEA R9, P3, R12, R4, 0x1 ;  /* 0x000000040c097211 */ /* 0x001fc400078608ff */
[----:B------:R-:W-:Y:S01]  /*c660*/  PRMT R77, RZ, 0x7610, R77 ;  /* 0x00007610ff4d7816 */ /* 0x000fe2000000004d */
[----:B-1----:R-:W-:Y:S01]  /*c670*/  @P0 IMAD.MOV.U32 R14, RZ, RZ, R89 ;  /* 0x000000ffff0e0224 */ /* 0x002fe200078e0059 */
[----:B------:R-:W-:-:S04]  /*c680*/  LEA.HI.X.SX32 R42, R12, R3, 0x1, P3 ;  /* 0x000000030c2a7211 */ /* 0x000fc800018f0eff */
[----:B------:R0:W4:Y:S02]  /*c690*/  @P0 LDG.E.U16 R6, desc[UR24][R14.64] ;  /* 0x000000180e060981 */ /* 0x000124000c1e1500 */
[----:B0-----:R-:W-:Y:S02]  /*c6a0*/  @P0 IMAD.MOV.U32 R14, RZ, RZ, R88 ;  /* 0x000000ffff0e0224 */ /* 0x001fe400078e0058 */
[----:B------:R-:W-:-:S05]  /*c6b0*/  @P0 IMAD.MOV.U32 R15, RZ, RZ, R93 ;  /* 0x000000ffff0f0224 */ /* 0x000fca00078e005d */
[----:B------:R0:W4:Y:S02]  /*c6c0*/  @P0 LDG.E.U16 R77, desc[UR24][R14.64] ;  /* 0x000000180e4d0981 */ /* 0x000124000c1e1500 */
[----:B0-----:R-:W-:Y:S02]  /*c6d0*/  @P0 IMAD.MOV.U32 R14, RZ, RZ, R9 ;  /* 0x000000ffff0e0224 */ /* 0x001fe400078e0009 */
[----:B------:R-:W-:Y:S01]  /*c6e0*/  @P0 IMAD.MOV.U32 R15, RZ, RZ, R42 ;  /* 0x000000ffff0f0224 */ /* 0x000fe200078e002a */
[----:B------:R0:W-:Y:S04]  /*c6f0*/  STL [R1+0x46c], R9 ;  /* 0x00046c0901007387 */ /* 0x0001e80000100800 */
[----:B------:R-:W-:Y:S04]  /*c700*/  STL [R1+0x448], R93 ;  /* 0x0004485d01007387 */ /* 0x000fe80000100800 */
[----:B------:R-:W4:Y:S01]  /*c710*/  LDL.LU R89, [R1+0xfc0] ;  /* 0x000fc00001597983 */ /* 0x000f220000300800 */
[----:B--2---:R-:W-:-:S06]  /*c720*/  PRMT R0, RZ, 0x7610, R0 ;  /* 0x00007610ff007816 */ /* 0x004fcc0000000000 */
[----:B------:R-:W2:Y:S01]  /*c730*/  @P0 LDG.E.U16 R0, desc[UR24][R14.64] ;  /* 0x000000180e000981 */ /* 0x000ea2000c1e1500 */
[----:B------:R-:W-:Y:S01]  /*c740*/  @!P1 IMAD.MOV R91, RZ, RZ, -R91 ;  /* 0x000000ffff5b9224 */ /* 0x000fe200078e0a5b */
[C---:B------:R-:W-:Y:S02]  /*c750*/  ISETP.GT.U32.AND P1, PT, R5.reuse, R87, PT ;  /* 0x000000570500720c */ /* 0x040fe40003f24070 */
[----:B------:R-:W-:Y:S02]  /*c760*/  ISETP.GT.U32.AND P4, PT, R5, R85, PT ;  /* 0x000000550500720c */ /* 0x000fe40003f84070 */
[C---:B------:R-:W-:Y:S02]  /*c770*/  SEL R13, R38.reuse, R13, !P6 ;  /* 0x0000000d260d7207 */ /* 0x040fe40007000000 */
[----:B------:R-:W-:-:S07]  /*c780*/  SEL R12, R38, R11, !P6 ;  /* 0x0000000b260c7207 */ /* 0x000fce0007000000 */
[--C-:B------:R-:W-:Y:S01]  /*c790*/  @!P1 IMAD.IADD R87, R87, 0x1, -R5.reuse ;  /* 0x0000000157579824 */ /* 0x100fe200078e0a05 */
[----:B---3--:R-:W-:Y:S01]  /*c7a0*/  ISETP.GE.AND P1, PT, R46, RZ, PT ;  /* 0x000000ff2e00720c */ /* 0x008fe20003f26270 */
[----:B------:R-:W-:Y:S01]  /*c7b0*/  @!P4 IMAD.IADD R85, R85, 0x1, -R5 ;  /* 0x000000015555c824 */ /* 0x000fe200078e0a05 */
[----:B------:R-:W-:Y:S01]  /*c7c0*/  ISETP.GE.AND P4, PT, R51, RZ, PT ;  /* 0x000000ff3300720c */ /* 0x000fe20003f86270 */
[----:B------:R-:W-:Y:S02]  /*c7d0*/  IMAD.MOV.U32 R11, RZ, RZ, R86 ;  /* 0x000000ffff0b7224 */ /* 0x000fe400078e0056 */
[----:B------:R-:W-:Y:S02]  /*c7e0*/  IMAD R13, R13, UR13, RZ ;  /* 0x0000000d0d0d7c24 */ /* 0x000fe4000f8e02ff */
[----:B0-----:R-:W-:Y:S02]  /*c7f0*/  IMAD.MOV.U32 R9, RZ, RZ, R83 ;  /* 0x000000ffff097224 */ /* 0x001fe400078e0053 */
[----:B------:R-:W-:-:S04]  /*c800*/  IMAD R12, R12, UR13, RZ ;  /* 0x0000000d0c0c7c24 */ /* 0x000fc8000f8e02ff */
[----:B------:R-:W-:Y:S02]  /*c810*/  @!P1 IMAD.MOV R11, RZ, RZ, -R11 ;  /* 0x000000ffff0b9224 */ /* 0x000fe400078e0a0b */
[----:B------:R-:W-:Y:S01]  /*c820*/  @!P4 IMAD.MOV R9, RZ, RZ, -R9 ;  /* 0x000000ffff09c224 */ /* 0x000fe200078e0a09 */
[----:B------:R-:W-:Y:S01]  /*c830*/  LEA R83, P4, R12, R4, 0x1 ;  /* 0x000000040c537211 */ /* 0x000fe200078808ff */
[----:B----4-:R0:W-:Y:S04]  /*c840*/  STL [R1+0x7bc], R6 ;  /* 0x0007bc0601007387 */ /* 0x0101e80000100800 */
[----:B0-----:R-:W3:Y:S04]  /*c850*/  LDL.LU R6, [R1+0xfbc] ;  /* 0x000fbc0001067983 */ /* 0x001ee80000300800 */
[----:B------:R0:W-:Y:S04]  /*c860*/  STL [R1+0x468], R42 ;  /* 0x0004682a01007387 */ /* 0x0001e80000100800 */
[----:B------:R-:W4:Y:S04]  /*c870*/  LDL R86, [R1+0xc28] ;  /* 0x000c280001567983 */ /* 0x000f280000100800 */
[----:B0-----:R-:W4:Y:S04]  /*c880*/  LDL R42, [R1+0xba4] ;  /* 0x000ba400012a7983 */ /* 0x001f280000100800 */
[----:B------:R-:W4:Y:S04]  /*c890*/  LDL.LU R46, [R1+0x54] ;  /* 0x00005400012e7983 */ /* 0x000f280000300800 */
[----:B------:R-:W4:Y:S01]  /*c8a0*/  LDL.LU R51, [R1+0x44] ;  /* 0x0000440001337983 */ /* 0x000f220000300800 */
[----:B------:R-:W-:-:S03]  /*c8b0*/  PRMT R89, RZ, 0x7610, R89 ;  /* 0x00007610ff597816 */ /* 0x000fc60000000059 */
[----:B--2---:R0:W-:Y:S02]  /*c8c0*/  STL [R1+0x7a4], R0 ;  /* 0x0007a40001007387 */ /* 0x0041e40000100800 */
[----:B0-----:R-:W-:-:S05]  /*c8d0*/  LEA R0, P1, R13, R4, 0x1 ;  /* 0x000000040d007211 */ /* 0x001fca00078208ff */
[----:B------:R-:W-:Y:S01]  /*c8e0*/  STL [R1+0x48c], R0 ;  /* 0x00048c0001007387 */ /* 0x000fe20000100800 */
[----:B------:R-:W-:-:S03]  /*c8f0*/  LEA.HI.X.SX32 R13, R13, R3, 0x1, P1 ;  /* 0x000000030d0d7211 */ /* 0x000fc600008f0eff */
[----:B------:R-:W-:Y:S04]  /*c900*/  STL [R1+0x4ac], R83 ;  /* 0x0004ac5301007387 */ /* 0x000fe80000100800 */
[----:B------:R0:W-:Y:S02]  /*c910*/  STL [R1+0x7b8], R77 ;  /* 0x0007b84d01007387 */ /* 0x0001e40000100800 */
[----:B0-----:R-:W-:Y:S01]  /*c920*/  LEA.HI.X.SX32 R77, R12, R3, 0x1, P4 ;  /* 0x000000030c4d7211 */ /* 0x001fe200020f0eff */
[----:B------:R-:W-:-:S05]  /*c930*/  @P0 IMAD.MOV.U32 R12, RZ, RZ, R0 ;  /* 0x000000ffff0c0224 */ /* 0x000fca00078e0000 */
[----:B------:R0:W2:Y:S01]  /*c940*/  @P0 LDG.E.U16 R89, desc[UR24][R12.64] ;  /* 0x000000180c590981 */ /* 0x0000a2000c1e1500 */
[----:B------:R-:W-:-:S05]  /*c950*/  SEL R10, R38, R10, !P6 ;  /* 0x0000000a260a7207 */ /* 0x000fca0007000000 */
[----:B------:R-:W-:Y:S01]  /*c960*/  IMAD R10, R10, UR13, RZ ;  /* 0x0000000d0a0a7c24 */ /* 0x000fe2000f8e02ff */
[----:B------:R1:W-:Y:S01]  /*c970*/  STL [R1+0x488], R13 ;  /* 0x0004880d01007387 */ /* 0x0003e20000100800 */
[----:B0-----:R-:W-:-:S03]  /*c980*/  @P0 IMAD.MOV.U32 R12, RZ, RZ, R83 ;  /* 0x000000ffff0c0224 */ /* 0x001fc600078e0053 */
[----:B------:R-:W-:Y:S01]  /*c990*/  LEA R88, P1, R10, R4, 0x1 ;  /* 0x000000040a587211 */ /* 0x000fe200078208ff */
[----:B-1----:R-:W-:-:S03]  /*c9a0*/  @P0 IMAD.MOV.U32 R13, RZ, RZ, R77 ;  /* 0x000000ffff0d0224 */ /* 0x002fc600078e004d */
[----:B------:R-:W-:Y:S01]  /*c9b0*/  LEA.HI.X.SX32 R93, R10, R3, 0x1, P1 ;  /* 0x000000030a5d7211 */ /* 0x000fe200008f0eff */
[----:B------:R-:W-:Y:S01]  /*c9c0*/  STL [R1+0x4cc], R88 ;  /* 0x0004cc5801007387 */ /* 0x000fe20000100800 */
[----:B------:R-:W-:-:S03]  /*c9d0*/  PRMT R15, RZ, 0x7610, R15 ;  /* 0x00007610ff0f7816 */ /* 0x000fc6000000000f */
[----:B------:R-:W-:Y:S04]  /*c9e0*/  STL [R1+0x4a8], R77 ;  /* 0x0004a84d01007387 */ /* 0x000fe80000100800 */
[----:B------:R-:W4:Y:S01]  /*c9f0*/  LDL.LU R0, [R1+0xfb8] ;  /* 0x000fb80001007983 */ /* 0x000f220000300800 */
[----:B---3--:R-:W-:-:S06]  /*ca00*/  PRMT R6, RZ, 0x7610, R6 ;  /* 0x00007610ff067816 */ /* 0x008fcc0000000006 */
[----:B------:R0:W3:Y:S04]  /*ca10*/  @P0 LDG.E.U16 R6, desc[UR24][R12.64] ;  /* 0x000000180c060981 */ /* 0x0000e8000c1e1500 */
[----:B------:R-:W-:Y:S01]  /*ca20*/  STL [R1+0x4c8], R93 ;  /* 0x0004c85d01007387 */ /* 0x000fe20000100800 */
[----:B0-----:R-:W-:Y:S02]  /*ca30*/  @P0 IMAD.MOV.U32 R12, RZ, RZ, R88 ;  /* 0x000000ffff0c0224 */ /* 0x001fe400078e0058 */
[----:B------:R-:W-:-:S05]  /*ca40*/  @P0 IMAD.MOV.U32 R13, RZ, RZ, R93 ;  /* 0x000000ffff0d0224 */ /* 0x000fca00078e005d */
[----:B------:R0:W3:Y:S04]  /*ca50*/  @P0 LDG.E.U16 R15, desc[UR24][R12.64] ;  /* 0x000000180c0f0981 */ /* 0x0000e8000c1e1500 */
[----:B--2---:R1:W-:Y:S04]  /*ca60*/  STL [R1+0x7a0], R89 ;  /* 0x0007a05901007387 */ /* 0x0043e80000100800 */
[----:B-1----:R-:W2:Y:S04]  /*ca70*/  LDL.LU R89, [R1+0x50] ;  /* 0x0000500001597983 */ /* 0x002ea80000300800 */
[----:B------:R-:W2:Y:S04]  /*ca80*/  LDL.LU R77, [R1+0xfb4] ;  /* 0x000fb400014d7983 */ /* 0x000ea80000300800 */
[----:B------:R-:W2:Y:S01]  /*ca90*/  LDL.LU R83, [R1+0xfb0] ;  /* 0x000fb00001537983 */ /* 0x000ea20000300800 */
[----:B------:R-:W-:-:S02]  /*caa0*/  ISETP.GT.U32.AND P3, PT, R5, R52, PT ;  /* 0x000000340500720c */ /* 0x000fc40003f64070 */
[----:B------:R-:W-:Y:S02]  /*cab0*/  ISETP.GT.U32.AND P4, PT, R5, R85, PT ;  /* 0x000000550500720c */ /* 0x000fe40003f84070 */
[----:B------:R-:W-:-:S09]  /*cac0*/  SEL R19, R38, R19, !P6 ;  /* 0x0000001326137207 */ /* 0x000fd20007000000 */
[--C-:B------:R-:W-:Y:S02]  /*cad0*/  @!P3 IMAD.IADD R52, R52, 0x1, -R5.reuse ;  /* 0x000000013434b824 */ /* 0x100fe400078e0a05 */
[----:B------:R-:W-:-:S03]  /*cae0*/  @!P4 IMAD.IADD R85, R85, 0x1, -R5 ;  /* 0x000000015555c824 */ /* 0x000fc600078e0a05 */
[C---:B------:R-:W-:Y:S02]  /*caf0*/  ISETP.GT.U32.AND P1, PT, R5.reuse, R52, PT ;  /* 0x000000340500720c */ /* 0x040fe40003f24070 */
[----:B----4-:R-:W-:Y:S02]  /*cb00*/  ISETP.GE.AND P4, PT, R86, RZ, PT ;  /* 0x000000ff5600720c */ /* 0x010fe40003f86270 */
[----:B------:R-:W-:Y:S02]  /*cb10*/  ISETP.GT.U32.AND P3, PT, R5, R87, PT ;  /* 0x000000570500720c */ /* 0x000fe40003f64070 */
[----:B0-----:R-:W-:Y:S01]  /*cb20*/  SEL R12, R38, R8, !P6 ;  /* 0x00000008260c7207 */ /* 0x001fe20007000000 */
[----:B------:R-:W-:Y:S02]  /*cb30*/  IMAD R19, R19, UR13, RZ ;  /* 0x0000000d13137c24 */ /* 0x000fe4000f8e02ff */
[----:B------:R-:W-:Y:S02]  /*cb40*/  IMAD.MOV.U32 R10, RZ, RZ, R80 ;  /* 0x000000ffff0a7224 */ /* 0x000fe400078e0050 */
[----:B------:R-:W-:-:S02]  /*cb50*/  IMAD R12, R12, UR13, RZ ;  /* 0x0000000d0c0c7c24 */ /* 0x000fc4000f8e02ff */
[----:B------:R-:W-:Y:S01]  /*cb60*/  @!P1 IMAD.IADD R52, R52, 0x1, -R5 ;  /* 0x0000000134349824 */ /* 0x000fe200078e0a05 */
[CC--:B------:R-:W-:Y:S01]  /*cb70*/  LEA R13, P1, R19.reuse, R4.reuse, 0x1 ;  /* 0x00000004130d7211 */ /* 0x0c0fe200078208ff */
[----:B------:R-:W-:Y:S01]  /*cb80*/  @!P4 IMAD.MOV R10, RZ, RZ, -R10 ;  /* 0x000000ffff0ac224 */ /* 0x000fe200078e0a0a */
[----:B------:R-:W-:Y:S01]  /*cb90*/  LEA R80, P4, R12, R4, 0x1 ;  /* 0x000000040c507211 */ /* 0x000fe200078808ff */
[----:B------:R-:W-:Y:S01]  /*cba0*/  IMAD.MOV.U32 R8, RZ, RZ, R81 ;  /* 0x000000ffff087224 */ /* 0x000fe200078e0051 */
[----:B------:R-:W-:Y:S01]  /*cbb0*/  SEL R7, R38, R7, !P6 ;  /* 0x0000000726077207 */ /* 0x000fe20007000000 */
[----:B---3--:R0:W-:Y:S01]  /*cbc0*/  STL [R1+0x79c], R6 ;  /* 0x00079c0601007387 */ /* 0x0081e20000100800 */
[-C--:B------:R-:W-:Y:S01]  /*cbd0*/  LEA.HI.X.SX32 R81, R19, R3.reuse, 0x1, P1 ;  /* 0x0000000313517211 */ /* 0x080fe200008f0eff */
[----:B------:R-:W-:Y:S01]  /*cbe0*/  @!P3 IMAD.IADD R87, R87, 0x1, -R5 ;  /* 0x000000015757b824 */ /* 0x000fe200078e0a05 */
[----:B------:R-:W-:Y:S02]  /*cbf0*/  ISETP.GE.AND P3, PT, R42, RZ, PT ;  /* 0x000000ff2a00720c */ /* 0x000fe40003f66270 */
[----:B------:R-:W-:Y:S01]  /*cc00*/  LEA.HI.X.SX32 R88, R12, R3, 0x1, P4 ;  /* 0x000000030c587211 */ /* 0x000fe200020f0eff */
[----:B------:R-:W-:Y:S01]  /*cc10*/  @P0 IMAD.MOV.U32 R12, RZ, RZ, R13 ;  /* 0x000000ffff0c0224 */ /* 0x000fe200078e000d */
[----:B------:R-:W-:Y:S01]  /*cc20*/  PRMT R0, RZ, 0x7610, R0 ;  /* 0x00007610ff007816 */ /* 0x000fe20000000000 */
[----:B0-----:R-:W3:Y:S01]  /*cc30*/  LDL.LU R6, [R1+0xfac] ;  /* 0x000fac0001067983 */ /* 0x001ee20000300800 */
[----:B------:R-:W-:-:S03]  /*cc40*/  IMAD R7, R7, UR13, RZ ;  /* 0x0000000d07077c24 */ /* 0x000fc6000f8e02ff */
[----:B------:R-:W4:Y:S04]  /*cc50*/  LDL R42, [R1+0xbd8] ;  /* 0x000bd800012a7983 */ /* 0x000f280000100800 */
[----:B------:R-:W3:Y:S04]  /*cc60*/  LDL R86, [R1+0xbac] ;  /* 0x000bac0001567983 */ /* 0x000ee80000100800 */
[----:B------:R0:W-:Y:S04]  /*cc70*/  STL [R1+0x4ec], R13 ;  /* 0x0004ec0d01007387 */ /* 0x0001e80000100800 */
[----:B------:R1:W-:Y:S01]  /*cc80*/  STL [R1+0x798], R15 ;  /* 0x0007980f01007387 */ /* 0x0003e20000100800 */
[----:B0-----:R-:W-:Y:S01]  /*cc90*/  @P0 IMAD.MOV.U32 R13, RZ, RZ, R81 ;  /* 0x000000ffff0d0224 */ /* 0x001fe200078e0051 */
[----:B-1----:R-:W-:-:S04]  /*cca0*/  LEA R15, P1, R7, R4, 0x1 ;  /* 0x00000004070f7211 */ /* 0x002fc800078208ff */
[----:B------:R0:W3:Y:S01]  /*ccb0*/  @P0 LDG.E.U16 R0, desc[UR24][R12.64] ;  /* 0x000000180c000981 */ /* 0x0000e2000c1e1500 */
[----:B------:R-:W-:Y:S02]  /*ccc0*/  LEA.HI.X.SX32 R93, R7, R3, 0x1, P1 ;  /* 0x00000003075d7211 */ /* 0x000fe400008f0eff */
[----:B------:R-:W-:Y:S01]  /*ccd0*/  PRMT R14, RZ, 0x7610, R14 ;  /* 0x00007610ff0e7816 */ /* 0x000fe2000000000e */
[----:B0-----:R-:W-:Y:S02]  /*cce0*/  @P0 IMAD.MOV.U32 R12, RZ, RZ, R80 ;  /* 0x000000ffff0c0224 */ /* 0x001fe400078e0050 */
[----:B------:R-:W-:Y:S01]  /*ccf0*/  @P0 IMAD.MOV.U32 R13, RZ, RZ, R88 ;  /* 0x000000ffff0d0224 */ /* 0x000fe200078e0058 */
[----:B------:R-:W-:Y:S04]  /*cd00*/  STL [R1+0x50c], R80 ;  /* 0x00050c5001007387 */ /* 0x000fe80000100800 */
[----:B------:R0:W-:Y:S04]  /*cd10*/  STL [R1+0x4e8], R81 ;  /* 0x0004e85101007387 */ /* 0x0001e80000100800 */
[----:B------:R-:W-:Y:S04]  /*cd20*/  STL [R1+0x52c], R15 ;  /* 0x00052c0f01007387 */ /* 0x000fe80000100800 */
[----:B------:R-:W-:Y:S04]  /*cd30*/  STL [R1+0x508], R88 ;  /* 0x0005085801007387 */ /* 0x000fe80000100800 */
[----:B0-----:R-:W4:Y:S01]  /*cd40*/  LDL.LU R81, [R1+0xfa8] ;  /* 0x000fa80001517983 */ /* 0x001f220000300800 */
[----:B--2---:R-:W-:-:S06]  /*cd50*/  PRMT R83, RZ, 0x7610, R83 ;  /* 0x00007610ff537816 */ /* 0x004fcc0000000053 */
[----:B------:R0:W2:Y:S02]  /*cd60*/  @P0 LDG.E.U16 R83, desc[UR24][R12.64] ;  /* 0x000000180c530981 */ /* 0x0000a4000c1e1500 */
[----:B0-----:R-:W-:Y:S02]  /*cd70*/  @P0 IMAD.MOV.U32 R12, RZ, RZ, R15 ;  /* 0x000000ffff0c0224 */ /* 0x001fe400078e000f */
[----:B------:R-:W-:-:S05]  /*cd80*/  @P0 IMAD.MOV.U32 R13, RZ, RZ, R93 ;  /* 0x000000ffff0d0224 */ /* 0x000fca00078e005d */
[----:B------:R-:W2:Y:S01]  /*cd90*/  @P0 LDG.E.U16 R14, desc[UR24][R12.64] ;  /* 0x000000180c0e0981 */ /* 0x000ea2000c1e1500 */
[----:B------:R-:W-:Y:S02]  /*cda0*/  ISETP.GT.U32.AND P1, PT, R5, R89, PT ;  /* 0x000000590500720c */ /* 0x000fe40003f24070 */
[----:B------:R-:W-:-:S05]  /*cdb0*/  SEL R7, R38, R2, !P6 ;  /* 0x0000000226077207 */ /* 0x000fca0007000000 */
[----:B------:R-:W-:-:S06]  /*cdc0*/  IMAD R7, R7, UR13, RZ ;  /* 0x0000000d07077c24 */ /* 0x000fcc000f8e02ff */
[----:B------:R-:W-:Y:S01]  /*cdd0*/  @!P1 IMAD.IADD R89, R89, 0x1, -R5 ;  /* 0x0000000159599824 */ /* 0x000fe200078e0a05 */
[----:B---3--:R0:W-:Y:S04]  /*cde0*/  STL [R1+0x784], R0 ;  /* 0x0007840001007387 */ /* 0x0081e80000100800 */
[----:B0-----:R-:W3:Y:S04]  /*cdf0*/  LDL.LU R0, [R1+0xfa4] ;  /* 0x000fa40001007983 */ /* 0x001ee80000300800 */
[----:B------:R-:W-:Y:S04]  /*ce00*/  STL [R1+0x528], R93 ;  /* 0x0005285d01007387 */ /* 0x000fe80000100800 */
[----:B------:R-:W3:Y:S04]  /*ce10*/  LDL.LU R88, [R1+0xfa0] ;  /* 0x000fa00001587983 */ /* 0x000ee80000300800 */
[----:B------:R-:W3:Y:S01]  /*ce20*/  LDL.LU R80, [R1+0xf9c] ;  /* 0x000f9c0001507983 */ /* 0x000ee20000300800 */
[----:B----4-:R-:W-:-:S03]  /*ce30*/  PRMT R81, RZ, 0x7610, R81 ;  /* 0x00007610ff517816 */ /* 0x010fc60000000051 */
[----:B--2---:R0:W-:Y:S04]  /*ce40*/  STL [R1+0x780], R83 ;  /* 0x0007805301007387 */ /* 0x0041e80000100800 */
[----:B0-----:R-:W2:Y:S04]  /*ce50*/  LDL.LU R83, [R1+0xf98] ;  /* 0x000f980001537983 */ /* 0x001ea80000300800 */
[----:B------:R-:W4:Y:S04]  /*ce60*/  LDL R93, [R1] ;  /* 0x00000000015d7983 */ /* 0x000f280000100800 */
[----:B------:R0:W-:Y:S02]  /*ce70*/  STL [R1+0x77c], R14 ;  /* 0x00077c0e01007387 */ /* 0x0001e40000100800 */
[----:B0-----:R-:W-:-:S04]  /*ce80*/  LEA R14, P1, R7, R4, 0x1 ;  /* 0x00000004070e7211 */ /* 0x001fc800078208ff */
[----:B------:R-:W-:-:S05]  /*ce90*/  LEA.HI.X.SX32 R15, R7, R3, 0x1, P1 ;  /* 0x00000003070f7211 */ /* 0x000fca00008f0eff */
[----:B------:R0:W4:Y:S01]  /*cea0*/  @P0 LDG.E.U16 R81, desc[UR24][R14.64] ;  /* 0x000000180e510981 */ /* 0x000122000c1e1500 */
[C---:B------:R-:W-:Y:S01]  /*ceb0*/  ISETP.GT.U32.AND P4, PT, R5.reuse, R51, PT ;  /* 0x000000330500720c */ /* 0x040fe20003f84070 */
[----:B------:R-:W-:Y:S01]  /*cec0*/  @!P3 IMAD.MOV R8, RZ, RZ, -R8 ;  /* 0x000000ffff08b224 */ /* 0x000fe200078e0a08 */
[----:B------:R-:W-:Y:S02]  /*ced0*/  ISETP.GT.U32.AND P3, PT, R5, R46, PT ;  /* 0x0000002e0500720c */ /* 0x000fe40003f64070 */
[----:B------:R-:W-:-:S09]  /*cee0*/  SEL R92, R38, R92, !P6 ;  /* 0x0000005c265c7207 */ /* 0x000fd20007000000 */
[--C-:B------:R-:W-:Y:S01]  /*cef0*/  @!P4 IMAD.IADD R51, R51, 0x1, -R5.reuse ;  /* 0x000000013333c824 */ /* 0x100fe200078e0a05 */
[----:B------:R-:W-:Y:S01]  /*cf00*/  ISETP.GE.AND P4, PT, R86, RZ, PT ;  /* 0x000000ff5600720c */ /* 0x000fe20003f86270 */
[----:B------:R-:W-:Y:S01]  /*cf10*/  @!P3 IMAD.IADD R46, R46, 0x1, -R5 ;  /* 0x000000012e2eb824 */ /* 0x000fe200078e0a05 */
[----:B------:R-:W-:Y:S01]  /*cf20*/  ISETP.GE.AND P3, PT, R42, RZ, PT ;  /* 0x000000ff2a00720c */ /* 0x000fe20003f66270 */
[----:B------:R-:W-:Y:S01]  /*cf30*/  IMAD.MOV.U32 R12, RZ, RZ, R78 ;  /* 0x000000ffff0c7224 */ /* 0x000fe200078e004e */
[----:B------:R-:W-:Y:S01]  /*cf40*/  SEL R91, R38, R91, !P6 ;  /* 0x0000005b265b7207 */ /* 0x000fe20007000000 */
[----:B------:R-:W-:Y:S02]  /*cf50*/  IMAD R92, R92, UR13, RZ ;  /* 0x0000000d5c5c7c24 */ /* 0x000fe4000f8e02ff */
[----:B------:R-:W-:Y:S02]  /*cf60*/  IMAD.MOV.U32 R2, RZ, RZ, R82 ;  /* 0x000000ffff027224 */ /* 0x000fe400078e0052 */
[----:B------:R-:W-:-:S04]  /*cf70*/  IMAD R91, R91, UR13, RZ ;  /* 0x0000000d5b5b7c24 */ /* 0x000fc8000f8e02ff */
[----:B------:R-:W-:Y:S01]  /*cf80*/  @!P4 IMAD.MOV R12, RZ, RZ, -R12 ;  /* 0x000000ffff0cc224 */ /* 0x000fe200078e0a0c */
[CC--:B------:R-:W-:Y:S01]  /*cf90*/  LEA R82, P4, R92.reuse, R4.reuse, 0x1 ;  /* 0x000000045c527211 */ /* 0x0c0fe200078808ff */
[----:B------:R-:W-:Y:S01]  /*cfa0*/  @!P3 IMAD.MOV R2, RZ, RZ, -R2 ;  /* 0x000000ffff02b224 */ /* 0x000fe200078e0a02 */
[----:B------:R0:W-:Y:S02]  /*cfb0*/  STL [R1+0x54c], R14 ;  /* 0x00054c0e01007387 */ /* 0x0001e40000100800 */
[-C--:B------:R-:W-:Y:S02]  /*cfc0*/  LEA.HI.X.SX32 R42, R92, R3.reuse, 0x1, P4 ;  /* 0x000000035c2a7211 */ /* 0x080fe400020f0eff */
[C---:B------:R-:W-:Y:S01]  /*cfd0*/  LEA R86, P3, R91.reuse, R4, 0x1 ;  /* 0x000000045b567211 */ /* 0x040fe200078608ff */
[----:B------:R-:W4:Y:S04]  /*cfe0*/  LDL R7, [R1+0xc40] ;  /* 0x000c400001077983 */ /* 0x000f280000100800 */
[----:B------:R-:W-:Y:S01]  /*cff0*/  STL [R1+0x56c], R82 ;  /* 0x00056c5201007387 */ /* 0x000fe20000100800 */
[----:B0-----:R-:W-:Y:S01]  /*d000*/  @P0 IMAD.MOV.U32 R14, RZ, RZ, R82 ;  /* 0x000000ffff0e0224 */ /* 0x001fe200078e0052 */
[----:B------:R-:W-:-:S02]  /*d010*/  LEA.HI.X.SX32 R78, R91, R3, 0x1, P3 ;  /* 0x000000035b4e7211 */ /* 0x000fc400018f0eff */
[----:B------:R0:W-:Y:S01]  /*d020*/  STL [R1+0x548], R15 ;  /* 0x0005480f01007387 */ /* 0x0001e20000100800 */
[----:B---3--:R-:W-:Y:S01]  /*d030*/  PRMT R80, RZ, 0x7610, R80 ;  /* 0x00007610ff507816 */ /* 0x008fe20000000050 */
[----:B0-----:R-:W-:-:S05]  /*d040*/  @P0 IMAD.MOV.U32 R15, RZ, RZ, R42 ;  /* 0x000000ffff0f0224 */ /* 0x001fca00078e002a */
[----:B------:R0:W3:Y:S02]  /*d050*/  @P0 LDG.E.U16 R80, desc[UR24][R14.64] ;  /* 0x000000180e500981 */ /* 0x0000e4000c1e1500 */
[----:B0-----:R-:W-:Y:S02]  /*d060*/  @P0 IMAD.MOV.U32 R14, RZ, RZ, R86 ;  /* 0x000000ffff0e0224 */ /* 0x001fe400078e0056 */
[----:B------:R-:W-:Y:S01]  /*d070*/  @P0 IMAD.MOV.U32 R15, RZ, RZ, R78 ;  /* 0x000000ffff0f0224 */ /* 0x000fe200078e004e */
[----:B------:R-:W-:Y:S04]  /*d080*/  STL [R1+0x58c], R86 ;  /* 0x00058c5601007387 */ /* 0x000fe80000100800 */
[----:B------:R-:W-:Y:S04]  /*d090*/  STL [R1+0x568], R42 ;  /* 0x0005682a01007387 */ /* 0x000fe80000100800 */
[----:B------:R-:W-:Y:S01]  /*d0a0*/  STL [R1+0x588], R78 ;  /* 0x0005884e01007387 */ /* 0x000fe20000100800 */
[----:B--2---:R-:W-:-:S06]  /*d0b0*/  PRMT R83, RZ, 0x7610, R83 ;  /* 0x00007610ff537816 */ /* 0x004fcc0000000053 */
[----:B------:R-:W2:Y:S04]  /*d0c0*/  @P0 LDG.E.U16 R83, desc[UR24][R14.64] ;  /* 0x000000180e530981 */ /* 0x000ea8000c1e1500 */
[----:B----4-:R0:W-:Y:S04]  /*d0d0*/  STL [R1+0x778], R81 ;  /* 0x0007785101007387 */ /* 0x0101e80000100800 */
[----:B0-----:R-:W4:Y:S01]  /*d0e0*/  LDL.LU R81, [R1+0xf94] ;  /* 0x000f940001517983 */ /* 0x001f220000300800 */
[----:B------:R-:W-:Y:S02]  /*d0f0*/  ISETP.GT.U32.AND P1, PT, R5, R46, PT ;  /* 0x0000002e0500720c */ /* 0x000fe40003f24070 */
[----:B------:R-:W-:Y:S01]  /*d100*/  SEL R11, R38, R11, !P6 ;  /* 0x0000000b260b7207 */ /* 0x000fe20007000000 */
[----:B------:R-:W4:Y:S04]  /*d110*/  LDL.LU R42, [R1+0xf90] ;  /* 0x000f9000012a7983 */ /* 0x000f280000300800 */
[----:B------:R-:W4:Y:S01]  /*d120*/  LDL.LU R82, [R1+0xf8c] ;  /* 0x000f8c0001527983 */ /* 0x000f220000300800 */
[----:B------:R-:W-:-:S05]  /*d130*/  IMAD R11, R11, UR13, RZ ;  /* 0x0000000d0b0b7c24 */ /* 0x000fca000f8e02ff */
[----:B------:R-:W-:Y:S01]  /*d140*/  @!P1 IMAD.IADD R46, R46, 0x1, -R5 ;  /* 0x000000012e2e9824 */ /* 0x000fe200078e0a05 */
[----:B---3--:R0:W-:Y:S04]  /*d150*/  STL [R1+0x764], R80 ;  /* 0x0007645001007387 */ /* 0x0081e80000100800 */
[----:B0-----:R-:W3:Y:S04]  /*d160*/  LDL.LU R80, [R1+0xf88] ;  /* 0x000f880001507983 */ /* 0x001ee80000300800 */
[----:B------:R-:W3:Y:S04]  /*d170*/  LDL.LU R78, [R1+0xf84] ;  /* 0x000f8400014e7983 */ /* 0x000ee80000300800 */
[----:B--2---:R0:W-:Y:S02]  /*d180*/  STL [R1+0x760], R83 ;  /* 0x0007605301007387 */ /* 0x0041e40000100800 */
[----:B0-----:R-:W-:-:S04]  /*d190*/  LEA R83, P1, R11, R4, 0x1 ;  /* 0x000000040b537211 */ /* 0x001fc800078208ff */
[----:B------:R-:W-:Y:S02]  /*d1a0*/  LEA.HI.X.SX32 R86, R11, R3, 0x1, P1 ;  /* 0x000000030b567211 */ /* 0x000fe400008f0eff */
[----:B------:R-:W-:Y:S02]  /*d1b0*/  ISETP.GE.AND P1, PT, R7, RZ, PT ;  /* 0x000000ff0700720c */ /* 0x000fe40003f26270 */
[C---:B------:R-:W-:Y:S01]  /*d1c0*/  SEL R11, R38.reuse, R9, !P6 ;  /* 0x00000009260b7207 */ /* 0x040fe20007000000 */
[----:B------:R-:W-:Y:S01]  /*d1d0*/  @P0 IMAD.MOV.U32 R9, RZ, RZ, R86 ;  /* 0x000000ffff090224 */ /* 0x000fe200078e0056 */
[----:B------:R-:W-:Y:S01]  /*d1e0*/  SEL R7, R38, R8, !P6 ;  /* 0x0000000826077207 */ /* 0x000fe20007000000 */
[----:B------:R-:W-:Y:S01]  /*d1f0*/  @P0 IMAD.MOV.U32 R8, RZ, RZ, R83 ;  /* 0x000000ffff080224 */ /* 0x000fe200078e0053 */
[----:B----4-:R-:W-:-:S06]  /*d200*/  PRMT R81, RZ, 0x7610, R81 ;  /* 0x00007610ff517816 */ /* 0x010fcc0000000051 */
[----:B------:R0:W2:Y:S01]  /*d210*/  @P0 LDG.E.U16 R81, desc[UR24][R8.64] ;  /* 0x0000001808510981 */ /* 0x0000a2000c1e1500 */
[----:B------:R-:W-:Y:S01]  /*d220*/  ISETP.GT.U32.AND P4, PT, R5, R51, PT ;  /* 0x000000330500720c */ /* 0x000fe20003f84070 */
[----:B------:R-:W-:-:S12]  /*d230*/  IMAD R11, R11, UR13, RZ ;  /* 0x0000000d0b0b7c24 */ /* 0x000fd8000f8e02ff */
[--C-:B------:R-:W-:Y:S01]  /*d240*/  @!P4 IMAD.IADD R51, R51, 0x1, -R5.reuse ;  /* 0x000000013333c824 */ /* 0x100fe200078e0a05 */
[----:B------:R-:W-:Y:S01]  /*d250*/  ISETP.GT.U32.AND P4, PT, R5, R93, PT ;  /* 0x0000005d0500720c */ /* 0x000fe20003f84070 */
[----:B------:R-:W-:Y:S04]  /*d260*/  STL [R1+0x5ac], R83 ;  /* 0x0005ac5301007387 */ /* 0x000fe80000100800 */
[----:B------:R1:W-:Y:S08]  /*d270*/  STL [R1+0x5a8], R86 ;  /* 0x0005a85601007387 */ /* 0x0003f00000100800 */
[----:B------:R-:W-:Y:S01]  /*d280*/  @!P4 IMAD.IADD R93, R93, 0x1, -R5 ;  /* 0x000000015d5dc824 */ /* 0x000fe200078e0a05 */
[----:B0-----:R-:W-:-:S04]  /*d290*/  LEA R9, P4, R11, R4, 0x1 ;  /* 0x000000040b097211 */ /* 0x001fc800078808ff */
[----:B-1----:R-:W-:Y:S01]  /*d2a0*/  LEA.HI.X.SX32 R86, R11, R3, 0x1, P4 ;  /* 0x000000030b567211 */ /* 0x002fe200020f0eff */
[----:B--2---:R0:W-:Y:S04]  /*d2b0*/  STL [R1+0x75c], R81 ;  /* 0x00075c5101007387 */ /* 0x0041e80000100800 */
[----:B------:R-:W2:Y:S04]  /*d2c0*/  LDL R83, [R1+0xd30] ;  /* 0x000d300001537983 */ /* 0x000ea80000100800 */
[----:B0-----:R-:W4:Y:S04]  /*d2d0*/  LDL R81, [R1+0xc68] ;  /* 0x000c680001517983 */ /* 0x001f280000100800 */
[----:B------:R0:W-:Y:S04]  /*d2e0*/  STL [R1+0x5cc], R9 ;  /* 0x0005cc0901007387 */ /* 0x0001e80000100800 */
[----:B------:R-:W2:Y:S01]  /*d2f0*/  LDL R11, [R1+0xbe8] ;  /* 0x000be800010b7983 */ /* 0x000ea20000100800 */
[----:B------:R-:W-:Y:S01]  /*d300*/  ISETP.GT.U32.AND P3, PT, R5, R89, PT ;  /* 0x000000590500720c */ /* 0x000fe20003f64070 */
[----:B------:R-:W-:-:S12]  /*d310*/  IMAD R8, R7, UR13, RZ ;  /* 0x0000000d07087c24 */ /* 0x000fd8000f8e02ff */
[----:B------:R-:W-:Y:S01]  /*d320*/  @!P3 IMAD.IADD R89, R89, 0x1, -R5 ;  /* 0x000000015959b824 */ /* 0x000fe200078e0a05 */
[----:B---3--:R-:W-:Y:S01]  /*d330*/  ISETP.GT.U32.AND P3, PT, R5, R78, PT ;  /* 0x0000004e0500720c */ /* 0x008fe20003f64070 */
[----:B------:R-:W-:Y:S01]  /*d340*/  IMAD.MOV.U32 R7, RZ, RZ, R79 ;  /* 0x000000ffff077224 */ /* 0x000fe200078e004f */
[----:B------:R-:W-:-:S03]  /*d350*/  PRMT R82, RZ, 0x7610, R82 ;  /* 0x00007610ff527816 */ /* 0x000fc60000000052 */
[----:B------:R-:W-:-:S08]  /*d360*/  @!P1 IMAD.MOV R7, RZ, RZ, -R7 ;  /* 0x000000ffff079224 */ /* 0x000fd000078e0a07 */
[----:B------:R-:W-:Y:S01]  /*d370*/  @!P3 IMAD.IADD R78, R78, 0x1, -R5 ;  /* 0x000000014e4eb824 */ /* 0x000fe200078e0a05 */
[C---:B------:R-:W-:Y:S02]  /*d380*/  LEA R79, P3, R8.reuse, R4, 0x1 ;  /* 0x00000004084f7211 */ /* 0x040fe400078608ff */
[----:B--2---:R-:W-:Y:S02]  /*d390*/  ISETP.GE.AND P1, PT, R11, RZ, PT ;  /* 0x000000ff0b00720c */ /* 0x004fe40003f26270 */
[----:B------:R-:W-:Y:S01]  /*d3a0*/  LEA.HI.X.SX32 R11, R8, R3, 0x1, P3 ;  /* 0x00000003080b7211 */ /* 0x000fe200018f0eff */
[----:B------:R-:W-:Y:S02]  /*d3b0*/  @P0 IMAD.MOV.U32 R8, RZ, RZ, R9 ;  /* 0x000000ffff080224 */ /* 0x000fe400078e0009 */
[----:B0-----:R-:W-:-:S05]  /*d3c0*/  @P0 IMAD.MOV.U32 R9, RZ, RZ, R86 ;  /* 0x000000ffff090224 */ /* 0x001fca00078e0056 */
[----:B------:R0:W2:Y:S01]  /*d3d0*/  @P0 LDG.E.U16 R82, desc[UR24][R8.64] ;  /* 0x0000001808520981 */ /* 0x0000a2000c1e1500 */
[----:B------:R-:W-:Y:S01]  /*d3e0*/  PRMT R80, RZ, 0x7610, R80 ;  /* 0x00007610ff507816 */ /* 0x000fe20000000050 */
[----:B0-----:R-:W-:Y:S02]  /*d3f0*/  @P0 IMAD.MOV.U32 R8, RZ, RZ, R79 ;  /* 0x000000ffff080224 */ /* 0x001fe400078e004f */
[----:B------:R-:W-:-:S05]  /*d400*/  @P0 IMAD.MOV.U32 R9, RZ, RZ, R11 ;  /* 0x000000ffff090224 */ /* 0x000fca00078e000b */
[----:B------:R0:W3:Y:S04]  /*d410*/  @P0 LDG.E.U16 R80, desc[UR24][R8.64] ;  /* 0x0000001808500981 */ /* 0x0000e8000c1e1500 */
[----:B------:R-:W-:Y:S04]  /*d420*/  STL [R1+0x5ec], R79 ;  /* 0x0005ec4f01007387 */ /* 0x000fe80000100800 */
[----:B------:R1:W-:Y:S04]  /*d430*/  STL [R1+0x5c8], R86 ;  /* 0x0005c85601007387 */ /* 0x0003e80000100800 */
[----:B-1----:R-:W3:Y:S04]  /*d440*/  LDL.LU R86, [R1+0xf80] ;  /* 0x000f800001567983 */ /* 0x002ee80000300800 */
[----:B--2---:R1:W-:Y:S04]  /*d450*/  STL [R1+0x758], R82 ;  /* 0x0007585201007387 */ /* 0x0043e80000100800 */
[----:B-1----:R-:W2:Y:S04]  /*d460*/  LDL.LU R82, [R1+0xf7c] ;  /* 0x000f7c0001527983 */ /* 0x002ea80000300800 */
[----:B------:R1:W-:Y:S04]  /*d470*/  STL [R1+0x5e8], R11 ;  /* 0x0005e80b01007387 */ /* 0x0003e80000100800 */
[----:B------:R-:W2:Y:S01]  /*d480*/  LDL.LU R79, [R1+0xf78] ;  /* 0x000f7800014f7983 */ /* 0x000ea20000300800 */
[----:B------:R-:W-:-:S02]  /*d490*/  ISETP.GT.U32.AND P4, PT, R5, R93, PT ;  /* 0x0000005d0500720c */ /* 0x000fc40003f84070 */
[C---:B------:R-:W-:Y:S02]  /*d4a0*/  SEL R10, R38.reuse, R10, !P6 ;  /* 0x0000000a260a7207 */ /* 0x040fe40007000000 */
[----:B------:R-:W-:Y:S02]  /*d4b0*/  ISETP.GT.U32.AND P3, PT, R5, R78, PT ;  /* 0x0000004e0500720c */ /* 0x000fe40003f64070 */
[----:B------:R-:W-:Y:S01]  /*d4c0*/  SEL R2, R38, R2, !P6 ;  /* 0x0000000226027207 */ /* 0x000fe20007000000 */
[----:B------:R-:W-:-:S04]  /*d4d0*/  IMAD R10, R10, UR13, RZ ;  /* 0x0000000d0a0a7c24 */ /* 0x000fc8000f8e02ff */
[----:B------:R-:W-:Y:S02]  /*d4e0*/  IMAD R2, R2, UR13, RZ ;  /* 0x0000000d02027c24 */ /* 0x000fe4000f8e02ff */
[--C-:B------:R-:W-:Y:S01]  /*d4f0*/  @!P4 IMAD.IADD R93, R93, 0x1, -R5.reuse ;  /* 0x000000015d5dc824 */ /* 0x100fe200078e0a05 */
[-C--:B-1----:R-:W-:Y:S01]  /*d500*/  LEA R11, P4, R10, R4.reuse, 0x1 ;  /* 0x000000040a0b7211 */ /* 0x082fe200078808ff */
[----:B0-----:R-:W-:Y:S01]  /*d510*/  IMAD.MOV.U32 R8, RZ, RZ, R84 ;  /* 0x000000ffff087224 */ /* 0x001fe200078e0054 */
[----:B---3--:R0:W-:Y:S01]  /*d520*/  STL [R1+0x744], R80 ;  /* 0x0007445001007387 */ /* 0x0081e20000100800 */
[----:B------:R-:W-:Y:S01]  /*d530*/  @!P3 IMAD.IADD R78, R78, 0x1, -R5 ;  /* 0x000000014e4eb824 */ /* 0x000fe200078e0a05 */
[----:B------:R-:W-:Y:S02]  /*d540*/  LEA.HI.X.SX32 R10, R10, R3, 0x1, P4 ;  /* 0x000000030a0a7211 */ /* 0x000fe400020f0eff */
[----:B------:R-:W-:Y:S02]  /*d550*/  LEA R84, P3, R2, R4, 0x1 ;  /* 0x0000000402547211 */ /* 0x000fe400078608ff */
[----:B----4-:R-:W-:Y:S01]  /*d560*/  ISETP.GE.AND P4, PT, R81, RZ, PT ;  /* 0x000000ff5100720c */ /* 0x010fe20003f86270 */
[----:B0-----:R-:W3:Y:S04]  /*d570*/  LDL.LU R80, [R1+0xf74] ;  /* 0x000f740001507983 */ /* 0x001ee80000300800 */
[----:B------:R0:W-:Y:S04]  /*d580*/  STL [R1+0x60c], R11 ;  /* 0x00060c0b01007387 */ /* 0x0001e80000100800 */
[----:B------:R-:W4:Y:S04]  /*d590*/  LDL.LU R81, [R1+0xf70] ;  /* 0x000f700001517983 */ /* 0x000f280000300800 */
[----:B------:R-:W-:Y:S01]  /*d5a0*/  STL [R1+0x62c], R84 ;  /* 0x00062c5401007387 */ /* 0x000fe20000100800 */
[----:B0-----:R-:W-:-:S03]  /*d5b0*/  @P0 LOP3.LUT R11, R11, R10, RZ, 0x3c, !PT ;  /* 0x0000000a0b0b0212 */ /* 0x001fc600078e3cff */
[----:B------:R0:W-:Y:S01]  /*d5c0*/  STL [R1+0x608], R10 ;  /* 0x0006080a01007387 */ /* 0x0001e20000100800 */
[----:B------:R-:W-:Y:S02]  /*d5d0*/  LEA.HI.X.SX32 R2, R2, R3, 0x1, P3 ;  /* 0x0000000302027211 */ /* 0x000fe400018f0eff */
[----:B0-----:R-:W-:-:S04]  /*d5e0*/  @P0 LOP3.LUT R10, R11, R10, RZ, 0x3c, !PT ;  /* 0x0000000a0b0a0212 */ /* 0x001fc800078e3cff */
[----:B------:R-:W-:Y:S02]  /*d5f0*/  @P0 LOP3.LUT R11, R11, R10, RZ, 0x3c, !PT ;  /* 0x0000000a0b0b0212 */ /* 0x000fe400078e3cff */
[----:B------:R-:W-:Y:S01]  /*d600*/  PRMT R9, RZ, 0x7610, R9 ;  /* 0x00007610ff097816 */ /* 0x000fe20000000009 */
[----:B------:R-:W-:Y:S01]  /*d610*/  @!P1 IMAD.MOV R8, RZ, RZ, -R8 ;  /* 0x000000ffff089224 */ /* 0x000fe200078e0a08 */
[----:B------:R-:W-:-:S05]  /*d620*/  SEL R12, R38, R12, !P6 ;  /* 0x0000000c260c7207 */ /* 0x000fca0007000000 */
[----:B------:R-:W-:Y:S01]  /*d630*/  IMAD R12, R12, UR13, RZ ;  /* 0x0000000d0c0c7c24 */ /* 0x000fe2000f8e02ff */
[----:B------:R-:W-:Y:S02]  /*d640*/  PRMT R86, RZ, 0x7610, R86 ;  /* 0x00007610ff567816 */ /* 0x000fe40000000056 */
[----:B--2---:R-:W-:-:S06]  /*d650*/  PRMT R82, RZ, 0x7610, R82 ;  /* 0x00007610ff527816 */ /* 0x004fcc0000000052 */
[----:B------:R0:W2:Y:S01]  /*d660*/  @P0 LDG.E.U16 R82, desc[UR24][R10.64] ;  /* 0x000000180a520981 */ /* 0x0000a2000c1e1500 */
[----:B------:R-:W-:Y:S01]  /*d670*/  ISETP.GT.U32.AND P1, PT, R5, R79, PT ;  /* 0x0000004f0500720c */ /* 0x000fe20003f24070 */
[----:B0-----:R-:W-:Y:S02]  /*d680*/  @P0 IMAD.MOV.U32 R10, RZ, RZ, R84 ;  /* 0x000000ffff0a0224 */ /* 0x001fe400078e0054 */
[----:B------:R-:W-:-:S05]  /*d690*/  @P0 IMAD.MOV.U32 R11, RZ, RZ, R2 ;  /* 0x000000ffff0b0224 */ /* 0x000fca00078e0002 */
[----:B------:R0:W3:Y:S05]  /*d6a0*/  @P0 LDG.E.U16 R9, desc[UR24][R10.64] ;  /* 0x000000180a090981 */ /* 0x0000ea000c1e1500 */
[----:B------:R-:W-:Y:S01]  /*d6b0*/  @!P1 IMAD.IADD R79, R79, 0x1, -R5 ;  /* 0x000000014f4f9824 */ /* 0x000fe200078e0a05 */
[----:B0-----:R-:W-:-:S04]  /*d6c0*/  LEA R10, P1, R12, R4, 0x1 ;  /* 0x000000040c0a7211 */ /* 0x001fc800078208ff */
[----:B------:R-:W-:-:S05]  /*d6d0*/  LEA.HI.X.SX32 R11, R12, R3, 0x1, P1 ;  /* 0x000000030c0b7211 */ /* 0x000fca00008f0eff */
[----:B------:R0:W4:Y:S01]  /*d6e0*/  @P0 LDG.E.U16 R86, desc[UR24][R10.64] ;  /* 0x000000180a560981 */ /* 0x000122000c1e1500 */
[----:B------:R-:W-:Y:S02]  /*d6f0*/  SEL R7, R38, R7, !P6 ;  /* 0x0000000726077207 */ /* 0x000fe40007000000 */
[----:B------:R-:W-:Y:S02]  /*d700*/  ISETP.GE.AND P3, PT, R83, RZ, PT ;  /* 0x000000ff5300720c */ /* 0x000fe40003f66270 */
[----:B------:R-:W4:Y:S01]  /*d710*/  LDL.LU R83, [R1+0xf6c] ;  /* 0x000f6c0001537983 */ /* 0x000f220000300800 */
[----:B------:R-:W-:Y:S01]  /*d720*/  IMAD R7, R7, UR13, RZ ;  /* 0x0000000d07077c24 */ /* 0x000fe2000f8e02ff */
[----:B------:R-:W-:Y:S02]  /*d730*/  PRMT R88, RZ, 0x7610, R88 ;  /* 0x00007610ff587816 */ /* 0x000fe40000000058 */
[----:B--2---:R1:W-:Y:S04]  /*d740*/  STL [R1+0x740], R82 ;  /* 0x0007405201007387 */ /* 0x0043e80000100800 */
[----:B-1----:R-:W2:Y:S04]  /*d750*/  LDL.LU R82, [R1+0xf68] ;  /* 0x000f680001527983 */ /* 0x002ea80000300800 */
[----:B------:R1:W-:Y:S04]  /*d760*/  STL [R1+0x628], R2 ;  /* 0x0006280201007387 */ /* 0x0003e80000100800 */
[----:B------:R-:W2:Y:S04]  /*d770*/  LDL.LU R84, [R1+0xf64] ;  /* 0x000f640001547983 */ /* 0x000ea80000300800 */
[----:B---3--:R3:W-:Y:S01]  /*d780*/  STL [R1+0x73c], R9 ;  /* 0x00073c0901007387 */ /* 0x0087e20000100800 */
[----:B-1----:R-:W-:-:S02]  /*d790*/  IMAD.MOV.U32 R2, RZ, RZ, R85 ;  /* 0x000000ffff027224 */ /* 0x002fc400078e0055 */
[----:B---3--:R-:W-:Y:S01]  /*d7a0*/  IMAD.MOV.U32 R9, RZ, RZ, R87 ;  /* 0x000000ffff097224 */ /* 0x008fe200078e0057 */
[C---:B------:R-:W-:Y:S01]  /*d7b0*/  LEA R87, P1, R7.reuse, R4, 0x1 ;  /* 0x0000000407577211 */ /* 0x040fe200078208ff */
[----:B------:R0:W-:Y:S03]  /*d7c0*/  STL [R1+0x64c], R10 ;  /* 0x00064c0a01007387 */ /* 0x0001e60000100800 */
[----:B------:R-:W-:Y:S01]  /*d7d0*/  LEA.HI.X.SX32 R85, R7, R3, 0x1, P1 ;  /* 0x0000000307557211 */ /* 0x000fe200008f0eff */
[----:B------:R1:W-:Y:S04]  /*d7e0*/  STL [R1+0x648], R11 ;  /* 0x0006480b01007387 */ /* 0x0003e80000100800 */
[----:B------:R-:W-:Y:S01]  /*d7f0*/  STL [R1+0x66c], R87 ;  /* 0x00066c5701007387 */ /* 0x000fe20000100800 */
[----:B0-----:R-:W-:-:S03]  /*d800*/  @P0 IMAD.MOV.U32 R10, RZ, RZ, R87 ;  /* 0x000000ffff0a0224 */ /* 0x001fc600078e0057 */
[----:B------:R-:W3:Y:S01]  /*d810*/  LDL R7, [R1+0xce8] ;  /* 0x000ce80001077983 */ /* 0x000ee20000100800 */
[----:B-1----:R-:W-:-:S05]  /*d820*/  @P0 IMAD.MOV.U32 R11, RZ, RZ, R85 ;  /* 0x000000ffff0b0224 */ /* 0x002fca00078e0055 */
[----:B------:R-:W2:Y:S04]  /*d830*/  @P0 LDG.E.U16 R88, desc[UR24][R10.64] ;  /* 0x000000180a580981 */ /* 0x000ea8000c1e1500 */
[----:B------:R-:W-:Y:S04]  /*d840*/  STL [R1+0x668], R85 ;  /* 0x0006685501007387 */ /* 0x000fe80000100800 */
[----:B----4-:R0:W-:Y:S04]  /*d850*/  STL [R1+0x738], R86 ;  /* 0x0007385601007387 */ /* 0x0101e80000100800 */
[----:B0-----:R-:W4:Y:S04]  /*d860*/  LDL.LU R86, [R1+0xf60] ;  /* 0x000f600001567983 */ /* 0x001f280000300800 */
[----:B------:R-:W4:Y:S04]  /*d870*/  LDL.LU R85, [R1+0xf5c] ;  /* 0x000f5c0001557983 */ /* 0x000f280000300800 */
[----:B------:R-:W4:Y:S04]  /*d880*/  LDL.LU R87, [R1+0xf58] ;  /* 0x000f580001577983 */ /* 0x000f280000300800 */
[----:B------:R-:W4:Y:S04]  /*d890*/  LDL R10, [R1+0xc74] ;  /* 0x000c7400010a7983 */ /* 0x000f280000100800 */
[----:B------:R-:W4:Y:S01]  /*d8a0*/  LDL R11, [R1+0xbe0] ;  /* 0x000be000010b7983 */ /* 0x000f220000100800 */
[----:B------:R-:W-:Y:S01]  /*d8b0*/  @!P4 IMAD.MOV R9, RZ, RZ, -R9 ;  /* 0x000000ffff09c224 */ /* 0x000fe200078e0a09 */
[----:B------:R-:W-:-:S02]  /*d8c0*/  ISETP.GT.U32.AND P4, PT, R5, R79, PT ;  /* 0x0000004f0500720c */ /* 0x000fc40003f84070 */
[----:B------:R-:W-:Y:S02]  /*d8d0*/  SEL R8, R38, R8, !P6 ;  /* 0x0000000826087207 */ /* 0x000fe40007000000 */
[----:B------:R-:W-:-:S09]  /*d8e0*/  PRMT R76, RZ, 0x7610, R76 ;  /* 0x00007610ff4c7816 */ /* 0x000fd2000000004c */
[----:B------:R-:W-:Y:S02]  /*d8f0*/  @!P4 IMAD.IADD R79, R79, 0x1, -R5 ;  /* 0x000000014f4fc824 */ /* 0x000fe400078e0a05 */
[----:B------:R-:W-:Y:S01]  /*d900*/  @!P3 IMAD.MOV R2, RZ, RZ, -R2 ;  /* 0x000000ffff02b224 */ /* 0x000fe200078e0a02 */
[----:B---3--:R-:W-:Y:S01]  /*d910*/  ISETP.GE.AND P1, PT, R7, RZ, PT ;  /* 0x000000ff0700720c */ /* 0x008fe20003f26270 */
[----:B------:R-:W-:Y:S02]  /*d920*/  IMAD R7, R8, UR13, RZ ;  /* 0x0000000d08077c24 */ /* 0x000fe4000f8e02ff */
[----:B------:R-:W-:Y:S01]  /*d930*/  IMAD.MOV.U32 R8, RZ, RZ, R52 ;  /* 0x000000ffff087224 */ /* 0x000fe200078e0034 */
[----:B--2---:R0:W-:Y:S04]  /*d940*/  STL [R1+0x724], R88 ;  /* 0x0007245801007387 */ /* 0x0041e80000100800 */
[----:B------:R-:W2:Y:S01]  /*d950*/  LDL.LU R52, [R1+0xf54] ;  /* 0x000f540001347983 */ /* 0x000ea20000300800 */
[----:B0-----:R-:W-:-:S04]  /*d960*/  LEA R88, P4, R7, R4, 0x1 ;  /* 0x0000000407587211 */ /* 0x001fc800078808ff */
[----:B------:R-:W-:Y:S01]  /*d970*/  @!P1 IMAD.MOV R8, RZ, RZ, -R8 ;  /* 0x000000ffff089224 */ /* 0x000fe200078e0a08 */
[----:B------:R-:W-:Y:S01]  /*d980*/  LEA.HI.X.SX32 R7, R7, R3, 0x1, P4 ;  /* 0x0000000307077211 */ /* 0x000fe200020f0eff */
[----:B------:R0:W-:Y:S04]  /*d990*/  STL [R1+0x68c], R88 ;  /* 0x00068c5801007387 */ /* 0x0001e80000100800 */
[----:B------:R1:W-:Y:S01]  /*d9a0*/  STL [R1+0x688], R7 ;  /* 0x0006880701007387 */ /* 0x0003e20000100800 */
[----:B----4-:R-:W-:Y:S01]  /*d9b0*/  ISETP.GE.AND P1, PT, R10, RZ, PT ;  /* 0x000000ff0a00720c */ /* 0x010fe20003f26270 */
[----:B------:R-:W-:Y:S02]  /*d9c0*/  @P0 IMAD.MOV.U32 R10, RZ, RZ, R88 ;  /* 0x000000ffff0a0224 */ /* 0x000fe400078e0058 */
[----:B0-----:R-:W3:Y:S01]  /*d9d0*/  LDL R88, [R1+0xb98] ;  /* 0x000b980001587983 */ /* 0x001ee20000100800 */
[----:B------:R-:W-:Y:S01]  /*d9e0*/  ISETP.GE.AND P4, PT, R11, RZ, PT ;  /* 0x000000ff0b00720c */ /* 0x000fe20003f86270 */
[----:B------:R-:W-:-:S05]  /*d9f0*/  @P0 IMAD.MOV.U32 R11, RZ, RZ, R7 ;  /* 0x000000ffff0b0224 */ /* 0x000fca00078e0007 */
[----:B------:R0:W4:Y:S01]  /*da00*/  @P0 LDG.E.U16 R76, desc[UR24][R10.64] ;  /* 0x000000180a4c0981 */ /* 0x000122000c1e1500 */
[----:B-1----:R-:W-:Y:S01]  /*da10*/  IMAD.MOV.U32 R7, RZ, RZ, R46 ;  /* 0x000000ffff077224 */ /* 0x002fe200078e002e */
[----:B0-----:R-:W-:-:S03]  /*da20*/  SEL R10, R38, R9, !P6 ;  /* 0x00000009260a7207 */ /* 0x001fc60007000000 */
[----:B------:R-:W-:Y:S02]  /*da30*/  @!P1 IMAD.MOV R7, RZ, RZ, -R7 ;  /* 0x000000ffff079224 */ /* 0x000fe400078e0a07 */
[----:B------:R-:W-:Y:S01]  /*da40*/  IMAD R10, R10, UR13, RZ ;  /* 0x0000000d0a0a7c24 */ /* 0x000fe2000f8e02ff */
[----:B------:R-:W-:Y:S01]  /*da50*/  SEL R9, R38, R2, !P6 ;  /* 0x0000000226097207 */ /* 0x000fe20007000000 */
[----:B------:R-:W-:-:S03]  /*da60*/  IMAD.MOV.U32 R2, RZ, RZ, R51 ;  /* 0x000000ffff027224 */ /* 0x000fc600078e0033 */
[----:B------:R-:W-:-:S04]  /*da70*/  LEA R46, P1, R10, R4, 0x1 ;  /* 0x000000040a2e7211 */ /* 0x000fc800078208ff */
[----:B------:R-:W-:Y:S01]  /*da80*/  LEA.HI.X.SX32 R51, R10, R3, 0x1, P1 ;  /* 0x000000030a337211 */ /* 0x000fe200008f0eff */
[----:B------:R-:W-:Y:S01]  /*da90*/  STL [R1+0x6ac], R46 ;  /* 0x0006ac2e01007387 */ /* 0x000fe20000100800 */
[----:B------:R-:W-:-:S03]  /*daa0*/  SEL R10, R38, R8, !P6 ;  /* 0x00000008260a7207 */ /* 0x000fc60007000000 */
[----:B------:R-:W2:Y:S01]  /*dab0*/  LDL R8, [R1+0xc0c] ;  /* 0x000c0c0001087983 */ /* 0x000ea20000100800 */
[----:B------:R-:W-:Y:S01]  /*dac0*/  ISETP.GT.U32.AND P3, PT, R5, R80, PT ;  /* 0x000000500500720c */ /* 0x000fe20003f64070 */
[----:B------:R-:W-:-:S12]  /*dad0*/  IMAD R9, R9, UR13, RZ ;  /* 0x0000000d09097c24 */ /* 0x000fd8000f8e02ff */
[----:B------:R-:W-:Y:S01]  /*dae0*/  @!P3 IMAD.IADD R80, R80, 0x1, -R5 ;  /* 0x000000015050b824 */ /* 0x000fe200078e0a05 */
[----:B------:R-:W-:Y:S02]  /*daf0*/  ISETP.GT.U32.AND P3, PT, R5, R81, PT ;  /* 0x000000510500720c */ /* 0x000fe40003f64070 */
[----:B------:R-:W-:-:S11]  /*db00*/  PRMT R42, RZ, 0x7610, R42 ;  /* 0x00007610ff2a7816 */ /* 0x000fd6000000002a */
[----:B------:R-:W-:Y:S01]  /*db10*/  @!P3 IMAD.IADD R81, R81, 0x1, -R5 ;  /* 0x000000015151b824 */ /* 0x000fe200078e0a05 */
[----:B------:R-:W-:-:S05]  /*db20*/  LEA R11, P3, R9, R4, 0x1 ;  /* 0x00000004090b7211 */ /* 0x000fca00078608ff */
[----:B------:R-:W-:Y:S04]  /*db30*/  STL [R1+0x6cc], R11 ;  /* 0x0006cc0b01007387 */ /* 0x000fe80000100800 */
[----:B------:R-:W-:Y:S04]  /*db40*/  STL [R1+0x6a8], R51 ;  /* 0x0006a83301007387 */ /* 0x000fe80000100800 */
[----:B----4-:R0:W-:Y:S02]  /*db50*/  STL [R1+0x720], R76 ;  /* 0x0007204c01007387 */ /* 0x0101e40000100800 */
[----:B0-----:R-:W-:Y:S01]  /*db60*/  LEA.HI.X.SX32 R76, R9, R3, 0x1, P3 ;  /* 0x00000003094c7211 */ /* 0x001fe200018f0eff */
[----:B------:R-:W-:-:S02]  /*db70*/  @P0 IMAD.MOV.U32 R9, RZ, RZ, R51 ;  /* 0x000000ffff090224 */ /* 0x000fc400078e0033 */
[----:B------:R-:W-:Y:S01]  /*db80*/  @!P4 IMAD.MOV R2, RZ, RZ, -R2 ;  /* 0x000000ffff02c224 */ /* 0x000fe200078e0a02 */
[----:B--2---:R-:W-:Y:S01]  /*db90*/  ISETP.GE.AND P3, PT, R8, RZ, PT ;  /* 0x000000ff0800720c */ /* 0x004fe20003f66270 */
[----:B------:R-:W-:Y:S01]  /*dba0*/  @P0 IMAD.MOV.U32 R8, RZ, RZ, R46 ;  /* 0x000000ffff080224 */ /* 0x000fe200078e002e */
[----:B------:R-:W-:Y:S01]  /*dbb0*/  PRMT R71, RZ, 0x7610, R71 ;  /* 0x00007610ff477816 */ /* 0x000fe20000000047 */
[----:B------:R-:W-:Y:S01]  /*dbc0*/  IMAD R10, R10, UR13, RZ ;  /* 0x0000000d0a0a7c24 */ /* 0x000fe2000f8e02ff */
[----:B------:R-:W2:Y:S04]  /*dbd0*/  LDL.LU R51, [R1+0xf50] ;  /* 0x000f500001337983 */ /* 0x000ea80000300800 */
[----:B------:R0:W4:Y:S01]  /*dbe0*/  @P0 LDG.E.U16 R42, desc[UR24][R8.64] ;  /* 0x00000018082a0981 */ /* 0x000122000c1e1500 */
[----:B------:R-:W-:-:S03]  /*dbf0*/  ISETP.GT.U32.AND P4, PT, R5, R80, PT ;  /* 0x000000500500720c */ /* 0x000fc60003f84070 */
[----:B------:R-:W2:Y:S01]  /*dc00*/  LDL.LU R46, [R1+0xf4c] ;  /* 0x000f4c00012e7983 */ /* 0x000ea20000300800 */
[----:B0-----:R-:W-:Y:S02]  /*dc10*/  @P0 IMAD.MOV.U32 R8, RZ, RZ, R11 ;  /* 0x000000ffff080224 */ /* 0x001fe400078e000b */
[----:B------:R-:W-:-:S07]  /*dc20*/  @P0 IMAD.MOV.U32 R9, RZ, RZ, R76 ;  /* 0x000000ffff090224 */ /* 0x000fce00078e004c */
[----:B------:R-:W-:Y:S01]  /*dc30*/  @!P4 IMAD.IADD R80, R80, 0x1, -R5 ;  /* 0x000000015050c824 */ /* 0x000fe200078e0a05 */
[C---:B------:R-:W-:Y:S01]  /*dc40*/  LEA R11, P4, R10.reuse, R4, 0x1 ;  /* 0x000000040a0b7211 */ /* 0x040fe200078808ff */
[----:B------:R0:W2:Y:S03]  /*dc50*/  @P0 LDG.E.U16 R71, desc[UR24][R8.64] ;  /* 0x0000001808470981 */ /* 0x0000a6000c1e1500 */
[----:B------:R-:W-:Y:S01]  /*dc60*/  LEA.HI.X.SX32 R10, R10, R3, 0x1, P4 ;  /* 0x000000030a0a7211 */ /* 0x000fe200020f0eff */
[----:B0-----:R-:W-:Y:S01]  /*dc70*/  IMAD.MOV.U32 R8, RZ, RZ, R89 ;  /* 0x000000ffff087224 */ /* 0x001fe200078e0059 */
[----:B------:R-:W-:Y:S01]  /*dc80*/  PRMT R68, RZ, 0x7610, R68 ;  /* 0x00007610ff447816 */ /* 0x000fe20000000044 */
[----:B----4-:R0:W-:Y:S04]  /*dc90*/  STL [R1+0x71c], R42 ;  /* 0x00071c2a01007387 */ /* 0x0101e80000100800 */
[----:B0-----:R-:W4:Y:S04]  /*dca0*/  LDL.LU R42, [R1+0xf48] ;  /* 0x000f4800012a7983 */ /* 0x001f280000300800 */
[----:B------:R-:W-:Y:S04]  /*dcb0*/  STL [R1+0x6c8], R76 ;  /* 0x0006c84c01007387 */ /* 0x000fe80000100800 */
[----:B------:R-:W2:Y:S04]  /*dcc0*/  LDL R89, [R1+0xb8c] ;  /* 0x000b8c0001597983 */ /* 0x000ea80000100800 */
[----:B------:R0:W-:Y:S04]  /*dcd0*/  STL [R1+0x6ec], R11 ;  /* 0x0006ec0b01007387 */ /* 0x0001e80000100800 */
[----:B------:R1:W-:Y:S01]  /*dce0*/  STL [R1+0x6e8], R10 ;  /* 0x0006e80a01007387 */ /* 0x0003e20000100800 */
[----:B0-----:R-:W-:-:S04]  /*dcf0*/  @P0 LOP3.LUT R11, R11, R10, RZ, 0x3c, !PT ;  /* 0x0000000a0b0b0212 */ /* 0x001fc800078e3cff */
[----:B-1----:R-:W-:-:S04]  /*dd00*/  @P0 LOP3.LUT R10, R11, R10, RZ, 0x3c, !PT ;  /* 0x0000000a0b0a0212 */ /* 0x002fc800078e3cff */
[----:B------:R-:W-:-:S05]  /*dd10*/  @P0 LOP3.LUT R11, R11, R10, RZ, 0x3c, !PT ;  /* 0x0000000a0b0b0212 */ /* 0x000fca00078e3cff */
[----:B------:R-:W2:Y:S01]  /*dd20*/  @P0 LDG.E.U16 R68, desc[UR24][R10.64] ;  /* 0x000000180a440981 */ /* 0x000ea2000c1e1500 */
[C---:B------:R-:W-:Y:S01]  /*dd30*/  ISETP.GT.U32.AND P1, PT, R5.reuse, R81, PT ;  /* 0x000000510500720c */ /* 0x040fe20003f24070 */
[----:B------:R-:W-:Y:S01]  /*dd40*/  @!P3 IMAD.MOV R8, RZ, RZ, -R8 ;  /* 0x000000ffff08b224 */ /* 0x000fe200078e0a08 */
[----:B---3--:R-:W-:Y:S02]  /*dd50*/  ISETP.GE.AND P3, PT, R88, RZ, PT ;  /* 0x000000ff5800720c */ /* 0x008fe40003f66270 */
[----:B------:R-:W-:Y:S01]  /*dd60*/  ISETP.GT.U32.AND P4, PT, R5, R82, PT ;  /* 0x000000520500720c */ /* 0x000fe20003f84070 */
[----:B------:R-:W3:Y:S01]  /*dd70*/  LDL R88, [R1+0xb88] ;  /* 0x000b880001587983 */ /* 0x000ee20000100800 */
[----:B------:R-:W-:-:S07]  /*dd80*/  SEL R9, R38, R7, !P6 ;  /* 0x0000000726097207 */ /* 0x000fce0007000000 */
[----:B------:R-:W-:Y:S01]  /*dd90*/  @!P1 IMAD.IADD R81, R81, 0x1, -R5 ;  /* 0x0000000151519824 */ /* 0x000fe200078e0a05 */
[----:B------:R-:W-:Y:S02]  /*dda0*/  ISETP.GT.U32.AND P1, PT, R5, R83, PT ;  /* 0x000000530500720c */ /* 0x000fe40003f24070 */
[----:B------:R-:W-:Y:S01]  /*ddb0*/  SEL R7, R38, R2, !P6 ;  /* 0x0000000226077207 */ /* 0x000fe20007000000 */
[----:B------:R-:W-:Y:S02]  /*ddc0*/  IMAD.MOV.U32 R2, RZ, RZ, R93 ;  /* 0x000000ffff027224 */ /* 0x000fe400078e005d */
[----:B------:R-:W-:Y:S01]  /*ddd0*/  IMAD R9, R9, UR13, RZ ;  /* 0x0000000d09097c24 */ /* 0x000fe2000f8e02ff */
[----:B------:R-:W3:Y:S01]  /*dde0*/  LDL R93, [R1+0xb7c] ;  /* 0x000b7c00015d7983 */ /* 0x000ee20000100800 */
[----:B------:R-:W-:Y:S02]  /*ddf0*/  IMAD R7, R7, UR13, RZ ;  /* 0x0000000d07077c24 */ /* 0x000fe4000f8e02ff */
[----:B------:R-:W-:-:S04]  /*de00*/  @!P3 IMAD.MOV R2, RZ, RZ, -R2 ;  /* 0x000000ffff02b224 */ /* 0x000fc800078e0a02 */
[--C-:B------:R-:W-:Y:S02]  /*de10*/  @!P1 IMAD.IADD R83, R83, 0x1, -R5.reuse ;  /* 0x0000000153539824 */ /* 0x100fe400078e0a05 */
[----:B------:R-:W-:Y:S01]  /*de20*/  @!P4 IMAD.IADD R82, R82, 0x1, -R5 ;  /* 0x000000015252c824 */ /* 0x000fe200078e0a05 */
[----:B------:R-:W-:Y:S02]  /*de30*/  LEA R76, P1, R9, R4, 0x1 ;  /* 0x00000004094c7211 */ /* 0x000fe400078208ff */
[----:B------:R-:W-:Y:S02]  /*de40*/  ISETP.GT.U32.AND P4, PT, R5, R83, PT ;  /* 0x000000530500720c */ /* 0x000fe40003f84070 */
[----:B------:R-:W-:Y:S02]  /*de50*/  PRMT R74, RZ, 0x7610, R74 ;  /* 0x00007610ff4a7816 */ /* 0x000fe4000000004a */
[----:B------:R-:W-:Y:S02]  /*de60*/  LEA.HI.X.SX32 R9, R9, R3, 0x1, P1 ;  /* 0x0000000309097211 */ /* 0x000fe400008f0eff */
[----:B------:R-:W-:-:S07]  /*de70*/  PRMT R65, RZ, 0x7610, R65 ;  /* 0x00007610ff417816 */ /* 0x000fce0000000041 */
[----:B------:R-:W-:Y:S01]  /*de80*/  @!P4 IMAD.IADD R83, R83, 0x1, -R5 ;  /* 0x000000015353c824 */ /* 0x000fe200078e0a05 */
[----:B------:R-:W-:Y:S01]  /*de90*/  PRMT R67, RZ, 0x7610, R67 ;  /* 0x00007610ff437816 */ /* 0x000fe20000000043 */
[----:B--2---:R0:W-:Y:S04]  /*dea0*/  STL [R1+0x704], R68 ;  /* 0x0007044401007387 */ /* 0x0041e80000100800 */
[----:B------:R1:W-:Y:S01]  /*deb0*/  STL [R1+0x718], R71 ;  /* 0x0007184701007387 */ /* 0x0003e20000100800 */
[----:B0-----:R-:W-:-:S04]  /*dec0*/  LEA R68, P3, R7, R4, 0x1 ;  /* 0x0000000407447211 */ /* 0x001fc800078608ff */
[----:B-1----:R-:W-:Y:S02]  /*ded0*/  LEA.HI.X.SX32 R71, R7, R3, 0x1, P3 ;  /* 0x0000000307477211 */ /* 0x002fe400018f0eff */
[----:B------:R-:W-:Y:S01]  /*dee0*/  SEL R7, R38, R8, !P6 ;  /* 0x0000000826077207 */ /* 0x000fe20007000000 */
[----:B------:R-:W-:Y:S01]  /*def0*/  @P0 IMAD.MOV.U32 R8, RZ, RZ, R76 ;  /* 0x000000ffff080224 */ /* 0x000fe200078e004c */
[----:B------:R-:W-:Y:S03]  /*df00*/  STL [R1+0x70c], R76 ;  /* 0x00070c4c01007387 */ /* 0x000fe60000100800 */
[----:B------:R-:W-:Y:S01]  /*df10*/  IMAD R7, R7, UR4, RZ ;  /* 0x0000000407077c24 */ /* 0x000fe2000f8e02ff */
[----:B------:R0:W2:Y:S01]  /*df20*/  @P0 LDG.E.U16 R74, desc[UR24][R8.64] ;  /* 0x00000018084a0981 */ /* 0x0000a2000c1e1500 */
[----:B------:R-:W-:Y:S01]  /*df30*/  ISETP.GE.AND P3, PT, R89, RZ, PT ;  /* 0x000000ff5900720c */ /* 0x000fe20003f66270 */
[----:B------:R-:W1:Y:S02]  /*df40*/  LDCU UR4, c[0x0][0x3b0] ;  /* 0x00007600ff0477ac */ /* 0x000e640008000800 */
[----:B------:R3:W-:Y:S04]  /*df50*/  STL [R1+0x72c], R68 ;  /* 0x00072c4401007387 */ /* 0x0007e80000100800 */
[----:B------:R4:W-:Y:S01]  /*df60*/  STL [R1+0x708], R9 ;  /* 0x0007080901007387 */ /* 0x0009e20000100800 */
[----:B0-----:R-:W-:Y:S01]  /*df70*/  @P0 IMAD.MOV.U32 R8, RZ, RZ, R68 ;  /* 0x000000ffff080224 */ /* 0x001fe200078e0044 */
[----:B---3--:R-:W-:-:S02]  /*df80*/  LEA R68, P4, R7, R4, 0x1 ;  /* 0x0000000407447211 */ /* 0x008fc400078808ff */
[----:B------:R0:W-:Y:S01]  /*df90*/  STL [R1+0x728], R71 ;  /* 0x0007284701007387 */ /* 0x0001e20000100800 */
[----:B----4-:R-:W-:Y:S01]  /*dfa0*/  @P0 IMAD.MOV.U32 R9, RZ, RZ, R71 ;  /* 0x000000ffff090224 */ /* 0x010fe200078e0047 */
[----:B------:R-:W-:Y:S02]  /*dfb0*/  SEL R2, R38, R2, !P6 ;  /* 0x0000000226027207 */ /* 0x000fe40007000000 */
[----:B------:R-:W3:Y:S04]  /*dfc0*/  LDL R89, [R1+0xb74] ;  /* 0x000b740001597983 */ /* 0x000ee80000100800 */
[----:B------:R4:W2:Y:S01]  /*dfd0*/  @P0 LDG.E.U16 R65, desc[UR24][R8.64] ;  /* 0x0000001808410981 */ /* 0x0008a2000c1e1500 */
[----:B0-----:R-:W-:Y:S01]  /*dfe0*/  LEA.HI.X.SX32 R71, R7, R3, 0x1, P4 ;  /* 0x0000000307477211 */ /* 0x001fe200020f0eff */
[----:B----4-:R-:W-:-:S04]  /*dff0*/  @P0 IMAD.MOV.U32 R8, RZ, RZ, R68 ;  /* 0x000000ffff080224 */ /* 0x010fc800078e0044 */
[----:B------:R-:W-:-:S05]  /*e000*/  @P0 IMAD.MOV.U32 R9, RZ, RZ, R71 ;  /* 0x000000ffff090224 */ /* 0x000fca00078e0047 */
[----:B------:R-:W4:Y:S01]  /*e010*/  @P0 LDG.E.U16 R67, desc[UR24][R8.64] ;  /* 0x0000001808430981 */ /* 0x000f22000c1e1500 */
[----:B------:R-:W-:-:S03]  /*e020*/  IMAD R2, R2, UR5, RZ ;  /* 0x0000000502027c24 */ /* 0x000fc6000f8e02ff */
[----:B------:R-:W-:Y:S01]  /*e030*/  STL [R1+0x74c], R68 ;  /* 0x00074c4401007387 */ /* 0x000fe20000100800 */
[----:B------:R-:W-:Y:S01]  /*e040*/  @!P3 IMAD.MOV R78, RZ, RZ, -R78 ;  /* 0x000000ffff4eb224 */ /* 0x000fe200078e0a4e */
[----:B------:R-:W-:Y:S01]  /*e050*/  PRMT R33, RZ, 0x7610, R33 ;  /* 0x00007610ff217816 */ /* 0x000fe20000000021 */
[----:B------:R-:W0:Y:S01]  /*e060*/  LDCU UR5, c[0x0][0x3b0] ;  /* 0x00007600ff0577ac */ /* 0x000e220008000800 */
[----:B------:R-:W-:Y:S04]  /*e070*/  STL [R1+0x748], R71 ;  /* 0x0007484701007387 */ /* 0x000fe80000100800 */
[----:B--2---:R2:W-:Y:S02]  /*e080*/  STL [R1+0x6fc], R65 ;  /* 0x0006fc4101007387 */ /* 0x0045e40000100800 */
[----:B--2---:R-:W-:-:S05]  /*e090*/  LEA R65, P3, R2, R4, 0x1 ;  /* 0x0000000402417211 */ /* 0x004fca00078608ff */
[----:B------:R-:W-:Y:S04]  /*e0a0*/  STL [R1+0x76c], R65 ;  /* 0x00076c4101007387 */ /* 0x000fe80000100800 */
[----:B----4-:R2:W-:Y:S01]  /*e0b0*/  STL [R1+0x6f8], R67 ;  /* 0x0006f84301007387 */ /* 0x0105e20000100800 */
[----:B------:R-:W-:Y:S01]  /*e0c0*/  @P0 IMAD.MOV.U32 R8, RZ, RZ, R65 ;  /* 0x000000ffff080224 */ /* 0x000fe200078e0041 */
[----:B--2---:R-:W-:-:S05]  /*e0d0*/  LEA.HI.X.SX32 R67, R2, R3, 0x1, P3 ;  /* 0x0000000302437211 */ /* 0x004fca00018f0eff */
[----:B------:R-:W-:-:S05]  /*e0e0*/  @P0 IMAD.MOV.U32 R9, RZ, RZ, R67 ;  /* 0x000000ffff090224 */ /* 0x000fca00078e0043 */
[----:B------:R-:W2:Y:S01]  /*e0f0*/  @P0 LDG.E.U16 R33, desc[UR24][R8.64] ;  /* 0x0000001808210981 */ /* 0x000ea2000c1e1500 */
[C---:B------:R-:W-:Y:S02]  /*e100*/  ISETP.GT.U32.AND P1, PT, R5.reuse, R82, PT ;  /* 0x000000520500720c */ /* 0x040fe40003f24070 */
[----:B------:R-:W-:Y:S02]  /*e110*/  ISETP.GT.U32.AND P4, PT, R5, R84, PT ;  /* 0x000000540500720c */ /* 0x000fe40003f84070 */
[----:B------:R-:W-:Y:S01]  /*e120*/  SEL R78, R38, R78, !P6 ;  /* 0x0000004e264e7207 */ /* 0x000fe20007000000 */
[----:B------:R-:W-:Y:S01]  /*e130*/  STL [R1+0x700], R74 ;  /* 0x0007004a01007387 */ /* 0x000fe20000100800 */
[----:B------:R-:W-:-:S03]  /*e140*/  ISETP.GE.AND P3, PT, R93, RZ, PT ;  /* 0x000000ff5d00720c */ /* 0x000fc60003f66270 */
[----:B-1----:R-:W-:Y:S01]  /*e150*/  IMAD R78, R78, UR4, RZ ;  /* 0x000000044e4e7c24 */ /* 0x002fe2000f8e02ff */
[----:B------:R-:W-:Y:S01]  /*e160*/  STL [R1+0x768], R67 ;  /* 0x0007684301007387 */ /* 0x000fe20000100800 */
[----:B------:R-:W-:Y:S01]  /*e170*/  PRMT R19, RZ, 0x7610, R19 ;  /* 0x00007610ff137816 */ /* 0x000fe20000000013 */
[----:B------:R-:W1:Y:S01]  /*e180*/  LDCU UR4, c[0x0][0x3b0] ;  /* 0x00007600ff0477ac */ /* 0x000e620008000800 */
[--C-:B------:R-:W-:Y:S01]  /*e190*/  @!P1 IMAD.IADD R82, R82, 0x1, -R5.reuse ;  /* 0x0000000152529824 */ /* 0x100fe200078e0a05 */
[----:B------:R-:W-:Y:S01]  /*e1a0*/  ISETP.GE.AND P1, PT, R88, RZ, PT ;  /* 0x000000ff5800720c */ /* 0x000fe20003f26270 */
[----:B------:R-:W4:Y:S01]  /*e1b0*/  LDL R93, [R1+0xb64] ;  /* 0x000b6400015d7983 */ /* 0x000f220000100800 */
[----:B------:R-:W-:-:S03]  /*e1c0*/  @!P4 IMAD.IADD R84, R84, 0x1, -R5 ;  /* 0x000000015454c824 */ /* 0x000fc600078e0a05 */
[----:B------:R-:W3:Y:S04]  /*e1d0*/  LDL R88, [R1+0xb6c] ;  /* 0x000b6c0001587983 */ /* 0x000ee80000100800 */
[----:B--2---:R2:W-:Y:S02]  /*e1e0*/  STL [R1+0x6e4], R33 ;  /* 0x0006e42101007387 */ /* 0x0045e40000100800 */
[----:B--2---:R-:W-:-:S04]  /*e1f0*/  LEA R33, P4, R78, R4, 0x1 ;  /* 0x000000044e217211 */ /* 0x004fc800078808ff */
[----:B------:R-:W-:Y:S01]  /*e200*/  LEA.HI.X.SX32 R65, R78, R3, 0x1, P4 ;  /* 0x000000034e417211 */ /* 0x000fe200020f0eff */
[----:B------:R-:W-:-:S04]  /*e210*/  @P0 IMAD.MOV.U32 R8, RZ, RZ, R33 ;  /* 0x000000ffff080224 */ /* 0x000fc800078e0021 */
[----:B------:R-:W-:-:S05]  /*e220*/  @P0 IMAD.MOV.U32 R9, RZ, RZ, R65 ;  /* 0x000000ffff090224 */ /* 0x000fca00078e0041 */
[----:B------:R2:W4:Y:S01]  /*e230*/  @P0 LDG.E.U16 R19, desc[UR24][R8.64] ;  /* 0x0000001808130981 */ /* 0x000522000c1e1500 */
[----:B------:R-:W-:Y:S01]  /*e240*/  @!P3 IMAD.MOV R80, RZ, RZ, -R80 ;  /* 0x000000ffff50b224 */ /* 0x000fe200078e0a50 */
[----:B---3--:R-:W-:Y:S01]  /*e250*/  ISETP.GE.AND P3, PT, R89, RZ, PT ;  /* 0x000000ff5900720c */ /* 0x008fe20003f66270 */
[----:B------:R-:W-:Y:S01]  /*e260*/  @!P1 IMAD.MOV R79, RZ, RZ, -R79 ;  /* 0x000000ffff4f9224 */ /* 0x000fe200078e0a4f */
[----:B------:R-:W-:Y:S02]  /*e270*/  ISETP.GT.U32.AND P1, PT, R5, R84, PT ;  /* 0x000000540500720c */ /* 0x000fe40003f24070 */
[C---:B------:R-:W-:Y:S02]  /*e280*/  SEL R80, R38.reuse, R80, !P6 ;  /* 0x0000005026507207 */ /* 0x040fe40007000000 */
[----:B------:R-:W-:Y:S01]  /*e290*/  SEL R79, R38, R79, !P6 ;  /* 0x0000004f264f7207 */ /* 0x000fe20007000000 */
[----:B------:R-:W-:Y:S02]  /*e2a0*/  STL [R1+0x78c], R33 ;  /* 0x00078c2101007387 */ /* 0x000fe40000100800 */
[----:B-1----:R-:W-:Y:S01]  /*e2b0*/  IMAD R80, R80, UR4, RZ ;  /* 0x0000000450507c24 */ /* 0x002fe2000f8e02ff */
[----:B------:R-:W-:Y:S01]  /*e2c0*/  PRMT R62, RZ, 0x7610, R62 ;  /* 0x00007610ff3e7816 */ /* 0x000fe2000000003e */
[----:B------:R1:W-:Y:S01]  /*e2d0*/  STL [R1+0x788], R65 ;  /* 0x0007884101007387 */ /* 0x0003e20000100800 */
[----:B0-----:R-:W-:Y:S01]  /*e2e0*/  IMAD R79, R79, UR5, RZ ;  /* 0x000000054f4f7c24 */ /* 0x001fe2000f8e02ff */
[----:B------:R-:W-:Y:S01]  /*e2f0*/  PRMT R0, RZ, 0x7610, R0 ;  /* 0x00007610ff007816 */ /* 0x000fe20000000000 */
[----:B------:R-:W-:Y:S01]  /*e300*/  @!P3 IMAD.MOV R81, RZ, RZ, -R81 ;  /* 0x000000ffff51b224 */ /* 0x000fe200078e0a51 */
[----:B------:R-:W3:Y:S01]  /*e310*/  LDL R89, [R1+0xb5c] ;  /* 0x000b5c0001597983 */ /* 0x000ee20000100800 */
[----:B------:R-:W-:Y:S01]  /*e320*/  @!P1 IMAD.IADD R84, R84, 0x1, -R5 ;  /* 0x0000000154549824 */ /* 0x000fe200078e0a05 */
[----:B------:R-:W-:Y:S01]  /*e330*/  PRMT R11, RZ, 0x7610, R11 ;  /* 0x00007610ff0b7816 */ /* 0x000fe2000000000b */
[----:B------:R-:W0:Y:S01]  /*e340*/  LDCU UR4, c[0x0][0x3b0] ;  /* 0x00007600ff0477ac */ /* 0x000e220008000800 */
[----:B-1----:R-:W-:Y:S01]  /*e350*/  LEA R65, P1, R79, R4, 0x1 ;  /* 0x000000044f417211 */ /* 0x002fe200078208ff */
[----:B------:R-:W1:Y:S01]  /*e360*/  LDCU UR5, c[0x0][0x3b0] ;  /* 0x00007600ff0577ac */ /* 0x000e620008000800 */
[----:B------:R-:W-:-:S02]  /*e370*/  SEL R81, R38, R81, !P6 ;  /* 0x0000005126517207 */ /* 0x000fc40007000000 */
[-C--:B------:R-:W-:Y:S01]  /*e380*/  LEA.HI.X.SX32 R67, R79, R3.reuse, 0x1, P1 ;  /* 0x000000034f437211 */ /* 0x080fe200008f0eff */
[----:B--2---:R-:W-:Y:S02]  /*e390*/  @P0 IMAD.MOV.U32 R8, RZ, RZ, R65 ;  /* 0x000000ffff080224 */ /* 0x004fe400078e0041 */
[----:B------:R-:W-:Y:S01]  /*e3a0*/  IMAD R81, R81, UR16, RZ ;  /* 0x0000001051517c24 */ /* 0x000fe2000f8e02ff */
[----:B----4-:R2:W-:Y:S01]  /*e3b0*/  STL [R1+0x6e0], R19 ;  /* 0x0006e01301007387 */ /* 0x0105e20000100800 */
[----:B------:R-:W-:Y:S01]  /*e3c0*/  @P0 IMAD.MOV.U32 R9, RZ, RZ, R67 ;  /* 0x000000ffff090224 */ /* 0x000fe200078e0043 */
[----:B------:R-:W-:Y:S01]  /*e3d0*/  ISETP.GT.U32.AND P4, PT, R5, R86, PT ;  /* 0x000000560500720c */ /* 0x000fe20003f84070 */
[----:B------:R-:W4:Y:S01]  /*e3e0*/  LDCU UR16, c[0x0][0x3b0] ;  /* 0x00007600ff1077ac */ /* 0x000f220008000800 */
[C---:B--2---:R-:W-:Y:S01]  /*e3f0*/  LEA R19, P3, R80.reuse, R4, 0x1 ;  /* 0x0000000450137211 */ /* 0x044fe200078608ff */
[----:B------:R-:W-:Y:S03]  /*e400*/  STL [R1+0x7ac], R65 ;  /* 0x0007ac4101007387 */ /* 0x000fe60000100800 */
[----:B------:R-:W-:Y:S01]  /*e410*/  LEA.HI.X.SX32 R33, R80, R3, 0x1, P3 ;  /* 0x0000000350217211 */ /* 0x000fe200018f0eff */
[----:B------:R2:W4:Y:S01]  /*e420*/  @P0 LDG.E.U16 R62, desc[UR24][R8.64] ;  /* 0x00000018083e0981 */ /* 0x000522000c1e1500 */
[----:B------:R-:W-:-:S03]  /*e430*/  ISETP.GE.AND P3, PT, R93, RZ, PT ;  /* 0x000000ff5d00720c */ /* 0x000fc60003f66270 */
[----:B------:R0:W-:Y:S01]  /*e440*/  STL [R1+0x7cc], R19 ;  /* 0x0007cc1301007387 */ /* 0x0001e20000100800 */
[----:B--2---:R-:W-:-:S03]  /*e450*/  @P0 IMAD.MOV.U32 R8, RZ, RZ, R19 ;  /* 0x000000ffff080224 */ /* 0x004fc600078e0013 */
[----:B------:R-:W-:Y:S06]  /*e460*/  STL [R1+0x7a8], R67 ;  /* 0x0007a84301007387 */ /* 0x000fec0000100800 */
[----:B------:R-:W-:Y:S01]  /*e470*/  @!P3 IMAD.MOV R82, RZ, RZ, -R82 ;  /* 0x000000ffff52b224 */ /* 0x000fe200078e0a52 */
[C---:B0-----:R-:W-:Y:S01]  /*e480*/  LEA R19, P3, R81.reuse, R4, 0x1 ;  /* 0x0000000451137211 */ /* 0x041fe200078608ff */
[----:B------:R0:W-:Y:S01]  /*e490*/  STL [R1+0x7c8], R33 ;  /* 0x0007c82101007387 */ /* 0x0001e20000100800 */
[----:B------:R-:W-:Y:S01]  /*e4a0*/  @P0 IMAD.MOV.U32 R9, RZ, RZ, R33 ;  /* 0x000000ffff090224 */ /* 0x000fe200078e0021 */
[----:B------:R-:W-:Y:S01]  /*e4b0*/  ISETP.GE.AND P1, PT, R88, RZ, PT ;  /* 0x000000ff5800720c */ /* 0x000fe20003f26270 */
[----:B------:R-:W-:Y:S01]  /*e4c0*/  @!P4 IMAD.IADD R86, R86, 0x1, -R5 ;  /* 0x000000015656c824 */ /* 0x000fe200078e0a05 */
[----:B------:R-:W2:Y:S04]  /*e4d0*/  LDL R88, [R1+0xb54] ;  /* 0x000b540001587983 */ /* 0x000ea80000100800 */
[----:B------:R1:W2:Y:S01]  /*e4e0*/  @P0 LDG.E.U16 R0, desc[UR24][R8.64] ;  /* 0x0000001808000981 */ /* 0x0002a2000c1e1500 */
[----:B0-----:R-:W-:-:S03]  /*e4f0*/  LEA.HI.X.SX32 R33, R81, R3, 0x1, P3 ;  /* 0x0000000351217211 */ /* 0x001fc600018f0eff */
[----:B------:R-:W4:Y:S01]  /*e500*/  LDL R93, [R1+0xb4c] ;  /* 0x000b4c00015d7983 */ /* 0x000f220000100800 */
[----:B-1----:R-:W-:Y:S02]  /*e510*/  @P0 IMAD.MOV.U32 R8, RZ, RZ, R19 ;  /* 0x000000ffff080224 */ /* 0x002fe400078e0013 */
[----:B------:R-:W-:-:S05]  /*e520*/  @P0 IMAD.MOV.U32 R9, RZ, RZ, R33 ;  /* 0x000000ffff090224 */ /* 0x000fca00078e0021 */
[----:B------:R-:W4:Y:S01]  /*e530*/  @P0 LDG.E.U16 R11, desc[UR24][R8.64] ;  /* 0x00000018080b0981 */ /* 0x000f22000c1e1500 */
[----:B------:R-:W-:Y:S01]  /*e540*/  @!P1 IMAD.MOV R83, RZ, RZ, -R83 ;  /* 0x000000ffff539224 */ /* 0x000fe200078e0a53 */
[----:B------:R-:W-:-:S04]  /*e550*/  ISETP.GT.U32.AND P1, PT, R5, R86, PT ;  /* 0x000000560500720c */ /* 0x000fc80003f24070 */
[----:B------:R-:W-:Y:S01]  /*e560*/  SEL R83, R38, R83, !P6 ;  /* 0x0000005326537207 */ /* 0x000fe20007000000 */
[----:B------:R-:W-:Y:S01]  /*e570*/  STL [R1+0x7ec], R19 ;  /* 0x0007ec1301007387 */ /* 0x000fe20000100800 */
[----:B---3--:R-:W-:-:S03]  /*e580*/  ISETP.GE.AND P3, PT, R89, RZ, PT ;  /* 0x000000ff5900720c */ /* 0x008fc60003f66270 */
[----:B------:R-:W-:Y:S01]  /*e590*/  IMAD R83, R83, UR4, RZ ;  /* 0x0000000453537c24 */ /* 0x000fe2000f8e02ff */
[----:B------:R-:W-:Y:S01]  /*e5a0*/  PRMT R10, RZ, 0x7610, R10 ;  /* 0x00007610ff0a7816 */ /* 0x000fe2000000000a */
[----:B------:R-:W0:Y:S02]  /*e5b0*/  LDCU UR4, c[0x0][0x3b0] ;  /* 0x00007600ff0477ac */ /* 0x000e240008000800 */
[----:B------:R-:W-:Y:S01]  /*e5c0*/  @!P1 IMAD.IADD R86, R86, 0x1, -R5 ;  /* 0x0000000156569824 */ /* 0x000fe200078e0a05 */
[----:B--2---:R1:W-:Y:S04]  /*e5d0*/  STL [R1+0x6d8], R0 ;  /* 0x0006d80001007387 */ /* 0x0043e80000100800 */
[----:B-1----:R-:W2:Y:S04]  /*e5e0*/  LDL.LU R0, [R1+0x21c] ;  /* 0x00021c0001007983 */ /* 0x002ea80000300800 */
[----:B------:R-:W-:Y:S04]  /*e5f0*/  STL [R1+0x7e8], R33 ;  /* 0x0007e82101007387 */ /* 0x000fe80000100800 */
[----:B------:R-:W3:Y:S04]  /*e600*/  LDL R89, [R1+0xd0c] ;  /* 0x000d0c0001597983 */ /* 0x000ee80000100800 */
[----:B----4-:R-:W-:Y:S04]  /*e610*/  STL [R1+0x6dc], R62 ;  /* 0x0006dc3e01007387 */ /* 0x010fe80000100800 */
[----:B------:R1:W-:Y:S02]  /*e620*/  STL [R1+0x6c4], R11 ;  /* 0x0006c40b01007387 */ /* 0x0003e40000100800 */
[----:B-1----:R-:W-:-:S04]  /*e630*/  LEA R11, P1, R83, R4, 0x1 ;  /* 0x00000004530b7211 */ /* 0x002fc800078208ff */
[----:B------:R-:W-:Y:S01]  /*e640*/  LEA.HI.X.SX32 R19, R83, R3, 0x1, P1 ;  /* 0x0000000353137211 */ /* 0x000fe200008f0eff */
[----:B------:R-:W-:-:S04]  /*e650*/  @P0 IMAD.MOV.U32 R8, RZ, RZ, R11 ;  /* 0x000000ffff080224 */ /* 0x000fc800078e000b */
[----:B------:R-:W-:-:S05]  /*e660*/  @P0 IMAD.MOV.U32 R9, RZ, RZ, R19 ;  /* 0x000000ffff090224 */ /* 0x000fca00078e0013 */
[----:B------:R1:W4:Y:S01]  /*e670*/  @P0 LDG.E.U16 R10, desc[UR24][R8.64] ;  /* 0x00000018080a0981 */ /* 0x000322000c1e1500 */
[----:B------:R-:W-:-:S13]  /*e680*/  ISETP.GT.U32.AND P4, PT, R5, R85, PT ;  /* 0x000000550500720c */ /* 0x000fda0003f84070 */
[----:B------:R-:W-:-:S05]  /*e690*/  @!P4 IMAD.IADD R85, R85, 0x1, -R5 ;  /* 0x000000015555c824 */ /* 0x000fca00078e0a05 */
[----:B------:R-:W-:Y:S01]  /*e6a0*/  ISETP.GT.U32.AND P4, PT, R5, R85, PT ;  /* 0x000000550500720c */ /* 0x000fe20003f84070 */
[----:B------:R-:W-:Y:S01]  /*e6b0*/  @!P3 IMAD.MOV R84, RZ, RZ, -R84 ;  /* 0x000000ffff54b224 */ /* 0x000fe200078e0a54 */
[----:B------:R-:W-:Y:S02]  /*e6c0*/  ISETP.GE.AND P3, PT, R88, RZ, PT ;  /* 0x000000ff5800720c */ /* 0x000fe40003f66270 */
[C---:B------:R-:W-:Y:S02]  /*e6d0*/  SEL R82, R38.reuse, R82, !P6 ;  /* 0x0000005226527207 */ /* 0x040fe40007000000 */
[----:B------:R-:W-:-:S07]  /*e6e0*/  SEL R84, R38, R84, !P6 ;  /* 0x0000005426547207 */ /* 0x000fce0007000000 */
[----:B------:R-:W-:Y:S01]  /*e6f0*/  @!P4 IMAD.IADD R85, R85, 0x1, -R5 ;  /* 0x000000015555c824 */ /* 0x000fe200078e0a05 */
[----:B------:R-:W-:Y:S01]  /*e700*/  ISETP.GE.AND P4, PT, R93, RZ, PT ;  /* 0x000000ff5d00720c */ /* 0x000fe20003f86270 */
[----:B------:R-:W-:Y:S01]  /*e710*/  IMAD R82, R82, UR5, RZ ;  /* 0x0000000552527c24 */ /* 0x000fe2000f8e02ff */
[----:B------:R-:W-:Y:S01]  /*e720*/  STL [R1+0x80c], R11 ;  /* 0x00080c0b01007387 */ /* 0x000fe20000100800 */
[----:B------:R-:W-:Y:S01]  /*e730*/  IMAD R84, R84, UR16, RZ ;  /* 0x0000001054547c24 */ /* 0x000fe2000f8e02ff */
[----:B------:R-:W-:Y:S01]  /*e740*/  PRMT R15, RZ, 0x7610, R15 ;  /* 0x00007610ff0f7816 */ /* 0x000fe2000000000f */
[----:B------:R-:W-:Y:S01]  /*e750*/  @!P3 IMAD.MOV R86, RZ, RZ, -R86 ;  /* 0x000000ffff56b224 */ /* 0x000fe200078e0a56 */
[----:B------:R0:W-:Y:S01]  /*e760*/  STL [R1+0x808], R19 ;  /* 0x0008081301007387 */ /* 0x0001e20000100800 */
[----:B------:R-:W-:Y:S01]  /*e770*/  PRMT R7, RZ, 0x7610, R7 ;  /* 0x00007610ff077816 */ /* 0x000fe20000000007 */
[----:B------:R-:W2:Y:S02]  /*e780*/  LDCU UR5, c[0x0][0x3b0] ;  /* 0x00007600ff0577ac */ /* 0x000ea40008000800 */
[----:B------:R-:W2:Y:S01]  /*e790*/  LDL R74, [R1+0xb44] ;  /* 0x000b4400014a7983 */ /* 0x000ea20000100800 */
[----:B------:R-:W-:Y:S01]  /*e7a0*/  PRMT R13, RZ, 0x7610, R13 ;  /* 0x00007610ff0d7816 */ /* 0x000fe2000000000d */
[----:B------:R-:W2:Y:S02]  /*e7b0*/  LDCU UR16, c[0x0][0x3b0] ;  /* 0x00007600ff1077ac */ /* 0x000ea40008000800 */
[----:B------:R-:W2:Y:S01]  /*e7c0*/  LDL.LU R88, [R1+0x200] ;  /* 0x0002000001587983 */ /* 0x000ea20000300800 */
[----:B0-----:R-:W-:Y:S01]  /*e7d0*/  LEA R19, P3, R82, R4, 0x1 ;  /* 0x0000000452137211 */ /* 0x001fe200078608ff */
[----:B------:R-:W-:-:S02]  /*e7e0*/  @!P4 IMAD.MOV R85, RZ, RZ, -R85 ;  /* 0x000000ffff55c224 */ /* 0x000fc400078e0a55 */
[----:B------:R-:W2:Y:S01]  /*e7f0*/  LDL.LU R76, [R1+0x204] ;  /* 0x00020400014c7983 */ /* 0x000ea20000300800 */
[----:B------:R-:W-:Y:S01]  /*e800*/  LEA.HI.X.SX32 R33, R82, R3, 0x1, P3 ;  /* 0x0000000352217211 */ /* 0x000fe200018f0eff */
[----:B-1----:R-:W-:-:S04]  /*e810*/  @P0 IMAD.MOV.U32 R8, RZ, RZ, R19 ;  /* 0x000000ffff080224 */ /* 0x002fc800078e0013 */
[----:B------:R-:W-:-:S05]  /*e820*/  @P0 IMAD.MOV.U32 R9, RZ, RZ, R33 ;  /* 0x000000ffff090224 */ /* 0x000fca00078e0021 */
[----:B------:R-:W2:Y:S01]  /*e830*/  @P0 LDG.E.U16 R15, desc[UR24][R8.64] ;  /* 0x00000018080f0981 */ /* 0x000ea2000c1e1500 */
[----:B---3--:R-:W-:-:S03]  /*e840*/  ISETP.GE.AND P3, PT, R89, RZ, PT ;  /* 0x000000ff5900720c */ /* 0x008fc60003f66270 */
[----:B----4-:R0:W-:Y:S04]  /*e850*/  STL [R1+0x6c0], R10 ;  /* 0x0006c00a01007387 */ /* 0x0101e80000100800 */
[----:B------:R-:W-:Y:S01]  /*e860*/  STL [R1+0x82c], R19 ;  /* 0x00082c1301007387 */ /* 0x000fe20000100800 */
[----:B0-----:R-:W-:-:S04]  /*e870*/  LEA R10, P4, R84, R4, 0x1 ;  /* 0x00000004540a7211 */ /* 0x001fc800078808ff */
[----:B------:R-:W-:Y:S01]  /*e880*/  LEA.HI.X.SX32 R11, R84, R3, 0x1, P4 ;  /* 0x00000003540b7211 */ /* 0x000fe200020f0eff */
[----:B------:R-:W-:Y:S04]  /*e890*/  STL [R1+0x84c], R10 ;  /* 0x00084c0a01007387 */ /* 0x000fe80000100800 */
[----:B------:R-:W3:Y:S04]  /*e8a0*/  LDL R93, [R1+0xcc4] ;  /* 0x000cc400015d7983 */ /* 0x000ee80000100800 */
[----:B------:R-:W-:Y:S04]  /*e8b0*/  STL [R1+0x828], R33 ;  /* 0x0008282101007387 */ /* 0x000fe80000100800 */
[----:B------:R-:W-:Y:S04]  /*e8c0*/  STL [R1+0x848], R11 ;  /* 0x0008480b01007387 */ /* 0x000fe80000100800 */
[----:B------:R-:W4:Y:S04]  /*e8d0*/  LDL R89, [R1+0xc84] ;  /* 0x000c840001597983 */ /* 0x000f280000100800 */
[----:B------:R-:W3:Y:S04]  /*e8e0*/  LDL.LU R8, [R1+0xe8] ;  /* 0x0000e80001087983 */ /* 0x000ee80000300800 */
[----:B------:R0:W4:Y:S01]  /*e8f0*/  @P0 LDG.E.U16 R7, desc[UR24][R10.64] ;  /* 0x000000180a070981 */ /* 0x000122000c1e1500 */
[----:B------:R-:W-:-:S02]  /*e900*/  SEL R86, R38, R86, !P6 ;  /* 0x0000005626567207 */ /* 0x000fc40007000000 */
[----:B------:R-:W-:-:S03]  /*e910*/  SEL R85, R38, R85, !P6 ;  /* 0x0000005526557207 */ /* 0x000fc60007000000 */
[----:B------:R-:W-:Y:S01]  /*e920*/  IMAD R86, R86, UR4, RZ ;  /* 0x0000000456567c24 */ /* 0x000fe2000f8e02ff */
[----:B------:R-:W-:Y:S01]  /*e930*/  PRMT R2, RZ, 0x7610, R2 ;  /* 0x00007610ff027816 */ /* 0x000fe20000000002 */
[----:B------:R-:W-:Y:S01]  /*e940*/  IMAD R85, R85, UR17, RZ ;  /* 0x0000001155557c24 */ /* 0x000fe2000f8e02ff */
[----:B------:R-:W-:Y:S01]  /*e950*/  ISETP.GT.U32.AND P1, PT, R5, R87, PT ;  /* 0x000000570500720c */ /* 0x000fe20003f24070 */
[----:B------:R-:W1:Y:S01]  /*e960*/  LDCU UR4, c[0x0][0x3b0] ;  /* 0x00007600ff0477ac */ /* 0x000e620008000800 */
[----:B------:R-:W-:Y:S02]  /*e970*/  PRMT R56, RZ, 0x7610, R56 ;  /* 0x00007610ff387816 */ /* 0x000fe40000000038 */
[----:B------:R-:W-:Y:S01]  /*e980*/  PRMT R17, RZ, 0x7610, R17 ;  /* 0x00007610ff117816 */ /* 0x000fe20000000011 */
[----:B------:R-:W0:Y:S01]  /*e990*/  LDCU UR17, c[0x0][0x3b0] ;  /* 0x00007600ff1177ac */ /* 0x000e220008000800 */
[----:B--2---:R2:W-:Y:S01]  /*e9a0*/  STL [R1+0x6bc], R15 ;  /* 0x0006bc0f01007387 */ /* 0x0045e20000100800 */
[----:B---3--:R-:W-:Y:S01]  /*e9b0*/  @!P3 IMAD.MOV R8, RZ, RZ, -R8 ;  /* 0x000000ffff08b224 */ /* 0x008fe200078e0a08 */
[----:B--2---:R-:W-:-:S04]  /*e9c0*/  LEA R15, P3, R86, R4, 0x1 ;  /* 0x00000004560f7211 */ /* 0x004fc800078608ff */
[----:B0-----:R-:W-:Y:S01]  /*e9d0*/  LEA.HI.X.SX32 R10, R86, R3, 0x1, P3 ;  /* 0x00000003560a7211 */ /* 0x001fe200018f0eff */
[----:B------:R-:W-:Y:S04]  /*e9e0*/  STL [R1+0x864], R15 ;  /* 0x0008640f01007387 */ /* 0x000fe80000100800 */
[----:B----4-:R0:W-:Y:S01]  /*e9f0*/  STL [R1+0x6b8], R7 ;  /* 0x0006b80701007387 */ /* 0x0101e20000100800 */
[----:B------:R-:W-:-:S03]  /*ea00*/  @P0 IMAD.MOV.U32 R11, RZ, RZ, R10 ;  /* 0x000000ffff0b0224 */ /* 0x000fc600078e000a */
[----:B------:R2:W-:Y:S01]  /*ea10*/  STL [R1+0x860], R10 ;  /* 0x0008600a01007387 */ /* 0x0005e20000100800 */
[----:B0-----:R-:W-:Y:S01]  /*ea20*/  LEA R7, P3, R85, R4, 0x1 ;  /* 0x0000000455077211 */ /* 0x001fe200078608ff */
[----:B--2---:R-:W-:-:S03]  /*ea30*/  @P0 IMAD.MOV.U32 R10, RZ, RZ, R15 ;  /* 0x000000ffff0a0224 */ /* 0x004fc600078e000f */
[----:B------:R-:W-:Y:S02]  /*ea40*/  LEA.HI.X.SX32 R9, R85, R3, 0x1, P3 ;  /* 0x0000000355097211 */ /* 0x000fe400018f0eff */
[----:B------:R0:W2:Y:S02]  /*ea50*/  @P0 LDG.E.U16 R13, desc[UR24][R10.64] ;  /* 0x000000180a0d0981 */ /* 0x0000a4000c1e1500 */
[----:B0-----:R-:W-:Y:S02]  /*ea60*/  @P0 IMAD.MOV.U32 R10, RZ, RZ, R7 ;  /* 0x000000ffff0a0224 */ /* 0x001fe400078e0007 */
[----:B------:R-:W-:-:S05]  /*ea70*/  @P0 IMAD.MOV.U32 R11, RZ, RZ, R9 ;  /* 0x000000ffff0b0224 */ /* 0x000fca00078e0009 */
[----:B------:R-:W3:Y:S04]  /*ea80*/  @P0 LDG.E.U16 R2, desc[UR24][R10.64] ;  /* 0x000000180a020981 */ /* 0x000ee8000c1e1500 */
[----:B------:R0:W-:Y:S04]  /*ea90*/  STL [R1+0x87c], R7 ;  /* 0x00087c0701007387 */ /* 0x0001e80000100800 */
[----:B------:R-:W-:Y:S04]  /*eaa0*/  STL [R1+0x878], R9 ;  /* 0x0008780901007387 */ /* 0x000fe80000100800 */
[----:B------:R-:W4:Y:S04]  /*eab0*/  LDL R62, [R1+0xd18] ;  /* 0x000d1800013e7983 */ /* 0x000f280000100800 */
[----:B0-----:R-:W2:Y:S04]  /*eac0*/  LDL.LU R7, [R1+0x128] ;  /* 0x0001280001077983 */ /* 0x001ea80000300800 */
[----:B------:R-:W2:Y:S04]  /*ead0*/  LDL R65, [R1+0xce0] ;  /* 0x000ce00001417983 */ /* 0x000ea80000100800 */
[----:B------:R-:W2:Y:S01]  /*eae0*/  LDL.LU R68, [R1+0x38] ;  /* 0x0000380001447983 */ /* 0x000ea20000300800 */
[----:B------:R-:W-:Y:S01]  /*eaf0*/  @!P1 IMAD.IADD R87, R87, 0x1, -R5 ;  /* 0x0000000157579824 */ /* 0x000fe200078e0a05 */
[----:B------:R-:W-:-:S04]  /*eb00*/  ISETP.GT.U32.AND P1, PT, R5, R0, PT ;  /* 0x000000000500720c */ /* 0x000fc80003f24070 */
[----:B------:R-:W-:Y:S01]  /*eb10*/  ISETP.GT.U32.AND P4, PT, R5, R87, PT ;  /* 0x000000570500720c */ /* 0x000fe20003f84070 */
[----:B---3--:R0:W-:Y:S04]  /*eb20*/  STL [R1+0x6a0], R2 ;  /* 0x0006a00201007387 */ /* 0x0081e80000100800 */
[----:B0-----:R-:W3:Y:S04]  /*eb30*/  LDL.LU R2, [R1+0x148] ;  /* 0x0001480001027983 */ /* 0x001ee80000300800 */
[----:B------:R-:W-:Y:S01]  /*eb40*/  @!P1 IMAD.IADD R0, R0, 0x1, -R5 ;  /* 0x0000000100009824 */ /* 0x000fe200078e0a05 */
[----:B------:R-:W-:-:S03]  /*eb50*/  ISETP.GE.AND P1, PT, R74, RZ, PT ;  /* 0x000000ff4a00720c */ /* 0x000fc60003f26270 */
[----:B------:R-:W-:Y:S01]  /*eb60*/  @!P4 IMAD.IADD R87, R87, 0x1, -R5 ;  /* 0x000000015757c824 */ /* 0x000fe200078e0a05 */
[C---:B------:R-:W-:Y:S01]  /*eb70*/  ISETP.GT.U32.AND P3, PT, R5.reuse, R76, PT ;  /* 0x0000004c0500720c */ /* 0x040fe20003f64070 */
[----:B------:R-:W4:Y:S01]  /*eb80*/  LDL.LU R74, [R1+0x1f8] ;  /* 0x0001f800014a7983 */ /* 0x000f220000300800 */
[----:B------:R-:W-:-:S07]  /*eb90*/  ISETP.GT.U32.AND P4, PT, R5, R88, PT ;  /* 0x000000580500720c */ /* 0x000fce0003f84070 */
[----:B------:R-:W-:Y:S01]  /*eba0*/  @!P1 IMAD.MOV R87, RZ, RZ, -R87 ;  /* 0x000000ffff579224 */ /* 0x000fe200078e0a57 */
[----:B------:R-:W-:-:S04]  /*ebb0*/  ISETP.GE.AND P1, PT, R89, RZ, PT ;  /* 0x000000ff5900720c */ /* 0x000fc80003f26270 */
[C---:B------:R-:W-:Y:S02]  /*ebc0*/  SEL R87, R38.reuse, R87, !P6 ;  /* 0x0000005726577207 */ /* 0x040fe40007000000 */
[----:B------:R-:W-:-:S03]  /*ebd0*/  SEL R10, R38, R52, !P6 ;  /* 0x00000034260a7207 */ /* 0x000fc60007000000 */
[----:B-1----:R-:W-:Y:S01]  /*ebe0*/  IMAD R87, R87, UR4, RZ ;  /* 0x0000000457577c24 */ /* 0x002fe2000f8e02ff */
[----:B------:R-:W-:Y:S01]  /*ebf0*/  SEL R9, R38, R51, !P6 ;  /* 0x0000003326097207 */ /* 0x000fe20007000000 */
[----:B------:R-:W-:Y:S01]  /*ec00*/  IMAD R10, R10, UR13, RZ ;  /* 0x0000000d0a0a7c24 */ /* 0x000fe2000f8e02ff */
[----:B------:R-:W-:Y:S01]  /*ec10*/  PRMT R12, RZ, 0x7610, R12 ;  /* 0x00007610ff0c7816 */ /* 0x000fe2000000000c */
[--C-:B------:R-:W-:Y:S01]  /*ec20*/  @!P3 IMAD.IADD R76, R76, 0x1, -R5.reuse ;  /* 0x000000014c4cb824 */ /* 0x100fe200078e0a05 */
[----:B------:R-:W-:Y:S01]  /*ec30*/  LEA R11, P3, R87, R4, 0x1 ;  /* 0x00000004570b7211 */ /* 0x000fe200078608ff */
[----:B------:R-:W-:Y:S01]  /*ec40*/  @!P4 IMAD.IADD R88, R88, 0x1, -R5 ;  /* 0x000000015858c824 */ /* 0x000fe200078e0a05 */
[----:B------:R-:W-:Y:S01]  /*ec50*/  ISETP.GE.AND P4, PT, R93, RZ, PT ;  /* 0x000000ff5d00720c */ /* 0x000fe20003f86270 */
[----:B------:R-:W0:Y:S01]  /*ec60*/  LDCU UR4, c[0x0][0x3b0] ;  /* 0x00007600ff0477ac */ /* 0x000e220008000800 */
[----:B------:R-:W-:Y:S01]  /*ec70*/  LEA.HI.X.SX32 R67, R87, R3, 0x1, P3 ;  /* 0x0000000357437211 */ /* 0x000fe200018f0eff */
[----:B------:R-:W4:Y:S01]  /*ec80*/  LDL.LU R93, [R1+0x1f4] ;  /* 0x0001f400015d7983 */ /* 0x000f220000300800 */
[----:B------:R-:W-:-:S03]  /*ec90*/  IMAD R9, R9, UR13, RZ ;  /* 0x0000000d09097c24 */ /* 0x000fc6000f8e02ff */
[----:B--2---:R1:W-:Y:S04]  /*eca0*/  STL [R1+0x6a4], R13 ;  /* 0x0006a40d01007387 */ /* 0x0043e80000100800 */
[----:B------:R2:W-:Y:S01]  /*ecb0*/  STL [R1+0x894], R11 ;  /* 0x0008940b01007387 */ /* 0x0005e20000100800 */
[----:B-1----:R-:W-:-:S04]  /*ecc0*/  LEA R13, P3, R9, R4, 0x1 ;  /* 0x00000004090d7211 */ /* 0x002fc800078608ff */
[----:B------:R-:W-:Y:S01]  /*ecd0*/  LEA.HI.X.SX32 R15, R9, R3, 0x1, P3 ;  /* 0x00000003090f7211 */ /* 0x000fe200018f0eff */
[----:B---3--:R-:W-:Y:S01]  /*ece0*/  @!P1 IMAD.MOV R2, RZ, RZ, -R2 ;  /* 0x000000ffff029224 */ /* 0x008fe200078e0a02 */
[----:B------:R-:W-:-:S04]  /*ecf0*/  LEA R19, P1, R10, R4, 0x1 ;  /* 0x000000040a137211 */ /* 0x000fc800078208ff */
[----:B------:R-:W-:Y:S01]  /*ed00*/  LEA.HI.X.SX32 R33, R10, R3, 0x1, P1 ;  /* 0x000000030a217211 */ /* 0x000fe200008f0eff */
[----:B------:R-:W-:Y:S02]  /*ed10*/  @P0 IMAD.MOV.U32 R10, RZ, RZ, R11 ;  /* 0x000000ffff0a0224 */ /* 0x000fe400078e000b */
[----:B--2---:R-:W-:-:S05]  /*ed20*/  @P0 IMAD.MOV.U32 R11, RZ, RZ, R67 ;  /* 0x000000ffff0b0224 */ /* 0x004fca00078e0043 */
[----:B------:R1:W2:Y:S02]  /*ed30*/  @P0 LDG.E.U16 R56, desc[UR24][R10.64] ;  /* 0x000000180a380981 */ /* 0x0002a4000c1e1500 */
[----:B-1----:R-:W-:Y:S02]  /*ed40*/  @P0 IMAD.MOV.U32 R10, RZ, RZ, R19 ;  /* 0x000000ffff0a0224 */ /* 0x002fe400078e0013 */
[----:B------:R-:W-:-:S05]  /*ed50*/  @P0 IMAD.MOV.U32 R11, RZ, RZ, R33 ;  /* 0x000000ffff0b0224 */ /* 0x000fca00078e0021 */
[----:B------:R1:W3:Y:S02]  /*ed60*/  @P0 LDG.E.U16 R17, desc[UR24][R10.64] ;  /* 0x000000180a110981 */ /* 0x0002e4000c1e1500 */
[----:B-1----:R-:W-:Y:S02]  /*ed70*/  @P0 IMAD.MOV.U32 R10, RZ, RZ, R13 ;  /* 0x000000ffff0a0224 */ /* 0x002fe400078e000d */
[----:B------:R-:W-:-:S05]  /*ed80*/  @P0 IMAD.MOV.U32 R11, RZ, RZ, R15 ;  /* 0x000000ffff0b0224 */ /* 0x000fca00078e000f */
[----:B------:R-:W2:Y:S01]  /*ed90*/  @P0 LDG.E.U16 R12, desc[UR24][R10.64] ;  /* 0x000000180a0c0981 */ /* 0x000ea2000c1e1500 */
[----:B------:R-:W-:-:S03]  /*eda0*/  ISETP.GT.U32.AND P1, PT, R5, R88, PT ;  /* 0x000000580500720c */ /* 0x000fc60003f24070 */
[----:B------:R-:W-:Y:S04]  /*edb0*/  STL [R1+0x1d8], R19 ;  /* 0x0001d81301007387 */ /* 0x000fe80000100800 */
[----:B------:R-:W-:Y:S04]  /*edc0*/  STL [R1+0x890], R67 ;  /* 0x0008904301007387 */ /* 0x000fe80000100800 */
[----:B------:R-:W-:Y:S04]  /*edd0*/  STL [R1+0x218], R13 ;  /* 0x0002180d01007387 */ /* 0x000fe80000100800 */
[----:B------:R-:W-:Y:S04]  /*ede0*/  STL [R1+0x1d4], R33 ;  /* 0x0001d42101007387 */ /* 0x000fe80000100800 */
[----:B------:R-:W-:Y:S01]  /*edf0*/  STL [R1+0x214], R15 ;  /* 0x0002140f01007387 */ /* 0x000fe20000100800 */
[----:B------:R-:W-:-:S03]  /*ee00*/  @!P1 IMAD.IADD R88, R88, 0x1, -R5 ;  /* 0x0000000158589824 */ /* 0x000fc600078e0a05 */
[----:B------:R-:W4:Y:S01]  /*ee10*/  LDL.LU R89, [R1+0x1ec] ;  /* 0x0001ec0001597983 */ /* 0x000f220000300800 */
[----:B------:R-:W-:-:S03]  /*ee20*/  ISETP.GE.AND P1, PT, R65, RZ, PT ;  /* 0x000000ff4100720c */ /* 0x000fc60003f26270 */
[----:B---3--:R1:W-:Y:S04]  /*ee30*/  STL [R1+0x69c], R17 ;  /* 0x00069c1101007387 */ /* 0x0083e80000100800 */
[----:B-1----:R-:W3:Y:S04]  /*ee40*/  LDL R17, [R1+0xcc0] ;  /* 0x000cc00001117983 */ /* 0x002ee80000100800 */
[----:B------:R-:W3:Y:S04]  /*ee50*/  LDL.LU R11, [R1+0x1c4] ;  /* 0x0001c400010b7983 */ /* 0x000ee80000300800 */
[----:B------:R-:W3:Y:S04]  /*ee60*/  LDL R33, [R1+0xc7c] ;  /* 0x000c7c0001217983 */ /* 0x000ee80000100800 */
[----:B------:R-:W3:Y:S04]  /*ee70*/  LDL.LU R65, [R1+0x64] ;  /* 0x0000640001417983 */ /* 0x000ee80000300800 */
[----:B--2---:R1:W-:Y:S04]  /*ee80*/  STL [R1+0x684], R12 ;  /* 0x0006840c01007387 */ /* 0x0043e80000100800 */
[----:B------:R-:W2:Y:S01]  /*ee90*/  LDL.LU R10, [R1+0x1dc] ;  /* 0x0001dc00010a7983 */ /* 0x000ea20000300800 */
[----:B------:R-:W-:Y:S01]  /*eea0*/  @!P4 IMAD.MOV R7, RZ, RZ, -R7 ;  /* 0x000000ffff07c224 */ /* 0x000fe200078e0a07 */
[----:B------:R-:W-:-:S02]  /*eeb0*/  ISETP.GT.U32.AND P3, PT, R5, R76, PT ;  /* 0x0000004c0500720c */ /* 0x000fc40003f64070 */
[----:B------:R-:W-:Y:S01]  /*eec0*/  ISETP.GT.U32.AND P4, PT, R5, R0, PT ;  /* 0x000000000500720c */ /* 0x000fe20003f84070 */
[----:B------:R-:W3:Y:S01]  /*eed0*/  LDL.LU R67, [R1+0x60] ;  /* 0x0000600001437983 */ /* 0x000ee20000300800 */
[C---:B------:R-:W-:Y:S02]  /*eee0*/  SEL R9, R38.reuse, R68, !P6 ;  /* 0x0000004426097207 */ /* 0x040fe40007000000 */
[C---:B------:R-:W-:Y:S02]  /*eef0*/  SEL R13, R38.reuse, R46, !P6 ;  /* 0x0000002e260d7207 */ /* 0x040fe40007000000 */
[----:B-1----:R-:W-:Y:S01]  /*ef00*/  SEL R12, R38, R42, !P6 ;  /* 0x0000002a260c7207 */ /* 0x002fe20007000000 */
[----:B------:R-:W-:Y:S02]  /*ef10*/  IMAD R9, R9, UR13, RZ ;  /* 0x0000000d09097c24 */ /* 0x000fe4000f8e02ff */
[----:B------:R-:W-:Y:S02]  /*ef20*/  IMAD R13, R13, UR13, RZ ;  /* 0x0000000d0d0d7c24 */ /* 0x000fe4000f8e02ff */
[--C-:B------:R-:W-:Y:S01]  /*ef30*/  @!P3 IMAD.IADD R76, R76, 0x1, -R5.reuse ;  /* 0x000000014c4cb824 */ /* 0x100fe200078e0a05 */
[----:B------:R-:W-:Y:S01]  /*ef40*/  LEA R71, P3, R9, R4, 0x1 ;  /* 0x0000000409477211 */ /* 0x000fe200078608ff */
[----:B------:R-:W-:Y:S01]  /*ef50*/  @!P4 IMAD.IADD R0, R0, 0x1, -R5 ;  /* 0x000000010000c824 */ /* 0x000fe200078e0a05 */
[----:B----4-:R-:W-:Y:S01]  /*ef60*/  ISETP.GE.AND P4, PT, R62, RZ, PT ;  /* 0x000000ff3e00720c */ /* 0x010fe20003f86270 */
[----:B------:R-:W-:Y:S01]  /*ef70*/  IMAD R12, R12, UR13, RZ ;  /* 0x0000000d0c0c7c24 */ /* 0x000fe2000f8e02ff */
[----:B------:R-:W4:Y:S04]  /*ef80*/  LDL.LU R62, [R1+0x5c] ;  /* 0x00005c00013e7983 */ /* 0x000f280000300800 */
[----:B------:R1:W-:Y:S01]  /*ef90*/  STL [R1+0x698], R56 ;  /* 0x0006983801007387 */ /* 0x0003e20000100800 */
[----:B------:R-:W-:-:S02]  /*efa0*/  PRMT R6, RZ, 0x7610, R6 ;  /* 0x00007610ff067816 */ /* 0x000fc40000000006 */
[----:B-1----:R-:W-:Y:S02]  /*efb0*/  LEA.HI.X.SX32 R56, R9, R3, 0x1, P3 ;  /* 0x0000000309387211 */ /* 0x002fe400018f0eff */
[----:B------:R-:W-:-:S04]  /*efc0*/  LEA R15, P3, R12, R4, 0x1 ;  /* 0x000000040c0f7211 */ /* 0x000fc800078608ff */
[----:B------:R-:W-:Y:S01]  /*efd0*/  LEA.HI.X.SX32 R19, R12, R3, 0x1, P3 ;  /* 0x000000030c137211 */ /* 0x000fe200018f0eff */
[----:B------:R-:W-:Y:S02]  /*efe0*/  @P0 IMAD.MOV.U32 R12, RZ, RZ, R71 ;  /* 0x000000ffff0c0224 */ /* 0x000fe400078e0047 */
[----:B--2---:R-:W-:Y:S01]  /*eff0*/  @!P1 IMAD.MOV R10, RZ, RZ, -R10 ;  /* 0x000000ffff0a9224 */ /* 0x004fe200078e0a0a */
[----:B------:R-:W-:-:S04]  /*f000*/  LEA R68, P1, R13, R4, 0x1 ;  /* 0x000000040d447211 */ /* 0x000fc800078208ff */
[----:B------:R-:W-:Y:S01]  /*f010*/  LEA.HI.X.SX32 R9, R13, R3, 0x1, P1 ;  /* 0x000000030d097211 */ /* 0x000fe200008f0eff */
[----:B------:R-:W-:-:S05]  /*f020*/  @P0 IMAD.MOV.U32 R13, RZ, RZ, R56 ;  /* 0x000000ffff0d0224 */ /* 0x000fca00078e0038 */
[----:B------:R1:W2:Y:S01]  /*f030*/  @P0 LDG.E.U16 R6, desc[UR24][R12.64] ;  /* 0x000000180c060981 */ /* 0x0002a2000c1e1500 */
[----:B------:R-:W-:-:S03]  /*f040*/  PRMT R77, RZ, 0x7610, R77 ;  /* 0x00007610ff4d7816 */ /* 0x000fc6000000004d */
[----:B------:R-:W-:Y:S01]  /*f050*/  STL [R1+0x238], R71 ;  /* 0x0002384701007387 */ /* 0x000fe20000100800 */
[----:B------:R-:W-:Y:S01]  /*f060*/  PRMT R14, RZ, 0x7610, R14 ;  /* 0x00007610ff0e7816 */ /* 0x000fe2000000000e */
[----:B-1----:R-:W-:Y:S02]  /*f070*/  @P0 IMAD.MOV.U32 R12, RZ, RZ, R68 ;  /* 0x000000ffff0c0224 */ /* 0x002fe400078e0044 */
[----:B------:R-:W-:Y:S01]  /*f080*/  @P0 IMAD.MOV.U32 R13, RZ, RZ, R9 ;  /* 0x000000ffff0d0224 */ /* 0x000fe200078e0009 */
[----:B------:R-:W-:Y:S04]  /*f090*/  STL [R1+0x258], R68 ;  /* 0x0002584401007387 */ /* 0x000fe80000100800 */
[----:B------:R1:W-:Y:S04]  /*f0a0*/  STL [R1+0x234], R56 ;  /* 0x0002343801007387 */ /* 0x0003e80000100800 */
[----:B------:R0:W4:Y:S04]  /*f0b0*/  @P0 LDG.E.U16 R77, desc[UR24][R12.64] ;  /* 0x000000180c4d0981 */ /* 0x000128000c1e1500 */
[----:B------:R-:W-:Y:S04]  /*f0c0*/  STL [R1+0x278], R15 ;  /* 0x0002780f01007387 */ /* 0x000fe80000100800 */
[----:B------:R-:W-:Y:S01]  /*f0d0*/  STL [R1+0x254], R9 ;  /* 0x0002540901007387 */ /* 0x000fe20000100800 */
[----:B0-----:R-:W-:-:S02]  /*f0e0*/  @P0 IMAD.MOV.U32 R12, RZ, RZ, R15 ;  /* 0x000000ffff0c0224 */ /* 0x001fc400078e000f */
[----:B------:R-:W-:Y:S01]  /*f0f0*/  @P0 IMAD.MOV.U32 R13, RZ, RZ, R19 ;  /* 0x000000ffff0d0224 */ /* 0x000fe200078e0013 */
[----:B-1----:R-:W4:Y:S04]  /*f100*/  LDL.LU R56, [R1+0xf44] ;  /* 0x000f440001387983 */ /* 0x002f280000300800 */
[----:B------:R-:W4:Y:S04]  /*f110*/  LDL.LU R71, [R1+0xf40] ;  /* 0x000f400001477983 */ /* 0x000f280000300800 */
[----:B------:R0:W4:Y:S04]  /*f120*/  @P0 LDG.E.U16 R14, desc[UR24][R12.64] ;  /* 0x000000180c0e0981 */ /* 0x000128000c1e1500 */
[----:B--2---:R1:W-:Y:S04]  /*f130*/  STL [R1+0x680], R6 ;  /* 0x0006800601007387 */ /* 0x0043e80000100800 */
[----:B-1----:R-:W2:Y:S01]  /*f140*/  LDL.LU R6, [R1+0xf3c] ;  /* 0x000f3c0001067983 */ /* 0x002ea20000300800 */
[----:B------:R-:W-:-:S02]  /*f150*/  ISETP.GT.U32.AND P1, PT, R5, R93, PT ;  /* 0x0000005d0500720c */ /* 0x000fc40003f24070 */
[C---:B------:R-:W-:Y:S01]  /*f160*/  ISETP.GT.U32.AND P3, PT, R5.reuse, R89, PT ;  /* 0x000000590500720c */ /* 0x040fe20003f64070 */
[----:B---3--:R-:W-:Y:S01]  /*f170*/  @!P4 IMAD.MOV R11, RZ, RZ, -R11 ;  /* 0x000000ffff0bc224 */ /* 0x008fe200078e0a0b */
[----:B------:R-:W-:Y:S02]  /*f180*/  ISETP.GT.U32.AND P4, PT, R5, R74, PT ;  /* 0x0000004a0500720c */ /* 0x000fe40003f84070 */
[C---:B0-----:R-:W-:Y:S01]  /*f190*/  SEL R12, R38.reuse, R65, !P6 ;  /* 0x00000041260c7207 */ /* 0x041fe20007000000 */
[----:B------:R-:W-:Y:S01]  /*f1a0*/  STL [R1+0x274], R19 ;  /* 0x0002741301007387 */ /* 0x000fe20000100800 */
[C---:B------:R-:W-:Y:S02]  /*f1b0*/  SEL R15, R38.reuse, R67, !P6 ;  /* 0x00000043260f7207 */ /* 0x040fe40007000000 */
[----:B----4-:R-:W-:Y:S01]  /*f1c0*/  SEL R13, R38, R62, !P6 ;  /* 0x0000003e260d7207 */ /* 0x010fe20007000000 */
[----:B------:R-:W3:Y:S02]  /*f1d0*/  LDL.LU R68, [R1+0xf38] ;  /* 0x000f380001447983 */ /* 0x000ee40000300800 */
[----:B------:R-:W-:Y:S01]  /*f1e0*/  @!P1 IMAD.IADD R93, R93, 0x1, -R5 ;  /* 0x000000015d5d9824 */ /* 0x000fe200078e0a05 */
[----:B------:R-:W-:Y:S01]  /*f1f0*/  ISETP.GE.AND P1, PT, R33, RZ, PT ;  /* 0x000000ff2100720c */ /* 0x000fe20003f26270 */
[----:B------:R0:W-:Y:S01]  /*f200*/  STL [R1+0x67c], R77 ;  /* 0x00067c4d01007387 */ /* 0x0001e20000100800 */
[----:B------:R-:W-:-:S02]  /*f210*/  IMAD R12, R12, UR13, RZ ;  /* 0x0000000d0c0c7c24 */ /* 0x000fc4000f8e02ff */
[----:B------:R-:W-:Y:S02]  /*f220*/  @!P3 IMAD.IADD R89, R89, 0x1, -R5 ;  /* 0x000000015959b824 */ /* 0x000fe400078e0a05 */
[----:B------:R-:W-:Y:S01]  /*f230*/  IMAD R15, R15, UR13, RZ ;  /* 0x0000000d0f0f7c24 */ /* 0x000fe2000f8e02ff */
[----:B0-----:R-:W4:Y:S01]  /*f240*/  LDL.LU R77, [R1+0xf34] ;  /* 0x000f3400014d7983 */ /* 0x001f220000300800 */
[----:B------:R-:W-:-:S03]  /*f250*/  IMAD.MOV.U32 R9, RZ, RZ, R71 ;  /* 0x000000ffff097224 */ /* 0x000fc600078e0047 */
[----:B------:R-:W3:Y:S01]  /*f260*/  LDL R65, [R1+0xc3c] ;  /* 0x000c3c0001417983 */ /* 0x000ee20000100800 */
[----:B------:R-:W-:-:S03]  /*f270*/  IMAD R13, R13, UR13, RZ ;  /* 0x0000000d0d0d7c24 */ /* 0x000fc6000f8e02ff */
[----:B------:R-:W3:Y:S04]  /*f280*/  LDL R71, [R1+0xcd8] ;  /* 0x000cd80001477983 */ /* 0x000ee80000100800 */
[----:B------:R0:W-:Y:S01]  /*f290*/  STL [R1+0x678], R14 ;  /* 0x0006780e01007387 */ /* 0x0001e20000100800 */
[----:B------:R-:W-:Y:S01]  /*f2a0*/  @!P4 IMAD.IADD R74, R74, 0x1, -R5 ;  /* 0x000000014a4ac824 */ /* 0x000fe200078e0a05 */
[----:B------:R-:W-:Y:S02]  /*f2b0*/  ISETP.GE.AND P4, PT, R17, RZ, PT ;  /* 0x000000ff1100720c */ /* 0x000fe40003f86270 */
[----:B------:R-:W3:Y:S04]  /*f2c0*/  LDL.LU R33, [R1+0x1e8] ;  /* 0x0001e80001217983 */ /* 0x000ee80000300800 */
[----:B------:R-:W3:Y:S01]  /*f2d0*/  LDL.LU R62, [R1+0x1e0] ;  /* 0x0001e000013e7983 */ /* 0x000ee20000300800 */
[----:B0-----:R-:W-:Y:S01]  /*f2e0*/  IMAD.MOV.U32 R14, RZ, RZ, R90 ;  /* 0x000000ffff0e7224 */ /* 0x001fe200078e005a */
[----:B------:R-:W-:-:S03]  /*f2f0*/  LEA R90, P3, R12, R4, 0x1 ;  /* 0x000000040c5a7211 */ /* 0x000fc600078608ff */
[----:B------:R-:W-:Y:S01]  /*f300*/  @!P1 IMAD.MOV R14, RZ, RZ, -R14 ;  /* 0x000000ffff0e9224 */ /* 0x000fe200078e0a0e */
[-C--:B------:R-:W-:Y:S02]  /*f310*/  LEA R67, P1, R15, R4.reuse, 0x1 ;  /* 0x000000040f437211 */ /* 0x080fe400078208ff */
[-C--:B------:R-:W-:Y:S02]  /*f320*/  LEA.HI.X.SX32 R12, R12, R3.reuse, 0x1, P3 ;  /* 0x000000030c0c7211 */ /* 0x080fe400018f0eff */
[C---:B------:R-:W-:Y:S01]  /*f330*/  LEA R17, P3, R13.reuse, R4, 0x1 ;  /* 0x000000040d117211 */ /* 0x040fe200078608ff */
[----:B------:R-:W-:Y:S03]  /*f340*/  STL [R1+0x298], R90 ;  /* 0x0002985a01007387 */ /* 0x000fe60000100800 */
[-C--:B------:R-:W-:Y:S01]  /*f350*/  LEA.HI.X.SX32 R19, R13, R3.reuse, 0x1, P3 ;  /* 0x000000030d137211 */ /* 0x080fe200018f0eff */
[----:B------:R-:W-:Y:S01]  /*f360*/  STL [R1+0x2b8], R67 ;  /* 0x0002b84301007387 */ /* 0x000fe20000100800 */
[----:B------:R-:W-:Y:S01]  /*f370*/  @P0 IMAD.MOV.U32 R13, RZ, RZ, R12 ;  /* 0x000000ffff0d0224 */ /* 0x000fe200078e000c */
[----:B------:R-:W-:-:S02]  /*f380*/  LEA.HI.X.SX32 R15, R15, R3, 0x1, P1 ;  /* 0x000000030f0f7211 */ /* 0x000fc400008f0eff */
[----:B------:R0:W-:Y:S01]  /*f390*/  STL [R1+0x294], R12 ;  /* 0x0002940c01007387 */ /* 0x0001e20000100800 */
[----:B------:R-:W-:Y:S01]  /*f3a0*/  PRMT R21, RZ, 0x7610, R21 ;  /* 0x00007610ff157816 */ /* 0x000fe20000000015 */
[----:B0-----:R-:W-:Y:S01]  /*f3b0*/  @P0 IMAD.MOV.U32 R12, RZ, RZ, R90 ;  /* 0x000000ffff0c0224 */ /* 0x001fe200078e005a */
[----:B------:R-:W-:Y:S01]  /*f3c0*/  PRMT R16, RZ, 0x7610, R16 ;  /* 0x00007610ff107816 */ /* 0x000fe20000000010 */
[----:B------:R-:W-:Y:S04]  /*f3d0*/  STL [R1+0x2d8], R17 ;  /* 0x0002d81101007387 */ /* 0x000fe80000100800 */
[----:B------:R0:W-:Y:S04]  /*f3e0*/  STL [R1+0x2b4], R15 ;  /* 0x0002b40f01007387 */ /* 0x0001e80000100800 */
[----:B------:R-:W4:Y:S01]  /*f3f0*/  LDL.LU R90, [R1+0xf30] ;  /* 0x000f3000015a7983 */ /* 0x000f220000300800 */
[----:B--2---:R-:W-:-:S06]  /*f400*/  PRMT R6, RZ, 0x7610, R6 ;  /* 0x00007610ff067816 */ /* 0x004fcc0000000006 */
[----:B------:R1:W2:Y:S02]  /*f410*/  @P0 LDG.E.U16 R6, desc[UR24][R12.64] ;  /* 0x000000180c060981 */ /* 0x0002a4000c1e1500 */
[----:B-1----:R-:W-:Y:S02]  /*f420*/  @P0 IMAD.MOV.U32 R12, RZ, RZ, R67 ;  /* 0x000000ffff0c0224 */ /* 0x002fe400078e0043 */
[----:B------:R-:W-:-:S05]  /*f430*/  @P0 IMAD.MOV.U32 R13, RZ, RZ, R15 ;  /* 0x000000ffff0d0224 */ /* 0x000fca00078e000f */
[----:B------:R1:W2:Y:S02]  /*f440*/  @P0 LDG.E.U16 R21, desc[UR24][R12.64] ;  /* 0x000000180c150981 */ /* 0x0002a4000c1e1500 */
[----:B-1----:R-:W-:Y:S02]  /*f450*/  @P0 IMAD.MOV.U32 R12, RZ, RZ, R17 ;  /* 0x000000ffff0c0224 */ /* 0x002fe400078e0011 */
[----:B------:R-:W-:-:S05]  /*f460*/  @P0 IMAD.MOV.U32 R13, RZ, RZ, R19 ;  /* 0x000000ffff0d0224 */ /* 0x000fca00078e0013 */
[----:B------:R1:W2:Y:S01]  /*f470*/  @P0 LDG.E.U16 R16, desc[UR24][R12.64] ;  /* 0x000000180c100981 */ /* 0x0002a2000c1e1500 */
[----:B------:R-:W-:Y:S01]  /*f480*/  @!P4 IMAD.MOV R9, RZ, RZ, -R9 ;  /* 0x000000ffff09c224 */ /* 0x000fe200078e0a09 */
[C---:B------:R-:W-:Y:S02]  /*f490*/  ISETP.GT.U32.AND P4, PT, R5.reuse, R74, PT ;  /* 0x0000004a0500720c */ /* 0x040fe40003f84070 */
[C---:B------:R-:W-:Y:S01]  /*f4a0*/  ISETP.GT.U32.AND P1, PT, R5.reuse, R93, PT ;  /* 0x0000005d0500720c */ /* 0x040fe20003f24070 */
[----:B------:R0:W-:Y:S01]  /*f4b0*/  STL [R1+0x2d4], R19 ;  /* 0x0002d41301007387 */ /* 0x0001e20000100800 */
[----:B------:R-:W-:-:S09]  /*f4c0*/  ISETP.GT.U32.AND P3, PT, R5, R89, PT ;  /* 0x000000590500720c */ /* 0x000fd20003f64070 */
[--C-:B------:R-:W-:Y:S01]  /*f4d0*/  @!P4 IMAD.IADD R74, R74, 0x1, -R5.reuse ;  /* 0x000000014a4ac824 */ /* 0x100fe200078e0a05 */
[----:B---3--:R-:W-:Y:S01]  /*f4e0*/  ISETP.GE.AND P4, PT, R65, RZ, PT ;  /* 0x000000ff4100720c */ /* 0x008fe20003f86270 */
[--C-:B------:R-:W-:Y:S01]  /*f4f0*/  @!P1 IMAD.IADD R93, R93, 0x1, -R5.reuse ;  /* 0x000000015d5d9824 */ /* 0x100fe200078e0a05 */
[----:B------:R-:W-:Y:S01]  /*f500*/  ISETP.GE.AND P1, PT, R71, RZ, PT ;  /* 0x000000ff4700720c */ /* 0x000fe20003f26270 */
[----:B------:R-:W-:Y:S01]  /*f510*/  @!P3 IMAD.IADD R89, R89, 0x1, -R5 ;  /* 0x000000015959b824 */ /* 0x000fe200078e0a05 */
[----:B0-----:R-:W-:Y:S01]  /*f520*/  SEL R15, R38, R68, !P6 ;  /* 0x00000044260f7207 */ /* 0x001fe20007000000 */
[----:B-1----:R-:W-:Y:S01]  /*f530*/  IMAD.MOV.U32 R13, RZ, RZ, R36 ;  /* 0x000000ffff0d7224 */ /* 0x002fe200078e0024 */
[----:B------:R-:W-:-:S03]  /*f540*/  PRMT R70, RZ, 0x7610, R70 ;  /* 0x00007610ff467816 */ /* 0x000fc60000000046 */
[----:B------:R-:W-:Y:S01]  /*f550*/  IMAD R15, R15, UR13, RZ ;  /* 0x0000000d0f0f7c24 */ /* 0x000fe2000f8e02ff */
[----:B----4-:R-:W-:-:S05]  /*f560*/  SEL R12, R38, R90, !P6 ;  /* 0x0000005a260c7207 */ /* 0x010fca0007000000 */
[----:B------:R-:W-:Y:S02]  /*f570*/  IMAD R17, R12, UR13, RZ ;  /* 0x0000000d0c117c24 */ /* 0x000fe4000f8e02ff */
[----:B------:R-:W-:-:S03]  /*f580*/  IMAD.MOV.U32 R12, RZ, RZ, R59 ;  /* 0x000000ffff0c7224 */ /* 0x000fc600078e003b */
[----:B------:R-:W-:Y:S01]  /*f590*/  LEA R36, P3, R17, R4, 0x1 ;  /* 0x0000000411247211 */ /* 0x000fe200078608ff */
[----:B------:R-:W-:-:S03]  /*f5a0*/  @!P1 IMAD.MOV R12, RZ, RZ, -R12 ;  /* 0x000000ffff0c9224 */ /* 0x000fc600078e0a0c */
[----:B------:R-:W-:Y:S02]  /*f5b0*/  LEA.HI.X.SX32 R17, R17, R3, 0x1, P3 ;  /* 0x0000000311117211 */ /* 0x000fe400018f0eff */
[----:B------:R-:W-:Y:S02]  /*f5c0*/  LEA R19, P3, R15, R4, 0x1 ;  /* 0x000000040f137211 */ /* 0x000fe400078608ff */
[----:B------:R-:W-:Y:S02]  /*f5d0*/  PRMT R56, RZ, 0x7610, R56 ;  /* 0x00007610ff387816 */ /* 0x000fe40000000038 */
[----:B------:R-:W-:Y:S01]  /*f5e0*/  PRMT R18, RZ, 0x7610, R18 ;  /* 0x00007610ff127816 */ /* 0x000fe20000000012 */
[----:B--2---:R0:W-:Y:S04]  /*f5f0*/  STL [R1+0x664], R6 ;  /* 0x0006640601007387 */ /* 0x0041e80000100800 */
[----:B0-----:R-:W2:Y:S04]  /*f600*/  LDL.LU R6, [R1+0x1c8] ;  /* 0x0001c80001067983 */ /* 0x001ea80000300800 */
[----:B------:R-:W3:Y:S04]  /*f610*/  LDL R65, [R1+0xc9c] ;  /* 0x000c9c0001417983 */ /* 0x000ee80000100800 */
[----:B------:R-:W4:Y:S04]  /*f620*/  LDL.LU R90, [R1+0xf2c] ;  /* 0x000f2c00015a7983 */ /* 0x000f280000300800 */
[----:B------:R-:W4:Y:S04]  /*f630*/  LDL R71, [R1+0xc4c] ;  /* 0x000c4c0001477983 */ /* 0x000f280000100800 */
[----:B------:R0:W-:Y:S02]  /*f640*/  STL [R1+0x65c], R16 ;  /* 0x00065c1001007387 */ /* 0x0001e40000100800 */
[----:B0-----:R-:W-:-:S05]  /*f650*/  SEL R16, R38, R77, !P6 ;  /* 0x0000004d26107207 */ /* 0x001fca0007000000 */
[----:B------:R-:W-:-:S05]  /*f660*/  IMAD R16, R16, UR13, RZ ;  /* 0x0000000d10107c24 */ /* 0x000fca000f8e02ff */
[C---:B------:R-:W-:Y:S01]  /*f670*/  LEA R59, P1, R16.reuse, R4, 0x1 ;  /* 0x00000004103b7211 */ /* 0x040fe200078208ff */
[----:B------:R-:W-:Y:S03]  /*f680*/  STL [R1+0x2f8], R36 ;  /* 0x0002f82401007387 */ /* 0x000fe60000100800 */
[-C--:B------:R-:W-:Y:S01]  /*f690*/  LEA.HI.X.SX32 R67, R16, R3.reuse, 0x1, P1 ;  /* 0x0000000310437211 */ /* 0x080fe200008f0eff */
[----:B------:R-:W-:Y:S01]  /*f6a0*/  @P0 IMAD.MOV.U32 R16, RZ, RZ, R36 ;  /* 0x000000ffff100224 */ /* 0x000fe200078e0024 */
[----:B------:R-:W-:Y:S04]  /*f6b0*/  STL [R1+0x314], R59 ;  /* 0x0003143b01007387 */ /* 0x000fe80000100800 */
[----:B------:R0:W-:Y:S04]  /*f6c0*/  STL [R1+0x660], R21 ;  /* 0x0006601501007387 */ /* 0x0001e80000100800 */
[----:B------:R1:W-:Y:S04]  /*f6d0*/  STL [R1+0x2f4], R17 ;  /* 0x0002f41101007387 */ /* 0x0003e80000100800 */
[----:B------:R1:W4:Y:S01]  /*f6e0*/  @P0 LDG.E.U16 R70, desc[UR24][R16.64] ;  /* 0x0000001810460981 */ /* 0x000322000c1e1500 */
[----:B0-----:R-:W-:-:S03]  /*f6f0*/  LEA.HI.X.SX32 R21, R15, R3, 0x1, P3 ;  /* 0x000000030f157211 */ /* 0x001fc600018f0eff */
[----:B------:R0:W-:Y:S01]  /*f700*/  STL [R1+0x334], R19 ;  /* 0x0003341301007387 */ /* 0x0001e20000100800 */
[----:B-1----:R-:W-:Y:S02]  /*f710*/  @P0 IMAD.MOV.U32 R16, RZ, RZ, R59 ;  /* 0x000000ffff100224 */ /* 0x002fe400078e003b */
[----:B------:R-:W-:Y:S01]  /*f720*/  @P0 IMAD.MOV.U32 R17, RZ, RZ, R67 ;  /* 0x000000ffff110224 */ /* 0x000fe200078e0043 */
[----:B------:R-:W-:Y:S04]  /*f730*/  STL [R1+0x310], R67 ;  /* 0x0003104301007387 */ /* 0x000fe80000100800 */
[----:B------:R1:W4:Y:S04]  /*f740*/  @P0 LDG.E.U16 R56, desc[UR24][R16.64] ;  /* 0x0000001810380981 */ /* 0x000328000c1e1500 */
[----:B------:R-:W4:Y:S01]  /*f750*/  LDL.LU R36, [R1+0xf28] ;  /* 0x000f280001247983 */ /* 0x000f220000300800 */
[----:B-1----:R-:W-:-:S02]  /*f760*/  @P0 IMAD.MOV.U32 R16, RZ, RZ, R19 ;  /* 0x000000ffff100224 */ /* 0x002fc400078e0013 */
[----:B------:R-:W-:-:S05]  /*f770*/  @P0 IMAD.MOV.U32 R17, RZ, RZ, R21 ;  /* 0x000000ffff110224 */ /* 0x000fca00078e0015 */
[----:B------:R1:W4:Y:S01]  /*f780*/  @P0 LDG.E.U16 R18, desc[UR24][R16.64] ;  /* 0x0000001810120981 */ /* 0x000322000c1e1500 */
[C---:B------:R-:W-:Y:S01]  /*f790*/  ISETP.GT.U32.AND P1, PT, R5.reuse, R62, PT ;  /* 0x0000003e0500720c */ /* 0x040fe20003f24070 */
[----:B------:R-:W-:Y:S01]  /*f7a0*/  @!P4 IMAD.MOV R13, RZ, RZ, -R13 ;  /* 0x000000ffff0dc224 */ /* 0x000fe200078e0a0d */
[----:B------:R-:W-:Y:S01]  /*f7b0*/  ISETP.GT.U32.AND P4, PT, R5, R33, PT ;  /* 0x000000210500720c */ /* 0x000fe20003f84070 */
[----:B------:R-:W-:Y:S01]  /*f7c0*/  STL [R1+0x330], R21 ;  /* 0x0003301501007387 */ /* 0x000fe20000100800 */
[----:B0-----:R-:W-:-:S03]  /*f7d0*/  SEL R19, R38, R34, !P6 ;  /* 0x0000002226137207 */ /* 0x001fc60007000000 */
[----:B------:R-:W4:Y:S06]  /*f7e0*/  LDL R59, [R1+0xc04] ;  /* 0x000c0400013b7983 */ /* 0x000f2c0000100800 */
[--C-:B------:R-:W-:Y:S02]  /*f7f0*/  @!P1 IMAD.IADD R62, R62, 0x1, -R5.reuse ;  /* 0x000000013e3e9824 */ /* 0x100fe400078e0a05 */
[----:B------:R-:W-:Y:S02]  /*f800*/  @!P4 IMAD.IADD R33, R33, 0x1, -R5 ;  /* 0x000000012121c824 */ /* 0x000fe400078e0a05 */
[----:B-1----:R-:W-:-:S02]  /*f810*/  IMAD.MOV.U32 R17, RZ, RZ, R0 ;  /* 0x000000ffff117224 */ /* 0x002fc400078e0000 */
[----:B------:R-:W-:Y:S02]  /*f820*/  IMAD.MOV.U32 R16, RZ, RZ, R88 ;  /* 0x000000ffff107224 */ /* 0x000fe400078e0058 */
[----:B------:R-:W-:Y:S01]  /*f830*/  IMAD R19, R19, UR13, RZ ;  /* 0x0000000d13137c24 */ /* 0x000fe2000f8e02ff */
[----:B------:R-:W-:Y:S02]  /*f840*/  PRMT R73, RZ, 0x7610, R73 ;  /* 0x00007610ff497816 */ /* 0x000fe40000000049 */
[----:B------:R-:W-:Y:S02]  /*f850*/  PRMT R20, RZ, 0x7610, R20 ;  /* 0x00007610ff147816 */ /* 0x000fe40000000014 */
[----:B--2---:R-:W-:Y:S02]  /*f860*/  ISETP.GT.U32.AND P3, PT, R5, R6, PT ;  /* 0x000000060500720c */ /* 0x004fe40003f64070 */
[----:B---3--:R-:W-:Y:S02]  /*f870*/  ISETP.GE.AND P4, PT, R65, RZ, PT ;  /* 0x000000ff4100720c */ /* 0x008fe40003f86270 */
[----:B----4-:R-:W-:-:S02]  /*f880*/  ISETP.GE.AND P1, PT, R71, RZ, PT ;  /* 0x000000ff4700720c */ /* 0x010fc40003f26270 */
[----:B------:R-:W2:Y:S07]  /*f890*/  LDL R71, [R1+0xbd0] ;  /* 0x000bd00001477983 */ /* 0x000eae0000100800 */
[----:B------:R-:W-:Y:S01]  /*f8a0*/  @!P3 IMAD.IADD R6, R6, 0x1, -R5 ;  /* 0x000000010606b824 */ /* 0x000fe200078e0a05 */
[----:B------:R-:W-:-:S03]  /*f8b0*/  PRMT R90, RZ, 0x7610, R90 ;  /* 0x00007610ff5a7816 */ /* 0x000fc6000000005a */
[----:B------:R-:W-:Y:S01]  /*f8c0*/  @!P1 IMAD.MOV R16, RZ, RZ, -R16 ;  /* 0x000000ffff109224 */ /* 0x000fe200078e0a10 */
[----:B------:R-:W-:Y:S02]  /*f8d0*/  LEA R88, P1, R19, R4, 0x1 ;  /* 0x0000000413587211 */ /* 0x000fe400078208ff */
[----:B------:R-:W-:-:S05]  /*f8e0*/  SEL R15, R38, R36, !P6 ;  /* 0x00000024260f7207 */ /* 0x000fca0007000000 */
[----:B------:R-:W-:Y:S01]  /*f8f0*/  IMAD R15, R15, UR13, RZ ;  /* 0x0000000d0f0f7c24 */ /* 0x000fe2000f8e02ff */
[----:B------:R0:W-:Y:S04]  /*f900*/  STL [R1+0x640], R18 ;  /* 0x0006401201007387 */ /* 0x0001e80000100800 */
[----:B------:R-:W3:Y:S04]  /*f910*/  LDL.LU R0, [R1+0x1a8] ;  /* 0x0001a80001007983 */ /* 0x000ee80000300800 */
[----:B------:R-:W4:Y:S01]  /*f920*/  LDL.LU R65, [R1+0x1a4] ;  /* 0x0001a40001417983 */ /* 0x000f220000300800 */
[----:B0-----:R-:W-:-:S03]  /*f930*/  SEL R18, R38, R31, !P6 ;  /* 0x0000001f26127207 */ /* 0x001fc60007000000 */
[----:B------:R0:W-:Y:S02]  /*f940*/  STL [R1+0x644], R56 ;  /* 0x0006443801007387 */ /* 0x0001e40000100800 */
[----:B------:R-:W-:Y:S02]  /*f950*/  IMAD R18, R18, UR13, RZ ;  /* 0x0000000d12127c24 */ /* 0x000fe4000f8e02ff */
[----:B------:R1:W-:Y:S01]  /*f960*/  STL [R1+0x658], R70 ;  /* 0x0006584601007387 */ /* 0x0003e20000100800 */
[----:B0-----:R-:W-:-:S04]  /*f970*/  LEA R56, P3, R15, R4, 0x1 ;  /* 0x000000040f387211 */ /* 0x001fc800078608ff */
[-C--:B-1----:R-:W-:Y:S02]  /*f980*/  LEA.HI.X.SX32 R70, R15, R3.reuse, 0x1, P3 ;  /* 0x000000030f467211 */ /* 0x082fe400018f0eff */
[C---:B------:R-:W-:Y:S02]  /*f990*/  LEA R21, P3, R18.reuse, R4, 0x1 ;  /* 0x0000000412157211 */ /* 0x040fe400078608ff */
[-C--:B------:R-:W-:Y:S01]  /*f9a0*/  LEA.HI.X.SX32 R15, R19, R3.reuse, 0x1, P1 ;  /* 0x00000003130f7211 */ /* 0x080fe200008f0eff */
[----:B------:R-:W-:Y:S01]  /*f9b0*/  @P0 IMAD.MOV.U32 R19, RZ, RZ, R70 ;  /* 0x000000ffff130224 */ /* 0x000fe200078e0046 */
[----:B------:R-:W-:Y:S01]  /*f9c0*/  LEA.HI.X.SX32 R67, R18, R3, 0x1, P3 ;  /* 0x0000000312437211 */ /* 0x000fe200018f0eff */
[----:B------:R-:W-:-:S05]  /*f9d0*/  @P0 IMAD.MOV.U32 R18, RZ, RZ, R56 ;  /* 0x000000ffff120224 */ /* 0x000fca00078e0038 */
[----:B------:R0:W3:Y:S02]  /*f9e0*/  @P0 LDG.E.U16 R90, desc[UR24][R18.64] ;  /* 0x00000018125a0981 */ /* 0x0000e4000c1e1500 */
[----:B0-----:R-:W-:Y:S02]  /*f9f0*/  @P0 IMAD.MOV.U32 R18, RZ, RZ, R88 ;  /* 0x000000ffff120224 */ /* 0x001fe400078e0058 */
[----:B------:R-:W-:-:S05]  /*fa00*/  @P0 IMAD.MOV.U32 R19, RZ, RZ, R15 ;  /* 0x000000ffff130224 */ /* 0x000fca00078e000f */
[----:B------:R0:W4:Y:S02]  /*fa10*/  @P0 LDG.E.U16 R73, desc[UR24][R18.64] ;  /* 0x0000001812490981 */ /* 0x000124000c1e1500 */
[----:B0-----:R-:W-:Y:S02]  /*fa20*/  @P0 IMAD.MOV.U32 R18, RZ, RZ, R21 ;  /* 0x000000ffff120224 */ /* 0x001fe400078e0015 */
[----:B------:R-:W-:-:S05]  /*fa30*/  @P0 IMAD.MOV.U32 R19, RZ, RZ, R67 ;  /* 0x000000ffff130224 */ /* 0x000fca00078e0043 */
[----:B------:R0:W4:Y:S04]  /*fa40*/  @P0 LDG.E.U16 R20, desc[UR24][R18.64] ;  /* 0x0000001812140981 */ /* 0x000128000c1e1500 */
[----:B------:R-:W-:Y:S04]  /*fa50*/  STL [R1+0x34c], R56 ;  /* 0x00034c3801007387 */ /* 0x000fe80000100800 */
[----:B------:R-:W-:Y:S04]  /*fa60*/  STL [R1+0x364], R88 ;  /* 0x0003645801007387 */ /* 0x000fe80000100800 */
[----:B------:R1:W-:Y:S04]  /*fa70*/  STL [R1+0x348], R70 ;  /* 0x0003484601007387 */ /* 0x0003e80000100800 */
[----:B------:R0:W-:Y:S04]  /*fa80*/  STL [R1+0x384], R21 ;  /* 0x0003841501007387 */ /* 0x0001e80000100800 */
[----:B------:R-:W-:Y:S04]  /*fa90*/  STL [R1+0x360], R15 ;  /* 0x0003600f01007387 */ /* 0x000fe80000100800 */
[----:B-1----:R-:W4:Y:S01]  /*faa0*/  LDL.LU R70, [R1+0xf24] ;  /* 0x000f240001467983 */ /* 0x002f220000300800 */
[----:B------:R-:W-:Y:S01]  /*fab0*/  @!P4 IMAD.MOV R17, RZ, RZ, -R17 ;  /* 0x000000ffff11c224 */ /* 0x000fe200078e0a11 */
[----:B------:R-:W-:-:S02]  /*fac0*/  ISETP.GT.U32.AND P1, PT, R5, R62, PT ;  /* 0x0000003e0500720c */ /* 0x000fc40003f24070 */
[C---:B------:R-:W-:Y:S01]  /*fad0*/  ISETP.GT.U32.AND P4, PT, R5.reuse, R33, PT ;  /* 0x000000210500720c */ /* 0x040fe20003f84070 */
[----:B------:R-:W4:Y:S01]  /*fae0*/  LDL.LU R56, [R1+0xf20] ;  /* 0x000f200001387983 */ /* 0x000f220000300800 */
[----:B------:R-:W-:-:S03]  /*faf0*/  ISETP.GT.U32.AND P3, PT, R5, R6, PT ;  /* 0x000000060500720c */ /* 0x000fc60003f64070 */
[----:B------:R1:W-:Y:S01]  /*fb00*/  STL [R1+0x380], R67 ;  /* 0x0003804301007387 */ /* 0x0003e20000100800 */
[----:B0-----:R-:W-:-:S05]  /*fb10*/  SEL R18, R38, R29, !P6 ;  /* 0x0000001d26127207 */ /* 0x001fca0007000000 */
[--C-:B------:R-:W-:Y:S02]  /*fb20*/  @!P1 IMAD.IADD R62, R62, 0x1, -R5.reuse ;  /* 0x000000013e3e9824 */ /* 0x100fe400078e0a05 */
[--C-:B------:R-:W-:Y:S01]  /*fb30*/  @!P4 IMAD.IADD R33, R33, 0x1, -R5.reuse ;  /* 0x000000012121c824 */ /* 0x100fe200078e0a05 */
[----:B------:R-:W-:Y:S01]  /*fb40*/  ISETP.GE.AND P4, PT, R59, RZ, PT ;  /* 0x000000ff3b00720c */ /* 0x000fe20003f86270 */
[----:B------:R-:W-:Y:S02]  /*fb50*/  IMAD R21, R18, UR13, RZ ;  /* 0x0000000d12157c24 */ /* 0x000fe4000f8e02ff */
[----:B------:R-:W-:Y:S02]  /*fb60*/  IMAD.MOV.U32 R18, RZ, RZ, R74 ;  /* 0x000000ffff127224 */ /* 0x000fe400078e004a */
[----:B------:R-:W-:Y:S01]  /*fb70*/  @!P3 IMAD.IADD R6, R6, 0x1, -R5 ;  /* 0x000000010606b824 */ /* 0x000fe200078e0a05 */
[----:B-1----:R-:W-:-:S04]  /*fb80*/  LEA R67, P3, R21, R4, 0x1 ;  /* 0x0000000415437211 */ /* 0x002fc800078608ff */
[----:B------:R-:W-:Y:S02]  /*fb90*/  LEA.HI.X.SX32 R21, R21, R3, 0x1, P3 ;  /* 0x0000000315157211 */ /* 0x000fe400018f0eff */
[----:B--2---:R-:W-:-:S13]  /*fba0*/  ISETP.GE.AND P1, PT, R71, RZ, PT ;  /* 0x000000ff4700720c */ /* 0x004fda0003f26270 */
[----:B------:R-:W-:Y:S01]  /*fbb0*/  @!P1 IMAD.MOV R18, RZ, RZ, -R18 ;  /* 0x000000ffff129224 */ /* 0x000fe200078e0a12 */
[----:B---3--:R0:W-:Y:S04]  /*fbc0*/  STL [R1+0x63c], R90 ;  /* 0x00063c5a01007387 */ /* 0x0081e80000100800 */
[----:B0-----:R-:W2:Y:S04]  /*fbd0*/  LDL.LU R90, [R1+0x188] ;  /* 0x00018800015a7983 */ /* 0x001ea80000300800 */
[----:B------:R-:W3:Y:S04]  /*fbe0*/  LDL.LU R88, [R1+0xf1c] ;  /* 0x000f1c0001587983 */ /* 0x000ee80000300800 */
[----:B------:R-:W2:Y:S04]  /*fbf0*/  LDL R59, [R1+0xc60] ;  /* 0x000c6000013b7983 */ /* 0x000ea80000100800 */
[----:B------:R-:W2:Y:S04]  /*fc00*/  LDL R71, [R1+0xc20] ;  /* 0x000c200001477983 */ /* 0x000ea80000100800 */
[----:B----4-:R0:W-:Y:S02]  /*fc10*/  STL [R1+0x624], R20 ;  /* 0x0006241401007387 */ /* 0x0101e40000100800 */
[----:B0-----:R-:W-:-:S05]  /*fc20*/  SEL R20, R38, R25, !P6 ;  /* 0x0000001926147207 */ /* 0x001fca0007000000 */
[----:B------:R-:W-:Y:S01]  /*fc30*/  IMAD R20, R20, UR13, RZ ;  /* 0x0000000d14147c24 */ /* 0x000fe2000f8e02ff */
[----:B------:R-:W-:Y:S04]  /*fc40*/  STL [R1+0x39c], R67 ;  /* 0x00039c4301007387 */ /* 0x000fe80000100800 */
[----:B------:R-:W-:-:S05]  /*fc50*/  LEA R74, P1, R20, R4, 0x1 ;  /* 0x00000004144a7211 */ /* 0x000fca00078208ff */
[----:B------:R-:W-:Y:S01]  /*fc60*/  STL [R1+0x3b4], R74 ;  /* 0x0003b44a01007387 */ /* 0x000fe20000100800 */
[----:B------:R-:W-:-:S03]  /*fc70*/  PRMT R70, RZ, 0x7610, R70 ;  /* 0x00007610ff467816 */ /* 0x000fc60000000046 */
[----:B------:R0:W-:Y:S02]  /*fc80*/  STL [R1+0x638], R73 ;  /* 0x0006384901007387 */ /* 0x0001e40000100800 */
[----:B0-----:R-:W-:Y:S01]  /*fc90*/  LEA.HI.X.SX32 R73, R20, R3, 0x1, P1 ;  /* 0x0000000314497211 */ /* 0x001fe200008f0eff */
[----:B------:R-:W-:-:S05]  /*fca0*/  @P0 IMAD.MOV.U32 R20, RZ, RZ, R67 ;  /* 0x000000ffff140224 */ /* 0x000fca00078e0043 */
[----:B------:R0:W4:Y:S01]  /*fcb0*/  @P0 LDG.E.U16 R70, desc[UR24][R20.64] ;  /* 0x0000001814460981 */ /* 0x000122000c1e1500 */
[----:B------:R-:W-:Y:S01]  /*fcc0*/  SEL R19, R38, R23, !P6 ;  /* 0x0000001726137207 */ /* 0x000fe20007000000 */
[----:B------:R-:W-:-:S04]  /*fcd0*/  IMAD.MOV.U32 R15, RZ, RZ, R76 ;  /* 0x000000ffff0f7224 */ /* 0x000fc800078e004c */
[----:B------:R-:W-:Y:S01]  /*fce0*/  IMAD R19, R19, UR13, RZ ;  /* 0x0000000d13137c24 */ /* 0x000fe2000f8e02ff */
[----:B------:R1:W-:Y:S04]  /*fcf0*/  STL [R1+0x398], R21 ;  /* 0x0003981501007387 */ /* 0x0003e80000100800 */
[----:B------:R-:W-:Y:S01]  /*fd00*/  LEA R76, P3, R19, R4, 0x1 ;  /* 0x00000004134c7211 */ /* 0x000fe200078608ff */
[----:B0-----:R-:W-:-:S03]  /*fd10*/  @P0 IMAD.MOV.U32 R20, RZ, RZ, R74 ;  /* 0x000000ffff140224 */ /* 0x001fc600078e004a */
[----:B------:R-:W-:Y:S01]  /*fd20*/  LEA.HI.X.SX32 R19, R19, R3, 0x1, P3 ;  /* 0x0000000313137211 */ /* 0x000fe200018f0eff */
[----:B-1----:R-:W-:Y:S01]  /*fd30*/  @P0 IMAD.MOV.U32 R21, RZ, RZ, R73 ;  /* 0x000000ffff150224 */ /* 0x002fe200078e0049 */
[----:B------:R-:W-:Y:S01]  /*fd40*/  PRMT R56, RZ, 0x7610, R56 ;  /* 0x00007610ff387816 */ /* 0x000fe20000000038 */
[----:B------:R-:W-:Y:S04]  /*fd50*/  STL [R1+0x3d4], R76 ;  /* 0x0003d44c01007387 */ /* 0x000fe80000100800 */
[----:B------:R-:W-:Y:S04]  /*fd60*/  STL [R1+0x3b0], R73 ;  /* 0x0003b04901007387 */ /* 0x000fe80000100800 */
[----:B------:R-:W2:Y:S01]  /*fd70*/  LDL.LU R67, [R1+0xf18] ;  /* 0x000f180001437983 */ /* 0x000ea20000300800 */
[----:B---3--:R-:W-:-:S06]  /*fd80*/  PRMT R88, RZ, 0x7610, R88 ;  /* 0x00007610ff587816 */ /* 0x008fcc0000000058 */
[----:B------:R0:W3:Y:S02]  /*fd90*/  @P0 LDG.E.U16 R88, desc[UR24][R20.64] ;  /* 0x0000001814580981 */ /* 0x0000e4000c1e1500 */
[----:B0-----:R-:W-:Y:S02]  /*fda0*/  @P0 IMAD.MOV.U32 R20, RZ, RZ, R76 ;  /* 0x000000ffff140224 */ /* 0x001fe400078e004c */
[----:B------:R-:W-:-:S05]  /*fdb0*/  @P0 IMAD.MOV.U32 R21, RZ, RZ, R19 ;  /* 0x000000ffff150224 */ /* 0x000fca00078e0013 */
[----:B------:R0:W3:Y:S04]  /*fdc0*/  @P0 LDG.E.U16 R56, desc[UR24][R20.64] ;  /* 0x0000001814380981 */ /* 0x0000e8000c1e1500 */
[----:B----4-:R1:W-:Y:S04]  /*fdd0*/  STL [R1+0x620], R70 ;  /* 0x0006204601007387 */ /* 0x0103e80000100800 */
[----:B-1----:R-:W4:Y:S04]  /*fde0*/  LDL.LU R70, [R1+0xf14] ;  /* 0x000f140001467983 */ /* 0x002f280000300800 */
[----:B------:R1:W-:Y:S04]  /*fdf0*/  STL [R1+0x3d0], R19 ;  /* 0x0003d01301007387 */ /* 0x0003e80000100800 */
[----:B------:R-:W4:Y:S04]  /*fe00*/  LDL.LU R73, [R1+0xf10] ;  /* 0x000f100001497983 */ /* 0x000f280000300800 */
[----:B------:R-:W4:Y:S01]  /*fe10*/  LDL.LU R74, [R1+0xf0c] ;  /* 0x000f0c00014a7983 */ /* 0x000f220000300800 */
[----:B------:R-:W-:-:S02]  /*fe20*/  ISETP.GT.U32.AND P1, PT, R5, R65, PT ;  /* 0x000000410500720c */ /* 0x000fc40003f24070 */
[C---:B--2---:R-:W-:Y:S01]  /*fe30*/  ISETP.GT.U32.AND P3, PT, R5.reuse, R90, PT ;  /* 0x0000005a0500720c */ /* 0x044fe20003f64070 */
[----:B------:R-:W-:Y:S01]  /*fe40*/  @!P4 IMAD.MOV R15, RZ, RZ, -R15 ;  /* 0x000000ffff0fc224 */ /* 0x000fe200078e0a0f */
[----:B------:R-:W-:Y:S02]  /*fe50*/  ISETP.GT.U32.AND P4, PT, R5, R0, PT ;  /* 0x000000000500720c */ /* 0x000fe40003f84070 */
[C---:B0-----:R-:W-:Y:S02]  /*fe60*/  SEL R20, R38.reuse, R8, !P6 ;  /* 0x0000000826147207 */ /* 0x041fe40007000000 */
[----:B-1----:R-:W-:-:S05]  /*fe70*/  SEL R19, R38, R7, !P6 ;  /* 0x0000000726137207 */ /* 0x002fca0007000000 */
[--C-:B------:R-:W-:Y:S01]  /*fe80*/  @!P1 IMAD.IADD R65, R65, 0x1, -R5.reuse ;  /* 0x0000000141419824 */ /* 0x100fe200078e0a05 */
[----:B------:R-:W-:Y:S01]  /*fe90*/  ISETP.GE.AND P1, PT, R71, RZ, PT ;  /* 0x000000ff4700720c */ /* 0x000fe20003f26270 */
[----:B------:R-:W-:Y:S01]  /*fea0*/  IMAD R20, R20, UR13, RZ ;  /* 0x0000000d14147c24 */ /* 0x000fe2000f8e02ff */
[----:B------:R-:W-:Y:S01]  /*feb0*/  SEL R7, R38, R2, !P6 ;  /* 0x0000000226077207 */ /* 0x000fe20007000000 */
[----:B------:R-:W-:Y:S02]  /*fec0*/  @!P3 IMAD.IADD R90, R90, 0x1, -R5 ;  /* 0x000000015a5ab824 */ /* 0x000fe400078e0a05 */
[----:B------:R-:W-:Y:S01]  /*fed0*/  IMAD.MOV.U32 R2, RZ, RZ, R89 ;  /* 0x000000ffff027224 */ /* 0x000fe200078e0059 */
[-C--:B------:R-:W-:Y:S01]  /*fee0*/  LEA R21, P3, R20, R4.reuse, 0x1 ;  /* 0x0000000414157211 */ /* 0x080fe200078608ff */
[----:B------:R-:W-:Y:S02]  /*fef0*/  IMAD R19, R19, UR13, RZ ;  /* 0x0000000d13137c24 */ /* 0x000fe4000f8e02ff */
[----:B------:R-:W-:Y:S01]  /*ff00*/  @!P4 IMAD.IADD R0, R0, 0x1, -R5 ;  /* 0x000000010000c824 */ /* 0x000fe200078e0a05 */
[----:B------:R-:W-:Y:S01]  /*ff10*/  ISETP.GE.AND P4, PT, R59, RZ, PT ;  /* 0x000000ff3b00720c */ /* 0x000fe20003f86270 */
[----:B------:R-:W-:Y:S01]  /*ff20*/  IMAD.MOV.U32 R8, RZ, RZ, R93 ;  /* 0x000000ffff087224 */ /* 0x000fe200078e005d */
[----:B------:R-:W-:Y:S01]  /*ff30*/  LEA.HI.X.SX32 R20, R20, R3, 0x1, P3 ;  /* 0x0000000314147211 */ /* 0x000fe200018f0eff */
[----:B------:R-:W-:Y:S01]  /*ff40*/  @!P1 IMAD.MOV R2, RZ, RZ, -R2 ;  /* 0x000000ffff029224 */ /* 0x000fe200078e0a02 */
[----:B------:R-:W-:-:S02]  /*ff50*/  LEA R76, P1, R19, R4, 0x1 ;  /* 0x00000004134c7211 */ /* 0x000fc400078208ff */
[----:B------:R-:W-:Y:S02]  /*ff60*/  PRMT R81, RZ, 0x7610, R81 ;  /* 0x00007610ff517816 */ /* 0x000fe40000000051 */
[----:B------:R-:W-:Y:S01]  /*ff70*/  LEA.HI.X.SX32 R19, R19, R3, 0x1, P1 ;  /* 0x0000000313137211 */ /* 0x000fe200008f0eff */
[----:B---3--:R0:W-:Y:S04]  /*ff80*/  STL [R1+0x208], R88 ;  /* 0x0002085801007387 */ /* 0x0081e80000100800 */
[----:B0-----:R-:W2:Y:S04]  /*ff90*/  LDL.LU R88, [R1+0xf08] ;  /* 0x000f080001587983 */ /* 0x001ea80000300800 */
[----:B------:R-:W3:Y:S04]  /*ffa0*/  LDL R59, [R1+0xbe4] ;  /* 0x000be400013b7983 */ /* 0x000ee80000100800 */
[----:B------:R-:W2:Y:S04]  /*ffb0*/  LDL R71, [R1+0xbb4] ;  /* 0x000bb40001477983 */ /* 0x000ea80000100800 */
[----:B------:R-:W2:Y:S04]  /*ffc0*/  LDL.LU R93, [R1+0x184] ;  /* 0x00018400015d7983 */ /* 0x000ea80000300800 */
[----:B------:R-:W2:Y:S04]  /*ffd0*/  LDL.LU R89, [R1+0x168] ;  /* 0x0001680001597983 */ /* 0x000ea80000300800 */
[----:B------:R0:W-:Y:S04]  /*ffe0*/  STL [R1+0x3f4], R21 ;  /* 0x0003f41501007387 */ /* 0x0001e80000100800 */
[----:B------:R-:W-:Y:S04]  /*fff0*/  STL [R1+0x204], R56 ;  /* 0x0002043801007387 */ /* 0x000fe80000100800 */
[----:B------:R-:W-:Y:S01]  /*10000*/  STL [R1+0x414], R76 ;  /* 0x0004144c01007387 */ /* 0x000fe20000100800 */
[----:B0-----:R-:W-:-:S03]  /*10010*/  @P0 LOP3.LUT R21, R21, R20, RZ, 0x3c, !PT ;  /* 0x0000001415150212 */ /* 0x001fc600078e3cff */
[----:B------:R0:W-:Y:S02]  /*10020*/  STL [R1+0x3f0], R20 ;  /* 0x0003f01401007387 */ /* 0x0001e40000100800 */
[----:B0-----:R-:W-:-:S04]  /*10030*/  @P0 LOP3.LUT R20, R21, R20, RZ, 0x3c, !PT ;  /* 0x0000001415140212 */ /* 0x001fc800078e3cff */
[----:B------:R-:W-:-:S05]  /*10040*/  @P0 LOP3.LUT R21, R21, R20, RZ, 0x3c, !PT ;  /* 0x0000001415150212 */ /* 0x000fca00078e3cff */
[----:B------:R0:W2:Y:S02]  /*10050*/  @P0 LDG.E.U16 R81, desc[UR24][R20.64] ;  /* 0x0000001814510981 */ /* 0x0000a4000c1e1500 */
[----:B0-----:R-:W-:Y:S02]  /*10060*/  @P0 IMAD.MOV.U32 R20, RZ, RZ, R76 ;  /* 0x000000ffff140224 */ /* 0x001fe400078e004c */
[----:B------:R-:W-:Y:S01]  /*10070*/  @P0 IMAD.MOV.U32 R21, RZ, RZ, R19 ;  /* 0x000000ffff150224 */ /* 0x000fe200078e0013 */
[----:B----4-:R-:W-:-:S06]  /*10080*/  PRMT R74, RZ, 0x7610, R74 ;  /* 0x00007610ff4a7816 */ /* 0x010fcc000000004a */
[----:B------:R0:W4:Y:S01]  /*10090*/  @P0 LDG.E.U16 R74, desc[UR24][R20.64] ;  /* 0x00000018144a0981 */ /* 0x000122000c1e1500 */
[----:B------:R-:W-:Y:S01]  /*100a0*/  @!P4 IMAD.MOV R8, RZ, RZ, -R8 ;  /* 0x000000ffff08c224 */ /* 0x000fe200078e0a08 */
[----:B------:R-:W-:Y:S01]  /*100b0*/  ISETP.GT.U32.AND P4, PT, R5, R0, PT ;  /* 0x000000000500720c */ /* 0x000fe20003f84070 */
[----:B------:R-:W-:-:S05]  /*100c0*/  IMAD R7, R7, UR13, RZ ;  /* 0x0000000d07077c24 */ /* 0x000fca000f8e02ff */
[C---:B------:R-:W-:Y:S02]  /*100d0*/  LEA R56, P3, R7.reuse, R4, 0x1 ;  /* 0x0000000407387211 */ /* 0x040fe400078608ff */
[----:B------:R-:W-:Y:S02]  /*100e0*/  SEL R11, R38, R11, !P6 ;  /* 0x0000000b260b7207 */ /* 0x000fe40007000000 */
[----:B------:R-:W-:-:S03]  /*100f0*/  LEA.HI.X.SX32 R7, R7, R3, 0x1, P3 ;  /* 0x0000000307077211 */ /* 0x000fc600018f0eff */
[----:B------:R-:W-:Y:S01]  /*10100*/  @!P4 IMAD.IADD R0, R0, 0x1, -R5 ;  /* 0x000000010000c824 */ /* 0x000fe200078e0a05 */
[----:B------:R-:W-:Y:S01]  /*10110*/  PRMT R32, RZ, 0x7610, R32 ;  /* 0x00007610ff207816 */ /* 0x000fe20000000020 */
[----:B------:R-:W-:Y:S01]  /*10120*/  STL [R1+0x434], R56 ;  /* 0x0004343801007387 */ /* 0x000fe20000100800 */
[----:B0-----:R-:W-:Y:S02]  /*10130*/  @P0 IMAD.MOV.U32 R20, RZ, RZ, R56 ;  /* 0x000000ffff140224 */ /* 0x001fe400078e0038 */
[----:B------:R-:W-:Y:S01]  /*10140*/  @P0 IMAD.MOV.U32 R21, RZ, RZ, R7 ;  /* 0x000000ffff150224 */ /* 0x000fe200078e0007 */
[----:B------:R0:W-:Y:S01]  /*10150*/  STL [R1+0x410], R19 ;  /* 0x0004101301007387 */ /* 0x0001e20000100800 */
[----:B------:R-:W-:-:S03]  /*10160*/  IMAD R11, R11, UR13, RZ ;  /* 0x0000000d0b0b7c24 */ /* 0x000fc6000f8e02ff */
[----:B------:R-:W-:Y:S04]  /*10170*/  STL [R1+0x430], R7 ;  /* 0x0004300701007387 */ /* 0x000fe80000100800 */
[----:B------:R1:W4:Y:S01]  /*10180*/  @P0 LDG.E.U16 R32, desc[UR24][R20.64] ;  /* 0x0000001814200981 */ /* 0x000322000c1e1500 */
[----:B0-----:R-:W-:Y:S01]  /*10190*/  IMAD.MOV.U32 R19, RZ, RZ, R33 ;  /* 0x000000ffff137224 */ /* 0x001fe200078e0021 */
[----:B---3--:R-:W-:Y:S02]  /*101a0*/  ISETP.GE.AND P4, PT, R59, RZ, PT ;  /* 0x000000ff3b00720c */ /* 0x008fe40003f86270 */
[----:B--2---:R-:W-:-:S11]  /*101b0*/  PRMT R88, RZ, 0x7610, R88 ;  /* 0x00007610ff587816 */ /* 0x004fd60000000058 */
[----:B------:R-:W-:Y:S01]  /*101c0*/  @!P4 IMAD.MOV R19, RZ, RZ, -R19 ;  /* 0x000000ffff13c224 */ /* 0x000fe200078e0a13 */
[----:B-1----:R-:W-:-:S04]  /*101d0*/  LEA R20, P4, R11, R4, 0x1 ;  /* 0x000000040b147211 */ /* 0x002fc800078808ff */
[----:B------:R-:W-:-:S05]  /*101e0*/  LEA.HI.X.SX32 R21, R11, R3, 0x1, P4 ;  /* 0x000000030b157211 */ /* 0x000fca00020f0eff */
[----:B------:R0:W2:Y:S04]  /*101f0*/  @P0 LDG.E.U16 R88, desc[UR24][R20.64] ;  /* 0x0000001814580981 */ /* 0x0000a8000c1e1500 */
[----:B------:R1:W-:Y:S04]  /*10200*/  STL [R1+0x1fc], R81 ;  /* 0x0001fc5101007387 */ /* 0x0003e80000100800 */
[----:B-1----:R-:W3:Y:S04]  /*10210*/  LDL.LU R81, [R1+0x164] ;  /* 0x0001640001517983 */ /* 0x002ee80000300800 */
[----:B------:R-:W3:Y:S04]  /*10220*/  LDL.LU R76, [R1+0xf04] ;  /* 0x000f0400014c7983 */ /* 0x000ee80000300800 */
[----:B----4-:R1:W-:Y:S04]  /*10230*/  STL [R1+0x1f8], R74 ;  /* 0x0001f84a01007387 */ /* 0x0103e80000100800 */
[----:B-1----:R-:W4:Y:S01]  /*10240*/  LDL.LU R74, [R1+0xf00] ;  /* 0x000f0000014a7983 */ /* 0x002f220000300800 */
[----:B------:R-:W-:-:S02]  /*10250*/  ISETP.GT.U32.AND P3, PT, R5, R90, PT ;  /* 0x0000005a0500720c */ /* 0x000fc40003f64070 */
[----:B------:R-:W-:Y:S01]  /*10260*/  ISETP.GT.U32.AND P1, PT, R5, R65, PT ;  /* 0x000000410500720c */ /* 0x000fe20003f24070 */
[----:B------:R-:W3:Y:S01]  /*10270*/  LDL.LU R56, [R1+0xefc] ;  /* 0x000efc0001387983 */ /* 0x000ee20000300800 */
[C---:B------:R-:W-:Y:S02]  /*10280*/  SEL R7, R38.reuse, R10, !P6 ;  /* 0x0000000a26077207 */ /* 0x040fe40007000000 */
[----:B------:R-:W-:Y:S01]  /*10290*/  SEL R9, R38, R9, !P6 ;  /* 0x0000000926097207 */ /* 0x000fe20007000000 */
[----:B------:R-:W3:Y:S02]  /*102a0*/  LDL R59, [R1+0xba0] ;  /* 0x000ba000013b7983 */ /* 0x000ee40000100800 */
[----:B------:R-:W-:Y:S02]  /*102b0*/  IMAD R7, R7, UR13, RZ ;  /* 0x0000000d07077c24 */ /* 0x000fe4000f8e02ff */
[----:B------:R-:W-:Y:S02]  /*102c0*/  IMAD.MOV.U32 R10, RZ, RZ, R62 ;  /* 0x000000ffff0a7224 */ /* 0x000fe400078e003e */
[--C-:B------:R-:W-:Y:S01]  /*102d0*/  @!P3 IMAD.IADD R90, R90, 0x1, -R5.reuse ;  /* 0x000000015a5ab824 */ /* 0x100fe200078e0a05 */
[----:B------:R-:W-:Y:S01]  /*102e0*/  LEA R62, P3, R7, R4, 0x1 ;  /* 0x00000004073e7211 */ /* 0x000fe200078608ff */
[----:B------:R-:W-:Y:S01]  /*102f0*/  @!P1 IMAD.IADD R65, R65, 0x1, -R5 ;  /* 0x0000000141419824 */ /* 0x000fe200078e0a05 */
[----:B------:R-:W-:Y:S01]  /*10300*/  ISETP.GE.AND P1, PT, R71, RZ, PT ;  /* 0x000000ff4700720c */ /* 0x000fe20003f26270 */
[----:B------:R-:W-:Y:S01]  /*10310*/  IMAD R9, R9, UR13, RZ ;  /* 0x0000000d09097c24 */ /* 0x000fe2000f8e02ff */
[----:B------:R-:W3:Y:S01]  /*10320*/  LDL R71, [R1+0xbf0] ;  /* 0x000bf00001477983 */ /* 0x000ee20000100800 */
[----:B------:R-:W-:-:S03]  /*10330*/  LEA.HI.X.SX32 R7, R7, R3, 0x1, P3 ;  /* 0x0000000307077211 */ /* 0x000fc600018f0eff */
[----:B------:R0:W-:Y:S04]  /*10340*/  STL [R1+0x454], R20 ;  /* 0x0004541401007387 */ /* 0x0001e80000100800 */
[----:B------:R1:W-:Y:S04]  /*10350*/  STL [R1+0x1f4], R32 ;  /* 0x0001f42001007387 */ /* 0x0003e80000100800 */
[----:B------:R-:W-:Y:S01]  /*10360*/  STL [R1+0x474], R62 ;  /* 0x0004743e01007387 */ /* 0x000fe20000100800 */
[----:B0-----:R-:W-:-:S03]  /*10370*/  @P0 IMAD.MOV.U32 R20, RZ, RZ, R62 ;  /* 0x000000ffff140224 */ /* 0x001fc600078e003e */
[----:B------:R0:W-:Y:S01]  /*10380*/  STL [R1+0x450], R21 ;  /* 0x0004501501007387 */ /* 0x0001e20000100800 */
[----:B-1----:R-:W-:-:S04]  /*10390*/  LEA R32, P4, R9, R4, 0x1 ;  /* 0x0000000409207211 */ /* 0x002fc800078808ff */
[----:B------:R-:W-:Y:S01]  /*103a0*/  LEA.HI.X.SX32 R33, R9, R3, 0x1, P4 ;  /* 0x0000000309217211 */ /* 0x000fe200020f0eff */
[----:B0-----:R-:W-:Y:S01]  /*103b0*/  @P0 IMAD.MOV.U32 R21, RZ, RZ, R7 ;  /* 0x000000ffff150224 */ /* 0x001fe200078e0007 */
[----:B------:R-:W-:Y:S01]  /*103c0*/  PRMT R28, RZ, 0x7610, R28 ;  /* 0x00007610ff1c7816 */ /* 0x000fe2000000001c */
[----:B------:R-:W-:Y:S04]  /*103d0*/  STL [R1+0x494], R32 ;  /* 0x0004942001007387 */ /* 0x000fe80000100800 */
[----:B------:R-:W-:Y:S04]  /*103e0*/  STL [R1+0x470], R7 ;  /* 0x0004700701007387 */ /* 0x000fe80000100800 */
[----:B--2---:R0:W-:Y:S04]  /*103f0*/  STL [R1+0x1f0], R88 ;  /* 0x0001f05801007387 */ /* 0x0041e80000100800 */
[----:B0-----:R-:W2:Y:S04]  /*10400*/  LDL.LU R88, [R1+0xef8] ;  /* 0x000ef80001587983 */ /* 0x001ea80000300800 */
[----:B------:R-:W-:Y:S04]  /*10410*/  STL [R1+0x490], R33 ;  /* 0x0004902101007387 */ /* 0x000fe80000100800 */
[----:B------:R-:W2:Y:S01]  /*10420*/  LDL.LU R62, [R1+0xef4] ;  /* 0x000ef400013e7983 */ /* 0x000ea20000300800 */
[----:B----4-:R-:W-:-:S06]  /*10430*/  PRMT R74, RZ, 0x7610, R74 ;  /* 0x00007610ff4a7816 */ /* 0x010fcc000000004a */
[----:B------:R0:W4:Y:S02]  /*10440*/  @P0 LDG.E.U16 R74, desc[UR24][R20.64] ;  /* 0x00000018144a0981 */ /* 0x000124000c1e1500 */
[----:B0-----:R-:W-:Y:S02]  /*10450*/  @P0 IMAD.MOV.U32 R20, RZ, RZ, R32 ;  /* 0x000000ffff140224 */ /* 0x001fe400078e0020 */
[----:B------:R-:W-:-:S05]  /*10460*/  @P0 IMAD.MOV.U32 R21, RZ, RZ, R33 ;  /* 0x000000ffff150224 */ /* 0x000fca00078e0021 */
[----:B------:R0:W4:Y:S01]  /*10470*/  @P0 LDG.E.U16 R28, desc[UR24][R20.64] ;  /* 0x00000018141c0981 */ /* 0x000122000c1e1500 */
[----:B------:R-:W-:Y:S01]  /*10480*/  @!P1 IMAD.MOV R10, RZ, RZ, -R10 ;  /* 0x000000ffff0a9224 */ /* 0x000fe200078e0a0a */
[C---:B------:R-:W-:Y:S02]  /*10490*/  ISETP.GT.U32.AND P1, PT, R5.reuse, R93, PT ;  /* 0x0000005d0500720c */ /* 0x040fe40003f24070 */
[C---:B------:R-:W-:Y:S02]  /*104a0*/  ISETP.GT.U32.AND P3, PT, R5.reuse, R89, PT ;  /* 0x000000590500720c */ /* 0x040fe40003f64070 */
[----:B---3--:R-:W-:Y:S02]  /*104b0*/  ISETP.GT.U32.AND P4, PT, R5, R81, PT ;  /* 0x000000510500720c */ /* 0x008fe40003f84070 */
[----:B------:R-:W-:-:S07]  /*104c0*/  SEL R14, R38, R14, !P6 ;  /* 0x0000000e260e7207 */ /* 0x000fce0007000000 */
[--C-:B------:R-:W-:Y:S01]  /*104d0*/  @!P1 IMAD.IADD R93, R93, 0x1, -R5.reuse ;  /* 0x000000015d5d9824 */ /* 0x100fe200078e0a05 */
[----:B------:R-:W-:Y:S02]  /*104e0*/  ISETP.GE.AND P1, PT, R59, RZ, PT ;  /* 0x000000ff3b00720c */ /* 0x000fe40003f26270 */
[----:B------:R-:W-:Y:S01]  /*104f0*/  SEL R13, R38, R13, !P6 ;  /* 0x0000000d260d7207 */ /* 0x000fe20007000000 */
[----:B------:R-:W-:Y:S02]  /*10500*/  IMAD.MOV.U32 R7, RZ, RZ, R6 ;  /* 0x000000ffff077224 */ /* 0x000fe400078e0006 */
[----:B------:R-:W-:Y:S01]  /*10510*/  IMAD R14, R14, UR13, RZ ;  /* 0x0000000d0e0e7c24 */ /* 0x000fe2000f8e02ff */
[----:B------:R-:W-:Y:S01]  /*10520*/  SEL R9, R38, R12, !P6 ;  /* 0x0000000c26097207 */ /* 0x000fe20007000000 */
[----:B------:R-:W-:Y:S02]  /*10530*/  IMAD R13, R13, UR13, RZ ;  /* 0x0000000d0d0d7c24 */ /* 0x000fe4000f8e02ff */
[--C-:B------:R-:W-:Y:S01]  /*10540*/  @!P3 IMAD.IADD R89, R89, 0x1, -R5.reuse ;  /* 0x000000015959b824 */ /* 0x100fe200078e0a05 */
[----:B------:R-:W-:Y:S01]  /*10550*/  ISETP.GE.AND P3, PT, R71, RZ, PT ;  /* 0x000000ff4700720c */ /* 0x000fe20003f66270 */
[----:B------:R-:W-:-:S02]  /*10560*/  @!P4 IMAD.IADD R81, R81, 0x1, -R5 ;  /* 0x000000015151c824 */ /* 0x000fc400078e0a05 */
[----:B------:R-:W-:Y:S01]  /*10570*/  @!P1 IMAD.MOV R7, RZ, RZ, -R7 ;  /* 0x000000ffff079224 */ /* 0x000fe200078e0a07 */
[CC--:B0-----:R-:W-:Y:S01]  /*10580*/  LEA R20, P1, R14.reuse, R4.reuse, 0x1 ;  /* 0x000000040e147211 */ /* 0x0c1fe200078208ff */
[----:B------:R-:W-:Y:S01]  /*10590*/  IMAD R9, R9, UR13, RZ ;  /* 0x0000000d09097c24 */ /* 0x000fe2000f8e02ff */
[C---:B------:R-:W-:Y:S01]  /*105a0*/  LEA R71, P4, R13.reuse, R4, 0x1 ;  /* 0x000000040d477211 */ /* 0x040fe200078808ff */
[----:B------:R-:W-:Y:S01]  /*105b0*/  IMAD.MOV.U32 R12, RZ, RZ, R0 ;  /* 0x000000ffff0c7224 */ /* 0x000fe200078e0000 */
[-C--:B------:R-:W-:Y:S02]  /*105c0*/  LEA.HI.X.SX32 R21, R14, R3.reuse, 0x1, P1 ;  /* 0x000000030e157211 */ /* 0x080fe400008f0eff */
[----:B------:R-:W-:Y:S02]  /*105d0*/  LEA.HI.X.SX32 R59, R13, R3, 0x1, P4 ;  /* 0x000000030d3b7211 */ /* 0x000fe400020f0eff */
[----:B------:R-:W-:Y:S02]  /*105e0*/  PRMT R11, RZ, 0x7610, R11 ;  /* 0x00007610ff0b7816 */ /* 0x000fe4000000000b */
[----:B--2---:R-:W-:-:S06]  /*105f0*/  PRMT R88, RZ, 0x7610, R88 ;  /* 0x00007610ff587816 */ /* 0x004fcc0000000058 */
[----:B------:R0:W2:Y:S01]  /*10600*/  @P0 LDG.E.U16 R88, desc[UR24][R20.64] ;  /* 0x0000001814580981 */ /* 0x0000a2000c1e1500 */
[----:B------:R-:W-:-:S03]  /*10610*/  PRMT R62, RZ, 0x7610, R62 ;  /* 0x00007610ff3e7816 */ /* 0x000fc6000000003e */
[----:B----4-:R1:W-:Y:S04]  /*10620*/  STL [R1+0x1ec], R74 ;  /* 0x0001ec4a01007387 */ /* 0x0103e80000100800 */
[----:B-1----:R-:W3:Y:S04]  /*10630*/  LDL.LU R74, [R1+0xef0] ;  /* 0x000ef000014a7983 */ /* 0x002ee80000300800 */
[----:B------:R-:W4:Y:S04]  /*10640*/  LDL R32, [R1+0xbc0] ;  /* 0x000bc00001207983 */ /* 0x000f280000100800 */
[----:B------:R-:W3:Y:S04]  /*10650*/  LDL R33, [R1+0xc48] ;  /* 0x000c480001217983 */ /* 0x000ee80000100800 */
[----:B------:R-:W3:Y:S04]  /*10660*/  LDL.LU R6, [R1+0x144] ;  /* 0x0001440001067983 */ /* 0x000ee80000300800 */
[----:B------:R-:W3:Y:S04]  /*10670*/  LDL.LU R0, [R1+0x124] ;  /* 0x0001240001007983 */ /* 0x000ee80000300800 */
[----:B------:R0:W-:Y:S04]  /*10680*/  STL [R1+0x4b4], R20 ;  /* 0x0004b41401007387 */ /* 0x0001e80000100800 */
[----:B------:R1:W-:Y:S04]  /*10690*/  STL [R1+0x1e8], R28 ;  /* 0x0001e81c01007387 */ /* 0x0003e80000100800 */
[----:B------:R-:W-:Y:S01]  /*106a0*/  STL [R1+0x4d4], R71 ;  /* 0x0004d44701007387 */ /* 0x000fe20000100800 */
[----:B0-----:R-:W-:-:S03]  /*106b0*/  @P0 IMAD.MOV.U32 R20, RZ, RZ, R71 ;  /* 0x000000ffff140224 */ /* 0x001fc600078e0047 */
[----:B------:R0:W-:Y:S01]  /*106c0*/  STL [R1+0x4b0], R21 ;  /* 0x0004b01501007387 */ /* 0x0001e20000100800 */
[----:B-1----:R-:W-:-:S04]  /*106d0*/  LEA R28, P1, R9, R4, 0x1 ;  /* 0x00000004091c7211 */ /* 0x002fc800078208ff */
[----:B------:R-:W-:Y:S01]  /*106e0*/  LEA.HI.X.SX32 R14, R9, R3, 0x1, P1 ;  /* 0x00000003090e7211 */ /* 0x000fe200008f0eff */
[----:B0-----:R-:W-:-:S05]  /*106f0*/  @P0 IMAD.MOV.U32 R21, RZ, RZ, R59 ;  /* 0x000000ffff150224 */ /* 0x001fca00078e003b */
[----:B------:R0:W3:Y:S02]  /*10700*/  @P0 LDG.E.U16 R62, desc[UR24][R20.64] ;  /* 0x00000018143e0981 */ /* 0x0000e4000c1e1500 */
[----:B0-----:R-:W-:Y:S02]  /*10710*/  @P0 IMAD.MOV.U32 R20, RZ, RZ, R28 ;  /* 0x000000ffff140224 */ /* 0x001fe400078e001c */
[----:B------:R-:W-:-:S05]  /*10720*/  @P0 IMAD.MOV.U32 R21, RZ, RZ, R14 ;  /* 0x000000ffff150224 */ /* 0x000fca00078e000e */
[----:B------:R-:W3:Y:S01]  /*10730*/  @P0 LDG.E.U16 R11, desc[UR24][R20.64] ;  /* 0x00000018140b0981 */ /* 0x000ee2000c1e1500 */
[----:B------:R-:W-:Y:S01]  /*10740*/  @!P3 IMAD.MOV R12, RZ, RZ, -R12 ;  /* 0x000000ffff0cb224 */ /* 0x000fe200078e0a0c */
[C---:B------:R-:W-:Y:S02]  /*10750*/  ISETP.GT.U32.AND P3, PT, R5.reuse, R93, PT ;  /* 0x0000005d0500720c */ /* 0x040fe40003f64070 */
[C---:B------:R-:W-:Y:S02]  /*10760*/  ISETP.GT.U32.AND P4, PT, R5.reuse, R89, PT ;  /* 0x000000590500720c */ /* 0x040fe40003f84070 */
[----:B------:R-:W-:Y:S02]  /*10770*/  ISETP.GT.U32.AND P1, PT, R5, R81, PT ;  /* 0x000000510500720c */ /* 0x000fe40003f24070 */
[C---:B------:R-:W-:Y:S01]  /*10780*/  SEL R17, R38.reuse, R17, !P6 ;  /* 0x0000001126117207 */ /* 0x040fe20007000000 */
[----:B------:R-:W-:Y:S01]  /*10790*/  STL [R1+0x4f4], R28 ;  /* 0x0004f41c01007387 */ /* 0x000fe20000100800 */
[----:B------:R-:W-:-:S03]  /*107a0*/  SEL R15, R38, R15, !P6 ;  /* 0x0000000f260f7207 */ /* 0x000fc60007000000 */
[----:B------:R-:W-:Y:S01]  /*107b0*/  STL [R1+0x4d0], R59 ;  /* 0x0004d03b01007387 */ /* 0x000fe20000100800 */
[----:B------:R-:W-:-:S03]  /*107c0*/  IMAD R17, R17, UR13, RZ ;  /* 0x0000000d11117c24 */ /* 0x000fc6000f8e02ff */
[----:B------:R0:W-:Y:S01]  /*107d0*/  STL [R1+0x4f0], R14 ;  /* 0x0004f00e01007387 */ /* 0x0001e20000100800 */
[--C-:B------:R-:W-:Y:S02]  /*107e0*/  @!P3 IMAD.IADD R93, R93, 0x1, -R5.reuse ;  /* 0x000000015d5db824 */ /* 0x100fe400078e0a05 */
[--C-:B------:R-:W-:Y:S02]  /*107f0*/  @!P4 IMAD.IADD R89, R89, 0x1, -R5.reuse ;  /* 0x000000015959c824 */ /* 0x100fe400078e0a05 */
[----:B------:R-:W-:Y:S02]  /*10800*/  @!P1 IMAD.IADD R81, R81, 0x1, -R5 ;  /* 0x0000000151519824 */ /* 0x000fe400078e0a05 */
[----:B------:R-:W-:Y:S01]  /*10810*/  IMAD R15, R15, UR13, RZ ;  /* 0x0000000d0f0f7c24 */ /* 0x000fe2000f8e02ff */
[----:B0-----:R-:W-:Y:S01]  /*10820*/  LEA R14, P1, R17, R4, 0x1 ;  /* 0x00000004110e7211 */ /* 0x001fe200078208ff */
[----:B--2---:R0:W-:Y:S04]  /*10830*/  STL [R1+0x1e4], R88 ;  /* 0x0001e45801007387 */ /* 0x0041e80000100800 */
[----:B0-----:R-:W2:Y:S04]  /*10840*/  LDL.LU R88, [R1+0x108] ;  /* 0x0001080001587983 */ /* 0x001ea80000300800 */
[----:B------:R-:W2:Y:S04]  /*10850*/  LDL.LU R59, [R1+0xeec] ;  /* 0x000eec00013b7983 */ /* 0x000ea80000300800 */
[----:B------:R-:W2:Y:S01]  /*10860*/  LDL.LU R71, [R1+0xee8] ;  /* 0x000ee80001477983 */ /* 0x000ea20000300800 */
[----:B----4-:R-:W-:-:S02]  /*10870*/  ISETP.GE.AND P3, PT, R32, RZ, PT ;  /* 0x000000ff2000720c */ /* 0x010fc40003f66270 */
[----:B---3--:R-:W-:Y:S02]  /*10880*/  ISETP.GE.AND P4, PT, R33, RZ, PT ;  /* 0x000000ff2100720c */ /* 0x008fe40003f86270 */
[----:B------:R-:W-:Y:S01]  /*10890*/  PRMT R74, RZ, 0x7610, R74 ;  /* 0x00007610ff4a7816 */ /* 0x000fe2000000004a */
[----:B------:R0:W-:Y:S04]  /*108a0*/  STL [R1+0x1e0], R62 ;  /* 0x0001e03e01007387 */ /* 0x0001e80000100800 */
[----:B0-----:R-:W3:Y:S04]  /*108b0*/  LDL.LU R62, [R1+0xee4] ;  /* 0x000ee400013e7983 */ /* 0x001ee80000300800 */
[----:B------:R-:W4:Y:S04]  /*108c0*/  LDL R32, [R1+0xbfc] ;  /* 0x000bfc0001207983 */ /* 0x000f280000100800 */
[----:B------:R-:W2:Y:S04]  /*108d0*/  LDL R33, [R1+0xcac] ;  /* 0x000cac0001217983 */ /* 0x000ea80000100800 */
[----:B------:R0:W-:Y:S02]  /*108e0*/  STL [R1+0x1c8], R11 ;  /* 0x0001c80b01007387 */ /* 0x0001e40000100800 */
[----:B0-----:R-:W-:Y:S01]  /*108f0*/  IMAD.MOV.U32 R11, RZ, RZ, R65 ;  /* 0x000000ffff0b7224 */ /* 0x001fe200078e0041 */
[----:B------:R-:W-:-:S02]  /*10900*/  LEA.HI.X.SX32 R65, R17, R3, 0x1, P1 ;  /* 0x0000000311417211 */ /* 0x000fc400008f0eff */
[----:B------:R-:W-:-:S04]  /*10910*/  LEA R28, P1, R15, R4, 0x1 ;  /* 0x000000040f1c7211 */ /* 0x000fc800078208ff */
[----:B------:R-:W-:Y:S01]  /*10920*/  LEA.HI.X.SX32 R17, R15, R3, 0x1, P1 ;  /* 0x000000030f117211 */ /* 0x000fe200008f0eff */
[----:B------:R-:W-:-:S05]  /*10930*/  @P0 IMAD.MOV.U32 R15, RZ, RZ, R65 ;  /* 0x000000ffff0f0224 */ /* 0x000fca00078e0041 */
[----:B------:R-:W2:Y:S01]  /*10940*/  @P0 LDG.E.U16 R74, desc[UR24][R14.64] ;  /* 0x000000180e4a0981 */ /* 0x000ea2000c1e1500 */
[----:B------:R-:W-:Y:S01]  /*10950*/  SEL R16, R38, R16, !P6 ;  /* 0x0000001026107207 */ /* 0x000fe20007000000 */
[----:B------:R-:W-:-:S04]  /*10960*/  IMAD.MOV.U32 R9, RZ, RZ, R90 ;  /* 0x000000ffff097224 */ /* 0x000fc800078e005a */
[----:B------:R-:W-:Y:S02]  /*10970*/  IMAD R16, R16, UR13, RZ ;  /* 0x0000000d10107c24 */ /* 0x000fe4000f8e02ff */
[----:B------:R-:W-:-:S03]  /*10980*/  @!P4 IMAD.MOV R9, RZ, RZ, -R9 ;  /* 0x000000ffff09c224 */ /* 0x000fc600078e0a09 */
[C---:B------:R-:W-:Y:S01]  /*10990*/  LEA R90, P4, R16.reuse, R4, 0x1 ;  /* 0x00000004105a7211 */ /* 0x040fe200078808ff */
[----:B------:R-:W-:Y:S03]  /*109a0*/  STL [R1+0x514], R14 ;  /* 0x0005140e01007387 */ /* 0x000fe60000100800 */
[----:B------:R-:W-:Y:S01]  /*109b0*/  LEA.HI.X.SX32 R16, R16, R3, 0x1, P4 ;  /* 0x0000000310107211 */ /* 0x000fe200020f0eff */
[----:B------:R-:W-:Y:S04]  /*109c0*/  STL [R1+0x534], R90 ;  /* 0x0005345a01007387 */ /* 0x000fe80000100800 */
[----:B------:R0:W-:Y:S04]  /*109d0*/  STL [R1+0x510], R65 ;  /* 0x0005104101007387 */ /* 0x0001e80000100800 */
[----:B------:R-:W-:Y:S04]  /*109e0*/  STL [R1+0x554], R28 ;  /* 0x0005541c01007387 */ /* 0x000fe80000100800 */
[----:B------:R-:W-:Y:S04]  /*109f0*/  STL [R1+0x530], R16 ;  /* 0x0005301001007387 */ /* 0x000fe80000100800 */
[----:B0-----:R-:W3:Y:S04]  /*10a00*/  LDL.LU R65, [R1+0xee0] ;  /* 0x000ee00001417983 */ /* 0x001ee80000300800 */
[----:B--2---:R0:W-:Y:S04]  /*10a10*/  STL [R1+0x1c4], R74 ;  /* 0x0001c44a01007387 */ /* 0x0041e80000100800 */
[----:B0-----:R-:W2:Y:S01]  /*10a20*/  LDL.LU R74, [R1+0xedc] ;  /* 0x000edc00014a7983 */ /* 0x001ea20000300800 */
[----:B------:R-:W-:Y:S01]  /*10a30*/  PRMT R71, RZ, 0x7610, R71 ;  /* 0x00007610ff477816 */ /* 0x000fe20000000047 */
[----:B------:R-:W-:Y:S01]  /*10a40*/  @P0 IMAD.MOV.U32 R14, RZ, RZ, R90 ;  /* 0x000000ffff0e0224 */ /* 0x000fe200078e005a */
[----:B------:R-:W-:Y:S01]  /*10a50*/  ISETP.GT.U32.AND P1, PT, R5, R88, PT ;  /* 0x000000580500720c */ /* 0x000fe20003f24070 */
[----:B------:R-:W-:Y:S01]  /*10a60*/  @P0 IMAD.MOV.U32 R15, RZ, RZ, R16 ;  /* 0x000000ffff0f0224 */ /* 0x000fe200078e0010 */
[----:B------:R-:W-:-:S02]  /*10a70*/  SEL R18, R38, R18, !P6 ;  /* 0x0000001226127207 */ /* 0x000fc40007000000 */
[----:B------:R-:W-:Y:S02]  /*10a80*/  PRMT R13, RZ, 0x7610, R13 ;  /* 0x00007610ff0d7816 */ /* 0x000fe4000000000d */
[----:B------:R0:W3:Y:S01]  /*10a90*/  @P0 LDG.E.U16 R71, desc[UR24][R14.64] ;  /* 0x000000180e470981 */ /* 0x0000e2000c1e1500 */
[----:B------:R-:W-:Y:S02]  /*10aa0*/  IMAD R18, R18, UR13, RZ ;  /* 0x0000000d12127c24 */ /* 0x000fe4000f8e02ff */
[----:B0-----:R-:W-:Y:S02]  /*10ab0*/  @P0 IMAD.MOV.U32 R14, RZ, RZ, R28 ;  /* 0x000000ffff0e0224 */ /* 0x001fe400078e001c */
[----:B------:R-:W-:Y:S02]  /*10ac0*/  @P0 IMAD.MOV.U32 R15, RZ, RZ, R17 ;  /* 0x000000ffff0f0224 */ /* 0x000fe400078e0011 */
[----:B------:R-:W-:-:S03]  /*10ad0*/  @!P1 IMAD.IADD R88, R88, 0x1, -R5 ;  /* 0x0000000158589824 */ /* 0x000fc600078e0a05 */
[----:B------:R0:W4:Y:S01]  /*10ae0*/  @P0 LDG.E.U16 R13, desc[UR24][R14.64] ;  /* 0x000000180e0d0981 */ /* 0x000122000c1e1500 */
[----:B------:R-:W-:-:S03]  /*10af0*/  LEA R16, P1, R18, R4, 0x1 ;  /* 0x0000000412107211 */ /* 0x000fc600078208ff */
[----:B------:R1:W-:Y:S01]  /*10b00*/  STL [R1+0x550], R17 ;  /* 0x0005501101007387 */ /* 0x0003e20000100800 */
[----:B------:R-:W-:-:S03]  /*10b10*/  ISETP.GT.U32.AND P4, PT, R5, R0, PT ;  /* 0x000000000500720c */ /* 0x000fc60003f84070 */
[----:B------:R-:W4:Y:S01]  /*10b20*/  LDL.LU R90, [R1+0xed8] ;  /* 0x000ed800015a7983 */ /* 0x000f220000300800 */
[----:B-1----:R-:W-:Y:S02]  /*10b30*/  LEA.HI.X.SX32 R17, R18, R3, 0x1, P1 ;  /* 0x0000000312117211 */ /* 0x002fe400008f0eff */
[----:B--2---:R-:W-:-:S06]  /*10b40*/  PRMT R74, RZ, 0x7610, R74 ;  /* 0x00007610ff4a7816 */ /* 0x004fcc000000004a */
[----:B------:R-:W2:Y:S01]  /*10b50*/  @P0 LDG.E.U16 R74, desc[UR24][R16.64] ;  /* 0x00000018104a0981 */ /* 0x000ea2000c1e1500 */
[----:B------:R-:W-:Y:S01]  /*10b60*/  @!P3 IMAD.MOV R11, RZ, RZ, -R11 ;  /* 0x000000ffff0bb224 */ /* 0x000fe200078e0a0b */
[----:B------:R-:W-:Y:S01]  /*10b70*/  ISETP.GT.U32.AND P3, PT, R5, R6, PT ;  /* 0x000000060500720c */ /* 0x000fe20003f64070 */
[----:B------:R-:W-:Y:S01]  /*10b80*/  @!P4 IMAD.IADD R0, R0, 0x1, -R5 ;  /* 0x000000010000c824 */ /* 0x000fe200078e0a05 */
[----:B------:R-:W-:Y:S02]  /*10b90*/  ISETP.GE.AND P4, PT, R33, RZ, PT ;  /* 0x000000ff2100720c */ /* 0x000fe40003f86270 */
[C---:B------:R-:W-:Y:S02]  /*10ba0*/  SEL R8, R38.reuse, R8, !P6 ;  /* 0x0000000826087207 */ /* 0x040fe40007000000 */
[----:B------:R-:W-:Y:S01]  /*10bb0*/  SEL R2, R38, R2, !P6 ;  /* 0x0000000226027207 */ /* 0x000fe20007000000 */
[----:B---3--:R1:W-:Y:S01]  /*10bc0*/  STL [R1+0x1a8], R71 ;  /* 0x0001a84701007387 */ /* 0x0083e20000100800 */
[----:B0-----:R-:W-:-:S02]  /*10bd0*/  IMAD.MOV.U32 R14, RZ, RZ, R89 ;  /* 0x000000ffff0e7224 */ /* 0x001fc400078e0059 */
[----:B------:R-:W-:-:S03]  /*10be0*/  IMAD R8, R8, UR13, RZ ;  /* 0x0000000d08087c24 */ /* 0x000fc6000f8e02ff */
[----:B------:R-:W-:Y:S01]  /*10bf0*/  @!P3 IMAD.IADD R6, R6, 0x1, -R5 ;  /* 0x000000010606b824 */ /* 0x000fe200078e0a05 */
[----:B----4-:R-:W-:Y:S01]  /*10c00*/  ISETP.GE.AND P3, PT, R32, RZ, PT ;  /* 0x000000ff2000720c */ /* 0x010fe20003f66270 */
[----:B------:R-:W-:Y:S01]  /*10c10*/  IMAD R2, R2, UR13, RZ ;  /* 0x0000000d02027c24 */ /* 0x000fe2000f8e02ff */
[----:B-1----:R-:W3:Y:S01]  /*10c20*/  LDL.LU R71, [R1+0xed4] ;  /* 0x000ed40001477983 */ /* 0x002ee20000300800 */
[----:B------:R-:W-:-:S03]  /*10c30*/  @!P4 IMAD.MOV R14, RZ, RZ, -R14 ;  /* 0x000000ffff0ec224 */ /* 0x000fc600078e0a0e */
[----:B------:R-:W4:Y:S04]  /*10c40*/  LDL R32, [R1+0xc5c] ;  /* 0x000c5c0001207983 */ /* 0x000f280000100800 */
[----:B------:R-:W3:Y:S04]  /*10c50*/  LDL R33, [R1+0xd04] ;  /* 0x000d040001217983 */ /* 0x000ee80000100800 */
[----:B------:R0:W-:Y:S01]  /*10c60*/  STL [R1+0x148], R13 ;  /* 0x0001480d01007387 */ /* 0x0001e20000100800 */
[----:B------:R-:W-:-:S03]  /*10c70*/  LEA R89, P1, R2, R4, 0x1 ;  /* 0x0000000402597211 */ /* 0x000fc600078208ff */
[----:B------:R-:W3:Y:S01]  /*10c80*/  LDL.LU R28, [R1+0x104] ;  /* 0x00010400011c7983 */ /* 0x000ee20000300800 */
[----:B0-----:R-:W-:Y:S01]  /*10c90*/  IMAD.MOV.U32 R13, RZ, RZ, R93 ;  /* 0x000000ffff0d7224 */ /* 0x001fe200078e005d */
[C---:B------:R-:W-:Y:S02]  /*10ca0*/  LEA R93, P4, R8.reuse, R4, 0x1 ;  /* 0x00000004085d7211 */ /* 0x040fe400078808ff */
[----:B------:R-:W-:Y:S02]  /*10cb0*/  STL [R1+0x574], R16 ;  /* 0x0005741001007387 */ /* 0x000fe40000100800 */
[----:B------:R-:W-:Y:S02]  /*10cc0*/  LEA.HI.X.SX32 R8, R8, R3, 0x1, P4 ;  /* 0x0000000308087211 */ /* 0x000fe400020f0eff */
[----:B------:R-:W-:Y:S04]  /*10cd0*/  STL [R1+0x594], R93 ;  /* 0x0005945d01007387 */ /* 0x000fe80000100800 */
[----:B------:R-:W-:Y:S04]  /*10ce0*/  STL [R1+0x570], R17 ;  /* 0x0005701101007387 */ /* 0x000fe80000100800 */
[----:B------:R-:W-:Y:S04]  /*10cf0*/  STL [R1+0x5b4], R89 ;  /* 0x0005b45901007387 */ /* 0x000fe80000100800 */
[----:B------:R-:W-:Y:S04]  /*10d00*/  STL [R1+0x590], R8 ;  /* 0x0005900801007387 */ /* 0x000fe80000100800 */
[----:B--2---:R0:W-:Y:S04]  /*10d10*/  STL [R1+0x128], R74 ;  /* 0x0001284a01007387 */ /* 0x0041e80000100800 */
[----:B0-----:R-:W2:Y:S01]  /*10d20*/  LDL.LU R74, [R1+0xed0] ;  /* 0x000ed000014a7983 */ /* 0x001ea20000300800 */
[----:B------:R-:W-:Y:S01]  /*10d30*/  PRMT R90, RZ, 0x7610, R90 ;  /* 0x00007610ff5a7816 */ /* 0x000fe2000000005a */
[----:B------:R-:W-:-:S02]  /*10d40*/  @P0 IMAD.MOV.U32 R16, RZ, RZ, R93 ;  /* 0x000000ffff100224 */ /* 0x000fc400078e005d */
[----:B------:R-:W-:-:S05]  /*10d50*/  @P0 IMAD.MOV.U32 R17, RZ, RZ, R8 ;  /* 0x000000ffff110224 */ /* 0x000fca00078e0008 */
[----:B------:R0:W3:Y:S01]  /*10d60*/  @P0 LDG.E.U16 R90, desc[UR24][R16.64] ;  /* 0x00000018105a0981 */ /* 0x0000e2000c1e1500 */
[----:B------:R-:W-:Y:S02]  /*10d70*/  LEA.HI.X.SX32 R2, R2, R3, 0x1, P1 ;  /* 0x0000000302027211 */ /* 0x000fe400008f0eff */
[----:B------:R-:W-:Y:S02]  /*10d80*/  PRMT R82, RZ, 0x7610, R82 ;  /* 0x00007610ff527816 */ /* 0x000fe40000000052 */
[----:B------:R-:W-:Y:S01]  /*10d90*/  ISETP.GT.U32.AND P1, PT, R5, R88, PT ;  /* 0x000000580500720c */ /* 0x000fe20003f24070 */
[----:B------:R1:W-:Y:S01]  /*10da0*/  STL [R1+0x5b0], R2 ;  /* 0x0005b00201007387 */ /* 0x0003e20000100800 */
[----:B0-----:R-:W-:-:S03]  /*10db0*/  @P0 IMAD.MOV.U32 R16, RZ, RZ, R89 ;  /* 0x000000ffff100224 */ /* 0x001fc600078e0059 */
[----:B------:R-:W4:Y:S01]  /*10dc0*/  LDL.LU R93, [R1+0xecc] ;  /* 0x000ecc00015d7983 */ /* 0x000f220000300800 */
[----:B------:R-:W-:Y:S01]  /*10dd0*/  @P0 IMAD.MOV.U32 R17, RZ, RZ, R2 ;  /* 0x000000ffff110224 */ /* 0x000fe200078e0002 */
[----:B------:R-:W-:-:S04]  /*10de0*/  SEL R19, R38, R19, !P6 ;  /* 0x0000001326137207 */ /* 0x000fc80007000000 */
[----:B------:R0:W4:Y:S01]  /*10df0*/  @P0 LDG.E.U16 R82, desc[UR24][R16.64] ;  /* 0x0000001810520981 */ /* 0x000122000c1e1500 */
[----:B------:R-:W-:Y:S02]  /*10e00*/  IMAD R19, R19, UR13, RZ ;  /* 0x0000000d13137c24 */ /* 0x000fe4000f8e02ff */
[----:B------:R-:W-:-:S03]  /*10e10*/  @!P1 IMAD.IADD R88, R88, 0x1, -R5 ;  /* 0x0000000158589824 */ /* 0x000fc600078e0a05 */
[----:B0-----:R-:W-:-:S04]  /*10e20*/  LEA R16, P1, R19, R4, 0x1 ;  /* 0x0000000413107211 */ /* 0x001fc800078208ff */
[----:B------:R-:W-:Y:S02]  /*10e30*/  LEA.HI.X.SX32 R17, R19, R3, 0x1, P1 ;  /* 0x0000000313117211 */ /* 0x000fe400008f0eff */
[----:B------:R-:W-:Y:S01]  /*10e40*/  ISETP.GT.U32.AND P4, PT, R5, R0, PT ;  /* 0x000000000500720c */ /* 0x000fe20003f84070 */
[----:B------:R-:W-:Y:S01]  /*10e50*/  @!P3 IMAD.MOV R13, RZ, RZ, -R13 ;  /* 0x000000ffff0db224 */ /* 0x000fe200078e0a0d */
[----:B--2---:R-:W-:-:S06]  /*10e60*/  PRMT R74, RZ, 0x7610, R74 ;  /* 0x00007610ff4a7816 */ /* 0x004fcc000000004a */
[----:B------:R0:W2:Y:S01]  /*10e70*/  @P0 LDG.E.U16 R74, desc[UR24][R16.64] ;  /* 0x00000018104a0981 */ /* 0x0000a2000c1e1500 */
[----:B------:R-:W-:-:S04]  /*10e80*/  ISETP.GT.U32.AND P3, PT, R5, R6, PT ;  /* 0x000000060500720c */ /* 0x000fc80003f64070 */
[--C-:B------:R-:W-:Y:S01]  /*10e90*/  @!P4 IMAD.IADD R0, R0, 0x1, -R5.reuse ;  /* 0x000000010000c824 */ /* 0x100fe200078e0a05 */
[----:B---3--:R-:W-:Y:S01]  /*10ea0*/  ISETP.GE.AND P4, PT, R33, RZ, PT ;  /* 0x000000ff2100720c */ /* 0x008fe20003f86270 */
[----:B------:R3:W-:Y:S01]  /*10eb0*/  STL [R1+0xe8], R90 ;  /* 0x0000e85a01007387 */ /* 0x0007e20000100800 */
[C---:B-1----:R-:W-:Y:S02]  /*10ec0*/  SEL R2, R38.reuse, R10, !P6 ;  /* 0x0000000a26027207 */ /* 0x042fe40007000000 */
[----:B------:R-:W-:Y:S01]  /*10ed0*/  SEL R7, R38, R7, !P6 ;  /* 0x0000000726077207 */ /* 0x000fe20007000000 */
[----:B---3--:R-:W3:Y:S03]  /*10ee0*/  LDL.LU R90, [R1+0xec8] ;  /* 0x000ec800015a7983 */ /* 0x008ee60000300800 */
[----:B------:R-:W-:Y:S02]  /*10ef0*/  @!P3 IMAD.IADD R6, R6, 0x1, -R5 ;  /* 0x000000010606b824 */ /* 0x000fe400078e0a05 */
[----:B------:R-:W-:Y:S01]  /*10f00*/  IMAD R2, R2, UR13, RZ ;  /* 0x0000000d02027c24 */ /* 0x000fe2000f8e02ff */
[----:B------:R-:W3:Y:S01]  /*10f10*/  LDL.LU R89, [R1+0xec4] ;  /* 0x000ec40001597983 */ /* 0x000ee20000300800 */
[----:B------:R-:W-:-:S02]  /*10f20*/  IMAD.MOV.U32 R10, RZ, RZ, R6 ;  /* 0x000000ffff0a7224 */ /* 0x000fc400078e0006 */
[----:B------:R-:W-:Y:S01]  /*10f30*/  IMAD R7, R7, UR13, RZ ;  /* 0x0000000d07077c24 */ /* 0x000fe2000f8e02ff */
[----:B----4-:R-:W-:Y:S01]  /*10f40*/  ISETP.GE.AND P3, PT, R32, RZ, PT ;  /* 0x000000ff2000720c */ /* 0x010fe20003f66270 */
[----:B------:R-:W-:Y:S01]  /*10f50*/  @!P4 IMAD.MOV R10, RZ, RZ, -R10 ;  /* 0x000000ffff0ac224 */ /* 0x000fe200078e0a0a */
[CC--:B------:R-:W-:Y:S01]  /*10f60*/  LEA R6, P4, R2.reuse, R4.reuse, 0x1 ;  /* 0x0000000402067211 */ /* 0x0c0fe200078808ff */
[----:B------:R-:W-:Y:S01]  /*10f70*/  IMAD.MOV.U32 R8, RZ, RZ, R81 ;  /* 0x000000ffff087224 */ /* 0x000fe200078e0051 */
[----:B------:R-:W-:Y:S01]  /*10f80*/  LEA R81, P1, R7, R4, 0x1 ;  /* 0x0000000407517211 */ /* 0x000fe200078208ff */
[----:B------:R-:W4:Y:S01]  /*10f90*/  LDL R32, [R1+0xc98] ;  /* 0x000c980001207983 */ /* 0x000f220000100800 */
[----:B------:R-:W-:-:S03]  /*10fa0*/  LEA.HI.X.SX32 R2, R2, R3, 0x1, P4 ;  /* 0x0000000302027211 */ /* 0x000fc600020f0eff */
[----:B------:R-:W4:Y:S01]  /*10fb0*/  LDL R33, [R1+0xbd4] ;  /* 0x000bd40001217983 */ /* 0x000f220000100800 */
[----:B------:R-:W-:-:S03]  /*10fc0*/  PRMT R93, RZ, 0x7610, R93 ;  /* 0x00007610ff5d7816 */ /* 0x000fc6000000005d */
[----:B------:R0:W-:Y:S04]  /*10fd0*/  STL [R1+0x5d4], R16 ;  /* 0x0005d41001007387 */ /* 0x0001e80000100800 */
[----:B------:R-:W-:Y:S04]  /*10fe0*/  STL [R1+0x5f4], R6 ;  /* 0x0005f40601007387 */ /* 0x000fe80000100800 */
[----:B------:R1:W-:Y:S01]  /*10ff0*/  STL [R1+0x5d0], R17 ;  /* 0x0005d01101007387 */ /* 0x0003e20000100800 */
[----:B0-----:R-:W-:-:S03]  /*11000*/  @P0 IMAD.MOV.U32 R16, RZ, RZ, R6 ;  /* 0x000000ffff100224 */ /* 0x001fc600078e0006 */
[----:B------:R-:W-:Y:S04]  /*11010*/  STL [R1+0x614], R81 ;  /* 0x0006145101007387 */ /* 0x000fe80000100800 */
[----:B------:R0:W-:Y:S01]  /*11020*/  STL [R1+0x8c], R82 ;  /* 0x00008c5201007387 */ /* 0x0001e20000100800 */
[----:B-1----:R-:W-:Y:S01]  /*11030*/  @P0 IMAD.MOV.U32 R17, RZ, RZ, R2 ;  /* 0x000000ffff110224 */ /* 0x002fe200078e0002 */
[----:B------:R-:W-:-:S04]  /*11040*/  PRMT R30, RZ, 0x7610, R30 ;  /* 0x00007610ff1e7816 */ /* 0x000fc8000000001e */
[----:B------:R1:W4:Y:S01]  /*11050*/  @P0 LDG.E.U16 R93, desc[UR24][R16.64] ;  /* 0x00000018105d0981 */ /* 0x000322000c1e1500 */
[----:B0-----:R-:W-:Y:S01]  /*11060*/  LEA.HI.X.SX32 R82, R7, R3, 0x1, P1 ;  /* 0x0000000307527211 */ /* 0x001fe200008f0eff */
[----:B-1----:R-:W-:-:S04]  /*11070*/  @P0 IMAD.MOV.U32 R16, RZ, RZ, R81 ;  /* 0x000000ffff100224 */ /* 0x002fc800078e0051 */
[----:B------:R-:W-:-:S05]  /*11080*/  @P0 IMAD.MOV.U32 R17, RZ, RZ, R82 ;  /* 0x000000ffff110224 */ /* 0x000fca00078e0052 */
[----:B------:R-:W4:Y:S04]  /*11090*/  @P0 LDG.E.U16 R30, desc[UR24][R16.64] ;  /* 0x00000018101e0981 */ /* 0x000f28000c1e1500 */
[----:B------:R-:W-:Y:S04]  /*110a0*/  STL [R1+0x5f0], R2 ;  /* 0x0005f00201007387 */ /* 0x000fe80000100800 */
[----:B--2---:R0:W-:Y:S04]  /*110b0*/  STL [R1+0x88], R74 ;  /* 0x0000884a01007387 */ /* 0x0041e80000100800 */
[----:B0-----:R-:W2:Y:S04]  /*110c0*/  LDL.LU R74, [R1+0xec0] ;  /* 0x000ec000014a7983 */ /* 0x001ea80000300800 */
[----:B------:R0:W-:Y:S04]  /*110d0*/  STL [R1+0x610], R82 ;  /* 0x0006105201007387 */ /* 0x0001e80000100800 */
[----:B------:R-:W2:Y:S01]  /*110e0*/  LDL.LU R6, [R1+0xebc] ;  /* 0x000ebc0001067983 */ /* 0x000ea20000300800 */
[----:B------:R-:W-:Y:S01]  /*110f0*/  @!P3 IMAD.MOV R8, RZ, RZ, -R8 ;  /* 0x000000ffff08b224 */ /* 0x000fe200078e0a08 */
[----:B------:R-:W-:-:S02]  /*11100*/  ISETP.GT.U32.AND P3, PT, R5, R28, PT ;  /* 0x0000001c0500720c */ /* 0x000fc40003f64070 */
[C---:B---3--:R-:W-:Y:S02]  /*11110*/  ISETP.GT.U32.AND P4, PT, R5.reuse, R90, PT ;  /* 0x0000005a0500720c */ /* 0x048fe40003f84070 */
[----:B------:R-:W-:Y:S02]  /*11120*/  ISETP.GT.U32.AND P1, PT, R5, R89, PT ;  /* 0x000000590500720c */ /* 0x000fe40003f24070 */
[C---:B------:R-:W-:Y:S02]  /*11130*/  SEL R12, R38.reuse, R12, !P6 ;  /* 0x0000000c260c7207 */ /* 0x040fe40007000000 */
[----:B------:R-:W-:-:S05]  /*11140*/  SEL R11, R38, R11, !P6 ;  /* 0x0000000b260b7207 */ /* 0x000fca0007000000 */
[--C-:B------:R-:W-:Y:S01]  /*11150*/  @!P3 IMAD.IADD R28, R28, 0x1, -R5.reuse ;  /* 0x000000011c1cb824 */ /* 0x100fe200078e0a05 */
[----:B----4-:R-:W-:Y:S01]  /*11160*/  ISETP.GE.AND P3, PT, R32, RZ, PT ;  /* 0x000000ff2000720c */ /* 0x010fe20003f66270 */
[----:B------:R-:W-:Y:S01]  /*11170*/  @!P4 IMAD.IADD R90, R90, 0x1, -R5 ;  /* 0x000000015a5ac824 */ /* 0x000fe200078e0a05 */
[----:B------:R-:W-:Y:S02]  /*11180*/  ISETP.GE.AND P4, PT, R33, RZ, PT ;  /* 0x000000ff2100720c */ /* 0x000fe40003f86270 */
[----:B------:R-:W-:Y:S01]  /*11190*/  SEL R7, R38, R9, !P6 ;  /* 0x0000000926077207 */ /* 0x000fe20007000000 */
[----:B------:R-:W-:Y:S02]  /*111a0*/  IMAD R12, R12, UR13, RZ ;  /* 0x0000000d0c0c7c24 */ /* 0x000fe4000f8e02ff */
[----:B------:R-:W-:Y:S02]  /*111b0*/  IMAD.MOV.U32 R2, RZ, RZ, R0 ;  /* 0x000000ffff027224 */ /* 0x000fe400078e0000 */
[----:B------:R-:W-:-:S02]  /*111c0*/  IMAD.MOV.U32 R9, RZ, RZ, R88 ;  /* 0x000000ffff097224 */ /* 0x000fc400078e0058 */
[----:B------:R-:W-:Y:S02]  /*111d0*/  IMAD R11, R11, UR13, RZ ;  /* 0x0000000d0b0b7c24 */ /* 0x000fe4000f8e02ff */
[----:B------:R-:W-:Y:S02]  /*111e0*/  IMAD R7, R7, UR13, RZ ;  /* 0x0000000d07077c24 */ /* 0x000fe4000f8e02ff */
[----:B------:R-:W-:Y:S01]  /*111f0*/  @!P1 IMAD.IADD R89, R89, 0x1, -R5 ;  /* 0x0000000159599824 */ /* 0x000fe200078e0a05 */
[CC--:B------:R-:W-:Y:S01]  /*11200*/  LEA R88, P1, R12.reuse, R4.reuse, 0x1 ;  /* 0x000000040c587211 */ /* 0x0c0fe200078208ff */
[----:B------:R-:W-:Y:S01]  /*11210*/  @!P3 IMAD.MOV R2, RZ, RZ, -R2 ;  /* 0x000000ffff02b224 */ /* 0x000fe200078e0a02 */
[-C--:B------:R-:W-:Y:S01]  /*11220*/  LEA R33, P3, R7, R4.reuse, 0x1 ;  /* 0x0000000407217211 */ /* 0x080fe200078608ff */
[----:B------:R-:W-:Y:S01]  /*11230*/  @!P4 IMAD.MOV R9, RZ, RZ, -R9 ;  /* 0x000000ffff09c224 */ /* 0x000fe200078e0a09 */
[----:B------:R-:W-:Y:S02]  /*11240*/  LEA R32, P4, R11, R4, 0x1 ;  /* 0x000000040b207211 */ /* 0x000fe400078808ff */
[-C--:B------:R-:W-:Y:S01]  /*11250*/  LEA.HI.X.SX32 R12, R12, R3.reuse, 0x1, P1 ;  /* 0x000000030c0c7211 */ /* 0x080fe200008f0eff */
[----:B------:R1:W-:Y:S01]  /*11260*/  STL [R1+0x84], R93 ;  /* 0x0000845d01007387 */ /* 0x0003e20000100800 */
[----:B0-----:R-:W-:-:S02]  /*11270*/  LEA.HI.X.SX32 R82, R7, R3, 0x1, P3 ;  /* 0x0000000307527211 */ /* 0x001fc400018f0eff */
[----:B------:R-:W-:Y:S01]  /*11280*/  SEL R7, R38, R13, !P6 ;  /* 0x0000000d26077207 */ /* 0x000fe20007000000 */
[----:B------:R-:W-:Y:S01]  /*11290*/  @P0 IMAD.MOV.U32 R13, RZ, RZ, R12 ;  /* 0x000000ffff0d0224 */ /* 0x000fe200078e000c */
[----:B-1----:R-:W3:Y:S04]  /*112a0*/  LDL.LU R93, [R1+0xeb8] ;  /* 0x000eb800015d7983 */ /* 0x002ee80000300800 */
[----:B------:R-:W4:Y:S04]  /*112b0*/  LDL.LU R81, [R1+0x28] ;  /* 0x0000280001517983 */ /* 0x000f280000300800 */
[----:B------:R0:W-:Y:S01]  /*112c0*/  STL [R1+0x80], R30 ;  /* 0x0000801e01007387 */ /* 0x0001e20000100800 */
[----:B------:R-:W-:-:S02]  /*112d0*/  PRMT R24, RZ, 0x7610, R24 ;  /* 0x00007610ff187816 */ /* 0x000fc40000000018 */
[----:B------:R-:W-:Y:S01]  /*112e0*/  LEA.HI.X.SX32 R0, R11, R3, 0x1, P4 ;  /* 0x000000030b007211 */ /* 0x000fe200020f0eff */
[----:B0-----:R-:W3:Y:S04]  /*112f0*/  LDL.LU R30, [R1+0x1c] ;  /* 0x00001c00011e7983 */ /* 0x001ee80000300800 */
[----:B------:R-:W-:Y:S04]  /*11300*/  STL [R1+0x634], R88 ;  /* 0x0006345801007387 */ /* 0x000fe80000100800 */
[----:B------:R-:W-:Y:S04]  /*11310*/  STL [R1+0x654], R32 ;  /* 0x0006542001007387 */ /* 0x000fe80000100800 */
[----:B------:R0:W-:Y:S02]  /*11320*/  STL [R1+0x630], R12 ;  /* 0x0006300c01007387 */ /* 0x0001e40000100800 */
[----:B0-----:R-:W-:-:S05]  /*11330*/  @P0 IMAD.MOV.U32 R12, RZ, RZ, R88 ;  /* 0x000000ffff0c0224 */ /* 0x001fca00078e0058 */
[----:B------:R0:W3:Y:S02]  /*11340*/  @P0 LDG.E.U16 R24, desc[UR24][R12.64] ;  /* 0x000000180c180981 */ /* 0x0000e4000c1e1500 */
[----:B0-----:R-:W-:Y:S02]  /*11350*/  @P0 IMAD.MOV.U32 R12, RZ, RZ, R32 ;  /* 0x000000ffff0c0224 */ /* 0x001fe400078e0020 */
[----:B------:R-:W-:Y:S01]  /*11360*/  @P0 IMAD.MOV.U32 R13, RZ, RZ, R0 ;  /* 0x000000ffff0d0224 */ /* 0x000fe200078e0000 */
[----:B--2---:R-:W-:-:S06]  /*11370*/  PRMT R6, RZ, 0x7610, R6 ;  /* 0x00007610ff067816 */ /* 0x004fcc0000000006 */
[----:B------:R0:W2:Y:S01]  /*11380*/  @P0 LDG.E.U16 R6, desc[UR24][R12.64] ;  /* 0x000000180c060981 */ /* 0x0000a2000c1e1500 */
[----:B------:R-:W-:-:S03]  /*11390*/  PRMT R31, RZ, 0x7610, R31 ;  /* 0x00007610ff1f7816 */ /* 0x000fc6000000001f */
[----:B------:R-:W-:Y:S01]  /*113a0*/  STL [R1+0x674], R33 ;  /* 0x0006742101007387 */ /* 0x000fe20000100800 */
[----:B0-----:R-:W-:Y:S02]  /*113b0*/  @P0 IMAD.MOV.U32 R12, RZ, RZ, R33 ;  /* 0x000000ffff0c0224 */ /* 0x001fe400078e0021 */
[----:B------:R-:W-:Y:S01]  /*113c0*/  @P0 IMAD.MOV.U32 R13, RZ, RZ, R82 ;  /* 0x000000ffff0d0224 */ /* 0x000fe200078e0052 */
[----:B------:R-:W-:Y:S04]  /*113d0*/  STL [R1+0x650], R0 ;  /* 0x0006500001007387 */ /* 0x000fe80000100800 */
[----:B------:R-:W4:Y:S04]  /*113e0*/  @P0 LDG.E.U16 R31, desc[UR24][R12.64] ;  /* 0x000000180c1f0981 */ /* 0x000f28000c1e1500 */
[----:B------:R-:W4:Y:S04]  /*113f0*/  LDL.LU R88, [R1+0xeb4] ;  /* 0x000eb40001587983 */ /* 0x000f280000300800 */
[----:B------:R-:W-:Y:S04]  /*11400*/  STL [R1+0x670], R82 ;  /* 0x0006705201007387 */ /* 0x000fe80000100800 */
[----:B---3--:R0:W-:Y:S04]  /*11410*/  STL [R1+0x7c], R24 ;  /* 0x00007c1801007387 */ /* 0x0081e80000100800 */
[----:B0-----:R-:W3:Y:S04]  /*11420*/  LDL.LU R24, [R1+0x2c] ;  /* 0x00002c0001187983 */ /* 0x001ee80000300800 */
[----:B------:R-:W3:Y:S04]  /*11430*/  LDL.LU R0, [R1+0xeb0] ;  /* 0x000eb00001007983 */ /* 0x000ee80000300800 */
[----:B------:R-:W3:Y:S04]  /*11440*/  LDL R32, [R1+0xb90] ;  /* 0x000b900001207983 */ /* 0x000ee80000100800 */
[----:B--2---:R0:W-:Y:S04]  /*11450*/  STL [R1+0x78], R6 ;  /* 0x0000780601007387 */ /* 0x0041e80000100800 */
[----:B0-----:R-:W2:Y:S04]  /*11460*/  LDL.LU R6, [R1+0xeac] ;  /* 0x000eac0001067983 */ /* 0x001ea80000300800 */
[----:B------:R-:W2:Y:S01]  /*11470*/  LDL R13, [R1+0xb94] ;  /* 0x000b9400010d7983 */ /* 0x000ea20000100800 */
[----:B------:R-:W-:Y:S01]  /*11480*/  ISETP.GT.U32.AND P1, PT, R5, R28, PT ;  /* 0x0000001c0500720c */ /* 0x000fe20003f24070 */
[----:B------:R-:W-:-:S02]  /*11490*/  IMAD R7, R7, UR13, RZ ;  /* 0x0000000d07077c24 */ /* 0x000fc4000f8e02ff */
[----:B------:R-:W3:Y:S04]  /*114a0*/  LDL R33, [R1+0xb84] ;  /* 0x000b840001217983 */ /* 0x000ee80000100800 */
[----:B----4-:R0:W-:Y:S06]  /*114b0*/  STL [R1+0x74], R31 ;  /* 0x0000741f01007387 */ /* 0x0101ec0000100800 */
[----:B------:R-:W-:Y:S01]  /*114c0*/  @!P1 IMAD.IADD R28, R28, 0x1, -R5 ;  /* 0x000000011c1c9824 */ /* 0x000fe200078e0a05 */
[----:B0-----:R-:W-:-:S04]  /*114d0*/  LEA R31, P1, R7, R4, 0x1 ;  /* 0x00000004071f7211 */ /* 0x001fc800078208ff */
[----:B------:R-:W-:Y:S01]  /*114e0*/  LEA.HI.X.SX32 R82, R7, R3, 0x1, P1 ;  /* 0x0000000307527211 */ /* 0x000fe200008f0eff */
[----:B------:R-:W-:Y:S01]  /*114f0*/  @P0 IMAD.MOV.U32 R12, RZ, RZ, R31 ;  /* 0x000000ffff0c0224 */ /* 0x000fe200078e001f */
[----:B------:R-:W-:Y:S02]  /*11500*/  PRMT R11, RZ, 0x7610, R11 ;  /* 0x00007610ff0b7816 */ /* 0x000fe4000000000b */
[----:B--2---:R-:W-:Y:S01]  /*11510*/  ISETP.GE.AND P1, PT, R13, RZ, PT ;  /* 0x000000ff0d00720c */ /* 0x004fe20003f26270 */
[----:B------:R-:W-:-:S05]  /*11520*/  @P0 IMAD.MOV.U32 R13, RZ, RZ, R82 ;  /* 0x000000ffff0d0224 */ /* 0x000fca00078e0052 */
[----:B------:R0:W2:Y:S01]  /*11530*/  @P0 LDG.E.U16 R11, desc[UR24][R12.64] ;  /* 0x000000180c0b0981 */ /* 0x0000a2000c1e1500 */
[C---:B------:R-:W-:Y:S02]  /*11540*/  ISETP.GT.U32.AND P4, PT, R5.reuse, R90, PT ;  /* 0x0000005a0500720c */ /* 0x040fe40003f84070 */
[----:B------:R-:W-:Y:S02]  /*11550*/  ISETP.GT.U32.AND P3, PT, R5, R89, PT ;  /* 0x000000590500720c */ /* 0x000fe40003f64070 */
[----:B------:R-:W-:-:S09]  /*11560*/  SEL R14, R38, R14, !P6 ;  /* 0x0000000e260e7207 */ /* 0x000fd20007000000 */
[--C-:B------:R-:W-:Y:S01]  /*11570*/  @!P4 IMAD.IADD R90, R90, 0x1, -R5.reuse ;  /* 0x000000015a5ac824 */ /* 0x100fe200078e0a05 */
[----:B------:R-:W-:Y:S01]  /*11580*/  ISETP.GT.U32.AND P4, PT, R5, R81, PT ;  /* 0x000000510500720c */ /* 0x000fe20003f84070 */
[--C-:B------:R-:W-:Y:S01]  /*11590*/  @!P3 IMAD.IADD R89, R89, 0x1, -R5.reuse ;  /* 0x000000015959b824 */ /* 0x100fe200078e0a05 */
[----:B------:R-:W-:Y:S02]  /*115a0*/  ISETP.GT.U32.AND P3, PT, R5, R30, PT ;  /* 0x0000001e0500720c */ /* 0x000fe40003f64070 */
[----:B------:R-:W-:Y:S01]  /*115b0*/  SEL R8, R38, R8, !P6 ;  /* 0x0000000826087207 */ /* 0x000fe20007000000 */
[----:B------:R-:W-:Y:S01]  /*115c0*/  IMAD R14, R14, UR13, RZ ;  /* 0x0000000d0e0e7c24 */ /* 0x000fe2000f8e02ff */
[----:B------:R1:W-:Y:S03]  /*115d0*/  STL [R1+0x694], R31 ;  /* 0x0006941f01007387 */ /* 0x0003e60000100800 */
[----:B------:R-:W-:Y:S01]  /*115e0*/  IMAD R8, R8, UR13, RZ ;  /* 0x0000000d08087c24 */ /* 0x000fe2000f8e02ff */
[----:B------:R-:W-:Y:S03]  /*115f0*/  STL [R1+0x690], R82 ;  /* 0x0006905201007387 */ /* 0x000fe60000100800 */
[--C-:B------:R-:W-:Y:S01]  /*11600*/  @!P4 IMAD.IADD R81, R81, 0x1, -R5.reuse ;  /* 0x000000015151c824 */ /* 0x100fe200078e0a05 */
[----:B-1----:R-:W-:Y:S01]  /*11610*/  LEA R31, P4, R14, R4, 0x1 ;  /* 0x000000040e1f7211 */ /* 0x002fe200078808ff */
[----:B------:R-:W-:-:S03]  /*11620*/  @!P3 IMAD.IADD R30, R30, 0x1, -R5 ;  /* 0x000000011e1eb824 */ /* 0x000fc600078e0a05 */
[----:B0-----:R-:W-:Y:S01]  /*11630*/  LEA.HI.X.SX32 R12, R14, R3, 0x1, P4 ;  /* 0x000000030e0c7211 */ /* 0x001fe200020f0eff */
[----:B------:R-:W-:Y:S01]  /*11640*/  IMAD.MOV.U32 R7, RZ, RZ, R28 ;  /* 0x000000ffff077224 */ /* 0x000fe200078e001c */
[----:B------:R-:W-:-:S03]  /*11650*/  PRMT R26, RZ, 0x7610, R26 ;  /* 0x00007610ff1a7816 */ /* 0x000fc6000000001a */
[----:B------:R-:W-:Y:S01]  /*11660*/  @P0 IMAD.MOV.U32 R13, RZ, RZ, R12 ;  /* 0x000000ffff0d0224 */ /* 0x000fe200078e000c */
[----:B------:R-:W-:Y:S01]  /*11670*/  PRMT R29, RZ, 0x7610, R29 ;  /* 0x00007610ff1d7816 */ /* 0x000fe2000000001d */
[----:B--2---:R0:W-:Y:S04]  /*11680*/  STL [R1+0x68], R11 ;  /* 0x0000680b01007387 */ /* 0x0041e80000100800 */
[----:B------:R-:W-:Y:S01]  /*11690*/  STL [R1+0x6b4], R31 ;  /* 0x0006b41f01007387 */ /* 0x000fe20000100800 */
[----:B0-----:R-:W-:-:S05]  /*116a0*/  LEA R11, P3, R8, R4, 0x1 ;  /* 0x00000004080b7211 */ /* 0x001fca00078608ff */
[----:B------:R-:W-:Y:S01]  /*116b0*/  STL [R1+0x6d4], R11 ;  /* 0x0006d40b01007387 */ /* 0x000fe20000100800 */
[----:B------:R-:W-:-:S03]  /*116c0*/  LEA.HI.X.SX32 R28, R8, R3, 0x1, P3 ;  /* 0x00000003081c7211 */ /* 0x000fc600018f0eff */
[----:B------:R0:W-:Y:S01]  /*116d0*/  STL [R1+0x6b0], R12 ;  /* 0x0006b00c01007387 */ /* 0x0001e20000100800 */
[----:B------:R-:W-:Y:S01]  /*116e0*/  SEL R8, R38, R10, !P6 ;  /* 0x0000000a26087207 */ /* 0x000fe20007000000 */
[----:B------:R-:W-:Y:S02]  /*116f0*/  @P0 IMAD.MOV.U32 R10, RZ, RZ, R11 ;  /* 0x000000ffff0a0224 */ /* 0x000fe400078e000b */
[----:B0-----:R-:W-:Y:S02]  /*11700*/  @P0 IMAD.MOV.U32 R12, RZ, RZ, R31 ;  /* 0x000000ffff0c0224 */ /* 0x001fe400078e001f */
[----:B------:R-:W-:-:S03]  /*11710*/  @P0 IMAD.MOV.U32 R11, RZ, RZ, R28 ;  /* 0x000000ffff0b0224 */ /* 0x000fc600078e001c */
[----:B------:R-:W2:Y:S04]  /*11720*/  @P0 LDG.E.U16 R26, desc[UR24][R12.64] ;  /* 0x000000180c1a0981 */ /* 0x000ea8000c1e1500 */
[----:B------:R-:W4:Y:S01]  /*11730*/  @P0 LDG.E.U16 R29, desc[UR24][R10.64] ;  /* 0x000000180a1d0981 */ /* 0x000f22000c1e1500 */
[----:B------:R-:W-:Y:S01]  /*11740*/  @!P1 IMAD.MOV R7, RZ, RZ, -R7 ;  /* 0x000000ffff079224 */ /* 0x000fe200078e0a07 */
[----:B---3--:R-:W-:Y:S02]  /*11750*/  ISETP.GE.AND P1, PT, R32, RZ, PT ;  /* 0x000000ff2000720c */ /* 0x008fe40003f26270 */
[----:B------:R-:W-:Y:S02]  /*11760*/  ISETP.GT.U32.AND P4, PT, R5, R24, PT ;  /* 0x000000180500720c */ /* 0x000fe40003f84070 */
[----:B------:R-:W-:Y:S01]  /*11770*/  SEL R2, R38, R2, !P6 ;  /* 0x0000000226027207 */ /* 0x000fe20007000000 */
[----:B------:R-:W-:Y:S01]  /*11780*/  IMAD R8, R8, UR13, RZ ;  /* 0x0000000d08087c24 */ /* 0x000fe2000f8e02ff */
[----:B------:R-:W-:-:S03]  /*11790*/  ISETP.GE.AND P3, PT, R33, RZ, PT ;  /* 0x000000ff2100720c */ /* 0x000fc60003f66270 */
[----:B------:R-:W-:-:S04]  /*117a0*/  IMAD R2, R2, UR13, RZ ;  /* 0x0000000d02027c24 */ /* 0x000fc8000f8e02ff */
[----:B------:R-:W-:Y:S01]  /*117b0*/  @!P1 IMAD.MOV R90, RZ, RZ, -R90 ;  /* 0x000000ffff5a9224 */ /* 0x000fe200078e0a5a */
[----:B------:R-:W-:Y:S01]  /*117c0*/  LEA R32, P1, R8, R4, 0x1 ;  /* 0x0000000408207211 */ /* 0x000fe200078208ff */
[----:B------:R-:W-:-:S03]  /*117d0*/  @!P4 IMAD.IADD R24, R24, 0x1, -R5 ;  /* 0x000000011818c824 */ /* 0x000fc600078e0a05 */
[----:B------:R-:W-:Y:S01]  /*117e0*/  LEA.HI.X.SX32 R82, R8, R3, 0x1, P1 ;  /* 0x0000000308527211 */ /* 0x000fe200008f0eff */
[----:B------:R-:W-:Y:S01]  /*117f0*/  @P0 IMAD.MOV.U32 R8, RZ, RZ, R32 ;  /* 0x000000ffff080224 */ /* 0x000fe200078e0020 */
[----:B------:R-:W-:Y:S02]  /*11800*/  PRMT R27, RZ, 0x7610, R27 ;  /* 0x00007610ff1b7816 */ /* 0x000fe4000000001b */
[----:B------:R-:W-:Y:S01]  /*11810*/  PRMT R25, RZ, 0x7610, R25 ;  /* 0x00007610ff197816 */ /* 0x000fe20000000019 */
[----:B--2---:R0:W-:Y:S04]  /*11820*/  STL [R1+0x64], R26 ;  /* 0x0000641a01007387 */ /* 0x0041e80000100800 */
[----:B0-----:R-:W2:Y:S04]  /*11830*/  LDL.LU R26, [R1+0x18] ;  /* 0x00001800011a7983 */ /* 0x001ea80000300800 */
[----:B------:R0:W-:Y:S04]  /*11840*/  STL [R1+0x6d0], R28 ;  /* 0x0006d01c01007387 */ /* 0x0001e80000100800 */
[----:B0-----:R-:W3:Y:S04]  /*11850*/  LDL.LU R28, [R1+0xc] ;  /* 0x00000c00011c7983 */ /* 0x001ee80000300800 */
[----:B------:R-:W2:Y:S04]  /*11860*/  LDL R33, [R1+0xb80] ;  /* 0x000b800001217983 */ /* 0x000ea80000100800 */
[----:B----4-:R0:W-:Y:S02]  /*11870*/  STL [R1+0x60], R29 ;  /* 0x0000601d01007387 */ /* 0x0101e40000100800 */
[----:B0-----:R-:W-:-:S04]  /*11880*/  LEA R29, P4, R2, R4, 0x1 ;  /* 0x00000004021d7211 */ /* 0x001fc800078808ff */
[----:B------:R-:W-:Y:S02]  /*11890*/  LEA.HI.X.SX32 R31, R2, R3, 0x1, P4 ;  /* 0x00000003021f7211 */ /* 0x000fe400020f0eff */
[----:B------:R-:W-:Y:S01]  /*118a0*/  SEL R2, R38, R9, !P6 ;  /* 0x0000000926027207 */ /* 0x000fe20007000000 */
[----:B------:R-:W-:-:S05]  /*118b0*/  @P0 IMAD.MOV.U32 R9, RZ, RZ, R82 ;  /* 0x000000ffff090224 */ /* 0x000fca00078e0052 */
[----:B------:R0:W4:Y:S02]  /*118c0*/  @P0 LDG.E.U16 R27, desc[UR24][R8.64] ;  /* 0x00000018081b0981 */ /* 0x000124000c1e1500 */
[----:B0-----:R-:W-:Y:S02]  /*118d0*/  @P0 IMAD.MOV.U32 R8, RZ, RZ, R29 ;  /* 0x000000ffff080224 */ /* 0x001fe400078e001d */
[----:B------:R-:W-:-:S05]  /*118e0*/  @P0 IMAD.MOV.U32 R9, RZ, RZ, R31 ;  /* 0x000000ffff090224 */ /* 0x000fca00078e001f */
[----:B------:R-:W2:Y:S01]  /*118f0*/  @P0 LDG.E.U16 R25, desc[UR24][R8.64] ;  /* 0x0000001808190981 */ /* 0x000ea2000c1e1500 */
[----:B------:R-:W-:Y:S01]  /*11900*/  ISETP.GT.U32.AND P1, PT, R5, R30, PT ;  /* 0x0000001e0500720c */ /* 0x000fe20003f24070 */
[----:B------:R-:W-:Y:S02]  /*11910*/  IMAD R2, R2, UR13, RZ ;  /* 0x0000000d02027c24 */ /* 0x000fe4000f8e02ff */
[----:B------:R-:W-:Y:S04]  /*11920*/  STL [R1+0x6f4], R32 ;  /* 0x0006f42001007387 */ /* 0x000fe80000100800 */
[----:B------:R-:W-:Y:S04]  /*11930*/  STL [R1+0x714], R29 ;  /* 0x0007141d01007387 */ /* 0x000fe80000100800 */
[----:B------:R-:W-:Y:S04]  /*11940*/  STL [R1+0x6f0], R82 ;  /* 0x0006f05201007387 */ /* 0x000fe80000100800 */
[----:B------:R-:W-:Y:S01]  /*11950*/  STL [R1+0x710], R31 ;  /* 0x0007101f01007387 */ /* 0x000fe20000100800 */
[----:B------:R-:W-:Y:S01]  /*11960*/  @!P1 IMAD.IADD R30, R30, 0x1, -R5 ;  /* 0x000000011e1e9824 */ /* 0x000fe200078e0a05 */
[----:B------:R-:W-:-:S02]  /*11970*/  PRMT R11, RZ, 0x7610, R11 ;  /* 0x00007610ff0b7816 */ /* 0x000fc4000000000b */
[----:B----4-:R0:W-:Y:S04]  /*11980*/  STL [R1+0x5c], R27 ;  /* 0x00005c1b01007387 */ /* 0x0101e80000100800 */
[----:B0-----:R-:W4:Y:S04]  /*11990*/  LDL R27, [R1+0xb78] ;  /* 0x000b7800011b7983 */ /* 0x001f280000100800 */
[----:B--2---:R0:W-:Y:S02]  /*119a0*/  STL [R1+0x58], R25 ;  /* 0x0000581901007387 */ /* 0x0041e40000100800 */
[----:B0-----:R-:W-:-:S04]  /*119b0*/  LEA R25, P1, R2, R4, 0x1 ;  /* 0x0000000402197211 */ /* 0x001fc800078208ff */
[----:B------:R-:W-:Y:S01]  /*119c0*/  LEA.HI.X.SX32 R29, R2, R3, 0x1, P1 ;  /* 0x00000003021d7211 */ /* 0x000fe200008f0eff */
[----:B------:R-:W-:-:S04]  /*119d0*/  @P0 IMAD.MOV.U32 R8, RZ, RZ, R25 ;  /* 0x000000ffff080224 */ /* 0x000fc800078e0019 */
[----:B------:R-:W-:-:S05]  /*119e0*/  @P0 IMAD.MOV.U32 R9, RZ, RZ, R29 ;  /* 0x000000ffff090224 */ /* 0x000fca00078e001d */
[----:B------:R-:W2:Y:S01]  /*119f0*/  @P0 LDG.E.U16 R11, desc[UR24][R8.64] ;  /* 0x00000018080b0981 */ /* 0x000ea2000c1e1500 */
[----:B------:R-:W-:Y:S01]  /*11a00*/  @!P3 IMAD.MOV R89, RZ, RZ, -R89 ;  /* 0x000000ffff59b224 */ /* 0x000fe200078e0a59 */
[----:B------:R-:W-:Y:S02]  /*11a10*/  ISETP.GT.U32.AND P3, PT, R5, R81, PT ;  /* 0x000000510500720c */ /* 0x000fe40003f64070 */
[----:B------:R-:W-:-:S11]  /*11a20*/  SEL R7, R38, R7, !P6 ;  /* 0x0000000726077207 */ /* 0x000fd60007000000 */
[--C-:B------:R-:W-:Y:S01]  /*11a30*/  @!P3 IMAD.IADD R81, R81, 0x1, -R5.reuse ;  /* 0x000000015151b824 */ /* 0x100fe200078e0a05 */
[----:B------:R-:W-:Y:S01]  /*11a40*/  ISETP.GT.U32.AND P3, PT, R5, R26, PT ;  /* 0x0000001a0500720c */ /* 0x000fe20003f64070 */
[----:B------:R-:W-:Y:S01]  /*11a50*/  IMAD R2, R7, UR4, RZ ;  /* 0x0000000407027c24 */ /* 0x000fe2000f8e02ff */
[----:B------:R-:W-:Y:S01]  /*11a60*/  STL [R1+0x734], R25 ;  /* 0x0007341901007387 */ /* 0x000fe20000100800 */
[----:B------:R-:W-:Y:S01]  /*11a70*/  ISETP.GE.AND P1, PT, R33, RZ, PT ;  /* 0x000000ff2100720c */ /* 0x000fe20003f26270 */
[----:B------:R-:W0:Y:S02]  /*11a80*/  LDCU UR4, c[0x0][0x3b0] ;  /* 0x00007600ff0477ac */ /* 0x000e240008000800 */
[----:B------:R-:W-:Y:S04]  /*11a90*/  STL [R1+0x730], R29 ;  /* 0x0007301d01007387 */ /* 0x000fe80000100800 */
[----:B------:R-:W3:Y:S03]  /*11aa0*/  LDL R32, [R1+0xb70] ;  /* 0x000b700001207983 */ /* 0x000ee60000100800 */
[----:B------:R-:W-:Y:S01]  /*11ab0*/  @!P3 IMAD.IADD R26, R26, 0x1, -R5 ;  /* 0x000000011a1ab824 */ /* 0x000fe200078e0a05 */
[----:B------:R-:W3:Y:S01]  /*11ac0*/  LDL R33, [R1+0xb68] ;  /* 0x000b680001217983 */ /* 0x000ee20000100800 */
[----:B------:R-:W-:-:S03]  /*11ad0*/  PRMT R10, RZ, 0x7610, R10 ;  /* 0x00007610ff0a7816 */ /* 0x000fc6000000000a */
[----:B--2---:R1:W-:Y:S02]  /*11ae0*/  STL [R1+0x54], R11 ;  /* 0x0000540b01007387 */ /* 0x0043e40000100800 */
[----:B-1----:R-:W-:-:S04]  /*11af0*/  LEA R11, P3, R2, R4, 0x1 ;  /* 0x00000004020b7211 */ /* 0x002fc800078608ff */
[----:B------:R-:W-:Y:S01]  /*11b00*/  LEA.HI.X.SX32 R2, R2, R3, 0x1, P3 ;  /* 0x0000000302027211 */ /* 0x000fe200018f0eff */
[----:B------:R-:W-:-:S04]  /*11b10*/  @P0 IMAD.MOV.U32 R8, RZ, RZ, R11 ;  /* 0x000000ffff080224 */ /* 0x000fc800078e000b */
[----:B------:R-:W-:-:S05]  /*11b20*/  @P0 IMAD.MOV.U32 R9, RZ, RZ, R2 ;  /* 0x000000ffff090224 */ /* 0x000fca00078e0002 */
[----:B------:R1:W2:Y:S01]  /*11b30*/  @P0 LDG.E.U16 R10, desc[UR24][R8.64] ;  /* 0x00000018080a0981 */ /* 0x0002a2000c1e1500 */
[----:B------:R-:W-:-:S13]  /*11b40*/  ISETP.GT.U32.AND P4, PT, R5, R24, PT ;  /* 0x000000180500720c */ /* 0x000fda0003f84070 */
[----:B------:R-:W-:Y:S01]  /*11b50*/  @!P4 IMAD.IADD R24, R24, 0x1, -R5 ;  /* 0x000000011818c824 */ /* 0x000fe200078e0a05 */
[----:B---3--:R-:W-:Y:S01]  /*11b60*/  ISETP.GT.U32.AND P4, PT, R5, R28, PT ;  /* 0x0000001c0500720c */ /* 0x008fe20003f84070 */
[----:B------:R-:W-:Y:S01]  /*11b70*/  IMAD.MOV.U32 R7, RZ, RZ, R81 ;  /* 0x000000ffff077224 */ /* 0x000fe200078e0051 */
[----:B------:R-:W-:-:S03]  /*11b80*/  SEL R90, R38, R90, !P6 ;  /* 0x0000005a265a7207 */ /* 0x000fc60007000000 */
[----:B------:R-:W-:Y:S01]  /*11b90*/  @!P1 IMAD.MOV R7, RZ, RZ, -R7 ;  /* 0x000000ffff079224 */ /* 0x000fe200078e0a07 */
[----:B----4-:R-:W-:-:S07]  /*11ba0*/  ISETP.GE.AND P1, PT, R27, RZ, PT ;  /* 0x000000ff1b00720c */ /* 0x010fce0003f26270 */
[----:B------:R-:W-:Y:S01]  /*11bb0*/  @!P4 IMAD.IADD R28, R28, 0x1, -R5 ;  /* 0x000000011c1cc824 */ /* 0x000fe200078e0a05 */
[----:B------:R-:W-:Y:S01]  /*11bc0*/  ISETP.GT.U32.AND P4, PT, R5, R26, PT ;  /* 0x0000001a0500720c */ /* 0x000fe20003f84070 */
[----:B------:R-:W-:Y:S01]  /*11bd0*/  IMAD R90, R90, UR5, RZ ;  /* 0x000000055a5a7c24 */ /* 0x000fe2000f8e02ff */
[----:B------:R-:W-:Y:S01]  /*11be0*/  SEL R89, R38, R89, !P6 ;  /* 0x0000005926597207 */ /* 0x000fe20007000000 */
[----:B------:R-:W-:Y:S01]  /*11bf0*/  STL [R1+0x754], R11 ;  /* 0x0007540b01007387 */ /* 0x000fe20000100800 */
[----:B------:R-:W-:Y:S01]  /*11c00*/  PRMT R12, RZ, 0x7610, R12 ;  /* 0x00007610ff0c7816 */ /* 0x000fe2000000000c */
[----:B------:R-:W3:Y:S02]  /*11c10*/  LDCU UR5, c[0x0][0x3b0] ;  /* 0x00007600ff0577ac */ /* 0x000ee40008000800 */
[----:B------:R4:W-:Y:S01]  /*11c20*/  STL [R1+0x750], R2 ;  /* 0x0007500201007387 */ /* 0x0009e20000100800 */
[----:B0-----:R-:W-:Y:S01]  /*11c30*/  IMAD R89, R89, UR4, RZ ;  /* 0x0000000459597c24 */ /* 0x001fe2000f8e02ff */
[----:B------:R-:W-:Y:S01]  /*11c40*/  PRMT R23, RZ, 0x7610, R23 ;  /* 0x00007610ff177816 */ /* 0x000fe20000000017 */
[----:B------:R-:W0:Y:S01]  /*11c50*/  LDCU UR4, c[0x0][0x3b0] ;  /* 0x00007600ff0477ac */ /* 0x000e220008000800 */
[----:B------:R-:W3:Y:S02]  /*11c60*/  LDL R27, [R1+0xb60] ;  /* 0x000b6000011b7983 */ /* 0x000ee40000100800 */
[----:B------:R-:W-:Y:S01]  /*11c70*/  @!P4 IMAD.IADD R26, R26, 0x1, -R5 ;  /* 0x000000011a1ac824 */ /* 0x000fe200078e0a05 */
[----:B-1----:R-:W-:Y:S01]  /*11c80*/  LEA R8, P4, R90, R4, 0x1 ;  /* 0x000000045a087211 */ /* 0x002fe200078808ff */
[----:B----4-:R-:W-:-:S03]  /*11c90*/  IMAD.MOV.U32 R2, RZ, RZ, R30 ;  /* 0x000000ffff027224 */ /* 0x010fc600078e001e */
[----:B------:R-:W-:Y:S01]  /*11ca0*/  LEA.HI.X.SX32 R9, R90, R3, 0x1, P4 ;  /* 0x000000035a097211 */ /* 0x000fe200020f0eff */
[----:B------:R-:W4:Y:S01]  /*11cb0*/  LDL.LU R30, [R1+0x34] ;  /* 0x00003400011e7983 */ /* 0x000f220000300800 */
[----:B------:R-:W-:-:S03]  /*11cc0*/  @!P1 IMAD.MOV R2, RZ, RZ, -R2 ;  /* 0x000000ffff029224 */ /* 0x000fc600078e0a02 */
[----:B------:R1:W3:Y:S04]  /*11cd0*/  @P0 LDG.E.U16 R12, desc[UR24][R8.64] ;  /* 0x00000018080c0981 */ /* 0x0002e8000c1e1500 */
[----:B--2---:R2:W-:Y:S02]  /*11ce0*/  STL [R1+0x50], R10 ;  /* 0x0000500a01007387 */ /* 0x0045e40000100800 */
[----:B--2---:R-:W-:-:S04]  /*11cf0*/  LEA R10, P1, R89, R4, 0x1 ;  /* 0x00000004590a7211 */ /* 0x004fc800078208ff */
[----:B------:R-:W-:-:S05]  /*11d00*/  LEA.HI.X.SX32 R11, R89, R3, 0x1, P1 ;  /* 0x00000003590b7211 */ /* 0x000fca00008f0eff */
[----:B------:R-:W2:Y:S01]  /*11d10*/  @P0 LDG.E.U16 R23, desc[UR24][R10.64] ;  /* 0x000000180a170981 */ /* 0x000ea2000c1e1500 */
[----:B------:R-:W-:-:S03]  /*11d20*/  ISETP.GT.U32.AND P3, PT, R5, R28, PT ;  /* 0x0000001c0500720c */ /* 0x000fc60003f64070 */
[----:B------:R1:W-:Y:S01]  /*11d30*/  STL [R1+0x774], R8 ;  /* 0x0007740801007387 */ /* 0x0003e20000100800 */
[----:B------:R-:W-:-:S03]  /*11d40*/  ISETP.GE.AND P1, PT, R33, RZ, PT ;  /* 0x000000ff2100720c */ /* 0x000fc60003f26270 */
[----:B------:R-:W-:Y:S06]  /*11d50*/  STL [R1+0x794], R10 ;  /* 0x0007940a01007387 */ /* 0x000fec0000100800 */
[----:B------:R-:W-:Y:S01]  /*11d60*/  @!P3 IMAD.IADD R28, R28, 0x1, -R5 ;  /* 0x000000011c1cb824 */ /* 0x000fe200078e0a05 */
[----:B------:R-:W-:Y:S01]  /*11d70*/  ISETP.GE.AND P3, PT, R32, RZ, PT ;  /* 0x000000ff2000720c */ /* 0x000fe20003f66270 */
[----:B------:R0:W-:Y:S04]  /*11d80*/  STL [R1+0x770], R9 ;  /* 0x0007700901007387 */ /* 0x0001e80000100800 */
[----:B------:R-:W4:Y:S01]  /*11d90*/  LDL.LU R33, [R1+0x30] ;  /* 0x0000300001217983 */ /* 0x000f220000300800 */
[----:B-1----:R-:W-:-:S03]  /*11da0*/  IMAD.MOV.U32 R8, RZ, RZ, R24 ;  /* 0x000000ffff087224 */ /* 0x002fc600078e0018 */
[----:B------:R-:W-:Y:S01]  /*11db0*/  STL [R1+0x790], R11 ;  /* 0x0007900b01007387 */ /* 0x000fe20000100800 */
[----:B0-----:R-:W-:-:S03]  /*11dc0*/  SEL R9, R38, R7, !P6 ;  /* 0x0000000726097207 */ /* 0x001fc60007000000 */
[----:B------:R-:W4:Y:S04]  /*11dd0*/  LDL R32, [R1+0xb58] ;  /* 0x000b580001207983 */ /* 0x000f280000100800 */
[----:B---3--:R0:W-:Y:S01]  /*11de0*/  STL [R1+0x4c], R12 ;  /* 0x00004c0c01007387 */ /* 0x0081e20000100800 */
[----:B------:R-:W-:Y:S02]  /*11df0*/  @!P3 IMAD.MOV R8, RZ, RZ, -R8 ;  /* 0x000000ffff08b224 */ /* 0x000fe400078e0a08 */
[----:B0-----:R-:W-:Y:S01]  /*11e00*/  IMAD R12, R9, UR16, RZ ;  /* 0x00000010090c7c24 */ /* 0x001fe2000f8e02ff */
[----:B------:R-:W-:Y:S02]  /*11e10*/  PRMT R21, RZ, 0x7610, R21 ;  /* 0x00007610ff157816 */ /* 0x000fe40000000015 */
[----:B------:R-:W-:-:S02]  /*11e20*/  ISETP.GT.U32.AND P4, PT, R5, R93, PT ;  /* 0x0000005d0500720c */ /* 0x000fc40003f84070 */
[----:B------:R-:W-:Y:S01]  /*11e30*/  PRMT R18, RZ, 0x7610, R18 ;  /* 0x00007610ff127816 */ /* 0x000fe20000000012 */
[----:B------:R-:W-:Y:S01]  /*11e40*/  IMAD.MOV.U32 R7, RZ, RZ, R26 ;  /* 0x000000ffff077224 */ /* 0x000fe200078e001a */
[----:B--2---:R0:W-:Y:S01]  /*11e50*/  STL [R1+0x48], R23 ;  /* 0x0000481701007387 */ /* 0x0041e20000100800 */
[----:B------:R-:W-:Y:S01]  /*11e60*/  SEL R9, R38, R2, !P6 ;  /* 0x0000000226097207 */ /* 0x000fe20007000000 */
[----:B------:R-:W1:Y:S01]  /*11e70*/  LDCU UR16, c[0x0][0x3b0] ;  /* 0x00007600ff1077ac */ /* 0x000e620008000800 */
[----:B0-----:R-:W-:-:S04]  /*11e80*/  LEA R23, P3, R12, R4, 0x1 ;  /* 0x000000040c177211 */ /* 0x001fc800078608ff */
[----:B------:R-:W-:Y:S01]  /*11e90*/  LEA.HI.X.SX32 R10, R12, R3, 0x1, P3 ;  /* 0x000000030c0a7211 */ /* 0x000fe200018f0eff */
[----:B------:R-:W-:Y:S04]  /*11ea0*/  STL [R1+0x7b4], R23 ;  /* 0x0007b41701007387 */ /* 0x000fe80000100800 */
[----:B------:R0:W-:Y:S01]  /*11eb0*/  STL [R1+0x7b0], R10 ;  /* 0x0007b00a01007387 */ /* 0x0001e20000100800 */
[----:B------:R-:W-:Y:S02]  /*11ec0*/  @P0 IMAD.MOV.U32 R11, RZ, RZ, R10 ;  /* 0x000000ffff0b0224 */ /* 0x000fe400078e000a */
[----:B0-----:R-:W-:-:S05]  /*11ed0*/  @P0 IMAD.MOV.U32 R10, RZ, RZ, R23 ;  /* 0x000000ffff0a0224 */ /* 0x001fca00078e0017 */
[----:B------:R0:W2:Y:S01]  /*11ee0*/  @P0 LDG.E.U16 R21, desc[UR24][R10.64] ;  /* 0x000000180a150981 */ /* 0x0000a2000c1e1500 */
[----:B------:R-:W-:Y:S01]  /*11ef0*/  @!P4 IMAD.IADD R93, R93, 0x1, -R5 ;  /* 0x000000015d5dc824 */ /* 0x000fe200078e0a05 */
[----:B------:R-:W-:Y:S01]  /*11f00*/  ISETP.GE.AND P4, PT, R27, RZ, PT ;  /* 0x000000ff1b00720c */ /* 0x000fe20003f86270 */
[----:B------:R-:W-:Y:S02]  /*11f10*/  IMAD.MOV.U32 R2, RZ, RZ, R28 ;  /* 0x000000ffff027224 */ /* 0x000fe400078e001c */
[----:B------:R-:W-:Y:S01]  /*11f20*/  IMAD R9, R9, UR4, RZ ;  /* 0x0000000409097c24 */ /* 0x000fe2000f8e02ff */
[----:B------:R-:W3:Y:S01]  /*11f30*/  LDL R28, [R1+0xe04] ;  /* 0x000e0400011c7983 */ /* 0x000ee20000100800 */
[----:B----4-:R-:W-:Y:S01]  /*11f40*/  ISETP.GT.U32.AND P3, PT, R5, R30, PT ;  /* 0x0000001e0500720c */ /* 0x010fe20003f64070 */
[----:B------:R-:W-:Y:S01]  /*11f50*/  @!P1 IMAD.MOV R7, RZ, RZ, -R7 ;  /* 0x000000ffff079224 */ /* 0x000fe200078e0a07 */
[----:B------:R-:W4:Y:S06]  /*11f60*/  LDCU UR4, c[0x0][0x3b0] ;  /* 0x00007600ff0477ac */ /* 0x000f2c0008000800 */
[----:B------:R-:W-:Y:S01]  /*11f70*/  @!P4 IMAD.MOV R2, RZ, RZ, -R2 ;  /* 0x000000ffff02c224 */ /* 0x000fe200078e0a02 */
[----:B0-----:R-:W-:Y:S01]  /*11f80*/  SEL R10, R38, R8, !P6 ;  /* 0x00000008260a7207 */ /* 0x001fe20007000000 */
[----:B--2---:R0:W-:Y:S02]  /*11f90*/  STL [R1+0x44], R21 ;  /* 0x0000441501007387 */ /* 0x0041e40000100800 */
[----:B0-----:R-:W-:-:S04]  /*11fa0*/  LEA R21, P4, R9, R4, 0x1 ;  /* 0x0000000409157211 */ /* 0x001fc800078808ff */
[----:B------:R-:W-:Y:S01]  /*11fb0*/  LEA.HI.X.SX32 R23, R9, R3, 0x1, P4 ;  /* 0x0000000309177211 */ /* 0x000fe200020f0eff */
[----:B------:R-:W-:-:S04]  /*11fc0*/  @P0 IMAD.MOV.U32 R8, RZ, RZ, R21 ;  /* 0x000000ffff080224 */ /* 0x000fc800078e0015 */
[----:B------:R-:W-:-:S05]  /*11fd0*/  @P0 IMAD.MOV.U32 R9, RZ, RZ, R23 ;  /* 0x000000ffff090224 */ /* 0x000fca00078e0017 */
[----:B------:R0:W2:Y:S01]  /*11fe0*/  @P0 LDG.E.U16 R18, desc[UR24][R8.64] ;  /* 0x0000001808120981 */ /* 0x0000a2000c1e1500 */
[C---:B------:R-:W-:Y:S01]  /*11ff0*/  ISETP.GT.U32.AND P1, PT, R5.reuse, R93, PT ;  /* 0x0000005d0500720c */ /* 0x040fe20003f24070 */
[--C-:B------:R-:W-:Y:S01]  /*12000*/  @!P3 IMAD.IADD R30, R30, 0x1, -R5.reuse ;  /* 0x000000011e1eb824 */ /* 0x100fe200078e0a05 */
[----:B------:R-:W-:Y:S01]  /*12010*/  ISETP.GE.AND P3, PT, R32, RZ, PT ;  /* 0x000000ff2000720c */ /* 0x000fe20003f66270 */
[----:B------:R-:W-:Y:S01]  /*12020*/  IMAD R10, R10, UR5, RZ ;  /* 0x000000050a0a7c24 */ /* 0x000fe2000f8e02ff */
[----:B------:R-:W-:Y:S01]  /*12030*/  SEL R7, R38, R7, !P6 ;  /* 0x0000000726077207 */ /* 0x000fe20007000000 */
[----:B------:R-:W-:Y:S01]  /*12040*/  STL [R1+0x7d4], R21 ;  /* 0x0007d41501007387 */ /* 0x000fe20000100800 */
[----:B------:R-:W-:Y:S01]  /*12050*/  ISETP.GT.U32.AND P4, PT, R5, R30, PT ;  /* 0x0000001e0500720c */ /* 0x000fe20003f84070 */
[----:B------:R-:W0:Y:S02]  /*12060*/  LDCU UR5, c[0x0][0x3b0] ;  /* 0x00007600ff0577ac */ /* 0x000e240008000800 */
[----:B------:R-:W3:Y:S04]  /*12070*/  LDL R32, [R1+0xb50] ;  /* 0x000b500001207983 */ /* 0x000ee80000100800 */
[----:B------:R-:W-:Y:S01]  /*12080*/  @!P1 IMAD.IADD R93, R93, 0x1, -R5 ;  /* 0x000000015d5d9824 */ /* 0x000fe200078e0a05 */
[----:B------:R1:W-:Y:S01]  /*12090*/  STL [R1+0x7d0], R23 ;  /* 0x0007d01701007387 */ /* 0x0003e20000100800 */
[----:B----4-:R-:W-:Y:S01]  /*120a0*/  IMAD R7, R7, UR4, RZ ;  /* 0x0000000407077c24 */ /* 0x010fe2000f8e02ff */
[----:B------:R-:W-:Y:S01]  /*120b0*/  PRMT R22, RZ, 0x7610, R22 ;  /* 0x00007610ff167816 */ /* 0x000fe20000000016 */
[----:B------:R-:W-:Y:S01]  /*120c0*/  @!P3 IMAD.MOV R93, RZ, RZ, -R93 ;  /* 0x000000ffff5db224 */ /* 0x000fe200078e0a5d */
[----:B------:R-:W4:Y:S01]  /*120d0*/  LDL R27, [R1+0xb48] ;  /* 0x000b4800011b7983 */ /* 0x000f220000100800 */
[----:B------:R-:W-:Y:S01]  /*120e0*/  @!P4 IMAD.IADD R30, R30, 0x1, -R5 ;  /* 0x000000011e1ec824 */ /* 0x000fe200078e0a05 */
[----:B------:R-:W-:Y:S01]  /*120f0*/  PRMT R11, RZ, 0x7610, R11 ;  /* 0x00007610ff0b7816 */ /* 0x000fe2000000000b */
[----:B------:R-:W2:Y:S01]  /*12100*/  LDCU UR4, c[0x0][0x3b0] ;  /* 0x00007600ff0477ac */ /* 0x000ea20008000800 */
[----:B-1----:R-:W-:-:S04]  /*12110*/  LEA R23, P3, R10, R4, 0x1 ;  /* 0x000000040a177211 */ /* 0x002fc800078608ff */
[----:B------:R-:W-:Y:S01]  /*12120*/  LEA.HI.X.SX32 R24, R10, R3, 0x1, P3 ;  /* 0x000000030a187211 */ /* 0x000fe200018f0eff */
[----:B0-----:R-:W-:-:S04]  /*12130*/  @P0 IMAD.MOV.U32 R8, RZ, RZ, R23 ;  /* 0x000000ffff080224 */ /* 0x001fc800078e0017 */
[----:B------:R-:W-:-:S05]  /*12140*/  @P0 IMAD.MOV.U32 R9, RZ, RZ, R24 ;  /* 0x000000ffff090224 */ /* 0x000fca00078e0018 */
[----:B------:R0:W3:Y:S04]  /*12150*/  @P0 LDG.E.U16 R22, desc[UR24][R8.64] ;  /* 0x0000001808160981 */ /* 0x0000e8000c1e1500 */
[----:B--2---:R1:W-:Y:S02]  /*12160*/  STL [R1+0x40], R18 ;  /* 0x0000401201007387 */ /* 0x0043e40000100800 */
[----:B-1----:R-:W-:-:S04]  /*12170*/  LEA R18, P4, R7, R4, 0x1 ;  /* 0x0000000407127211 */ /* 0x002fc800078808ff */
[----:B------:R-:W-:Y:S01]  /*12180*/  LEA.HI.X.SX32 R21, R7, R3, 0x1, P4 ;  /* 0x0000000307157211 */ /* 0x000fe200020f0eff */
[----:B0-----:R-:W-:-:S04]  /*12190*/  @P0 IMAD.MOV.U32 R8, RZ, RZ, R18 ;  /* 0x000000ffff080224 */ /* 0x001fc800078e0012 */
[----:B------:R-:W-:-:S05]  /*121a0*/  @P0 IMAD.MOV.U32 R9, RZ, RZ, R21 ;  /* 0x000000ffff090224 */ /* 0x000fca00078e0015 */
[----:B------:R-:W2:Y:S01]  /*121b0*/  @P0 LDG.E.U16 R11, desc[UR24][R8.64] ;  /* 0x00000018080b0981 */ /* 0x000ea2000c1e1500 */
[C---:B------:R-:W-:Y:S02]  /*121c0*/  ISETP.GT.U32.AND P1, PT, R5.reuse, R33, PT ;  /* 0x000000210500720c */ /* 0x040fe40003f24070 */
[----:B------:R-:W-:-:S11]  /*121d0*/  ISETP.GT.U32.AND P3, PT, R5, R88, PT ;  /* 0x000000580500720c */ /* 0x000fd60003f64070 */
[----:B------:R-:W-:-:S05]  /*121e0*/  @!P1 IMAD.IADD R33, R33, 0x1, -R5 ;  /* 0x0000000121219824 */ /* 0x000fca00078e0a05 */
[----:B------:R-:W-:Y:S02]  /*121f0*/  ISETP.GT.U32.AND P1, PT, R5, R33, PT ;  /* 0x000000210500720c */ /* 0x000fe40003f24070 */
[----:B------:R-:W-:Y:S01]  /*12200*/  SEL R2, R38, R2, !P6 ;  /* 0x0000000226027207 */ /* 0x000fe20007000000 */
[----:B------:R-:W-:Y:S01]  /*12210*/  STL [R1+0x7f4], R23 ;  /* 0x0007f41701007387 */ /* 0x000fe20000100800 */
[----:B---3--:R-:W-:-:S03]  /*12220*/  ISETP.GE.AND P4, PT, R28, RZ, PT ;  /* 0x000000ff1c00720c */ /* 0x008fc60003f86270 */
[----:B------:R0:W-:Y:S01]  /*12230*/  STL [R1+0x814], R18 ;  /* 0x0008141201007387 */ /* 0x0001e20000100800 */
[----:B------:R-:W-:Y:S01]  /*12240*/  IMAD R2, R2, UR16, RZ ;  /* 0x0000001002027c24 */ /* 0x000fe2000f8e02ff */
[----:B------:R-:W-:Y:S01]  /*12250*/  SEL R93, R38, R93, !P6 ;  /* 0x0000005d265d7207 */ /* 0x000fe20007000000 */
[--C-:B------:R-:W-:Y:S01]  /*12260*/  @!P3 IMAD.IADD R88, R88, 0x1, -R5.reuse ;  /* 0x000000015858b824 */ /* 0x100fe200078e0a05 */
[----:B------:R-:W-:Y:S01]  /*12270*/  STL [R1+0x7f0], R24 ;  /* 0x0007f01801007387 */ /* 0x000fe20000100800 */
[----:B------:R-:W-:Y:S01]  /*12280*/  IMAD.MOV.U32 R7, RZ, RZ, R30 ;  /* 0x000000ffff077224 */ /* 0x000fe200078e001e */
[----:B------:R-:W-:Y:S01]  /*12290*/  PRMT R20, RZ, 0x7610, R20 ;  /* 0x00007610ff147816 */ /* 0x000fe20000000014 */
[----:B------:R-:W-:Y:S01]  /*122a0*/  @!P1 IMAD.IADD R33, R33, 0x1, -R5 ;  /* 0x0000000121219824 */ /* 0x000fe200078e0a05 */
[----:B------:R-:W3:Y:S01]  /*122b0*/  LDL.LU R28, [R1+0x288] ;  /* 0x00028800011c7983 */ /* 0x000ee20000300800 */
[----:B------:R-:W-:Y:S01]  /*122c0*/  ISETP.GE.AND P1, PT, R32, RZ, PT ;  /* 0x000000ff2000720c */ /* 0x000fe20003f26270 */
[----:B------:R-:W1:Y:S02]  /*122d0*/  LDCU UR16, c[0x0][0x3b0] ;  /* 0x00007600ff1077ac */ /* 0x000e640008000800 */
[----:B------:R-:W-:Y:S01]  /*122e0*/  STL [R1+0x810], R21 ;  /* 0x0008101501007387 */ /* 0x000fe20000100800 */
[----:B------:R-:W-:-:S03]  /*122f0*/  LEA R10, P3, R2, R4, 0x1 ;  /* 0x00000004020a7211 */ /* 0x000fc600078608ff */
[----:B------:R-:W3:Y:S04]  /*12300*/  LDL R32, [R1+0xb40] ;  /* 0x000b400001207983 */ /* 0x000ee80000100800 */
[----:B------:R-:W3:Y:S01]  /*12310*/  LDL.LU R9, [R1+0x220] ;  /* 0x0002200001097983 */ /* 0x000ee20000300800 */
[----:B------:R-:W-:Y:S01]  /*12320*/  LEA.HI.X.SX32 R2, R2, R3, 0x1, P3 ;  /* 0x0000000302027211 */ /* 0x000fe200018f0eff */
[----:B------:R-:W-:Y:S02]  /*12330*/  IMAD R93, R93, UR17, RZ ;  /* 0x000000115d5d7c24 */ /* 0x000fe4000f8e02ff */
[----:B------:R1:W-:Y:S01]  /*12340*/  STL [R1+0x3c], R22 ;  /* 0x00003c1601007387 */ /* 0x0003e20000100800 */
[----:B------:R-:W-:Y:S02]  /*12350*/  @!P1 IMAD.MOV R7, RZ, RZ, -R7 ;  /* 0x000000ffff079224 */ /* 0x000fe400078e0a07 */
[----:B0-----:R-:W-:Y:S01]  /*12360*/  LEA R18, P1, R93, R4, 0x1 ;  /* 0x000000045d127211 */ /* 0x001fe200078208ff */
[----:B-1----:R-:W4:Y:S04]  /*12370*/  LDL.LU R22, [R1+0x2a4] ;  /* 0x0002a40001167983 */ /* 0x002f280000300800 */
[----:B------:R-:W-:Y:S04]  /*12380*/  STL [R1+0x834], R10 ;  /* 0x0008340a01007387 */ /* 0x000fe80000100800 */
[----:B------:R-:W-:Y:S01]  /*12390*/  STL [R1+0x830], R2 ;  /* 0x0008300201007387 */ /* 0x000fe20000100800 */
[----:B------:R-:W-:-:S03]  /*123a0*/  PRMT R12, RZ, 0x7610, R12 ;  /* 0x00007610ff0c7816 */ /* 0x000fc6000000000c */
[----:B--2---:R0:W-:Y:S04]  /*123b0*/  STL [R1+0x38], R11 ;  /* 0x0000380b01007387 */ /* 0x0041e80000100800 */
[----:B------:R-:W2:Y:S01]  /*123c0*/  LDL R81, [R1+0xdf0] ;  /* 0x000df00001517983 */ /* 0x000ea20000100800 */
[----:B0-----:R-:W-:-:S03]  /*123d0*/  @P0 IMAD.MOV.U32 R11, RZ, RZ, R2 ;  /* 0x000000ffff0b0224 */ /* 0x001fc600078e0002 */
[----:B------:R-:W-:Y:S04]  /*123e0*/  STL [R1+0x854], R18 ;  /* 0x0008541201007387 */ /* 0x000fe80000100800 */
[----:B------:R0:W2:Y:S01]  /*123f0*/  @P0 LDG.E.U16 R20, desc[UR24][R10.64] ;  /* 0x000000180a140981 */ /* 0x0000a2000c1e1500 */
[----:B------:R-:W-:-:S03]  /*12400*/  IMAD.MOV.U32 R2, RZ, RZ, R33 ;  /* 0x000000ffff027224 */ /* 0x000fc600078e0021 */
[----:B------:R-:W2:Y:S04]  /*12410*/  LDL R24, [R1+0xdb8] ;  /* 0x000db80001187983 */ /* 0x000ea80000100800 */
[----:B------:R-:W2:Y:S01]  /*12420*/  LDL.LU R33, [R1+0x6c] ;  /* 0x00006c0001217983 */ /* 0x000ea20000300800 */
[----:B0-----:R-:W-:-:S05]  /*12430*/  LEA.HI.X.SX32 R10, R93, R3, 0x1, P1 ;  /* 0x000000035d0a7211 */ /* 0x001fca00008f0eff */
[----:B------:R0:W-:Y:S01]  /*12440*/  STL [R1+0x850], R10 ;  /* 0x0008500a01007387 */ /* 0x0001e20000100800 */
[----:B------:R-:W-:Y:S01]  /*12450*/  @P0 IMAD.MOV.U32 R11, RZ, RZ, R10 ;  /* 0x000000ffff0b0224 */ /* 0x000fe200078e000a */
[----:B------:R-:W-:Y:S01]  /*12460*/  ISETP.GT.U32.AND P3, PT, R5, R88, PT ;  /* 0x000000580500720c */ /* 0x000fe20003f64070 */
[----:B---3--:R-:W-:Y:S01]  /*12470*/  @!P4 IMAD.MOV R9, RZ, RZ, -R9 ;  /* 0x000000ffff09c224 */ /* 0x008fe200078e0a09 */
[----:B------:R-:W-:Y:S01]  /*12480*/  SEL R7, R38, R7, !P6 ;  /* 0x0000000726077207 */ /* 0x000fe20007000000 */
[----:B0-----:R-:W-:Y:S01]  /*12490*/  @P0 IMAD.MOV.U32 R10, RZ, RZ, R18 ;  /* 0x000000ffff0a0224 */ /* 0x001fe200078e0012 */
[----:B------:R-:W-:Y:S01]  /*124a0*/  ISETP.GE.AND P1, PT, R32, RZ, PT ;  /* 0x000000ff2000720c */ /* 0x000fe20003f26270 */
[----:B------:R-:W3:Y:S04]  /*124b0*/  LDL R26, [R1+0xda0] ;  /* 0x000da000011a7983 */ /* 0x000ee80000100800 */
[----:B------:R0:W2:Y:S01]  /*124c0*/  @P0 LDG.E.U16 R12, desc[UR24][R10.64] ;  /* 0x000000180a0c0981 */ /* 0x0000a2000c1e1500 */
[----:B----4-:R-:W-:Y:S01]  /*124d0*/  ISETP.GE.AND P4, PT, R27, RZ, PT ;  /* 0x000000ff1b00720c */ /* 0x010fe20003f86270 */
[----:B------:R-:W-:-:S02]  /*124e0*/  IMAD R7, R7, UR4, RZ ;  /* 0x0000000407077c24 */ /* 0x000fc4000f8e02ff */
[----:B------:R-:W4:Y:S01]  /*124f0*/  LDL R30, [R1+0xdf8] ;  /* 0x000df800011e7983 */ /* 0x000f220000100800 */
[----:B------:R-:W-:-:S03]  /*12500*/  @!P3 IMAD.IADD R88, R88, 0x1, -R5 ;  /* 0x000000015858b824 */ /* 0x000fc600078e0a05 */
[----:B------:R-:W3:Y:S06]  /*12510*/  LDL.LU R32, [R1+0x70] ;  /* 0x0000700001207983 */ /* 0x000eec0000300800 */
[----:B------:R-:W-:Y:S01]  /*12520*/  @!P4 IMAD.MOV R2, RZ, RZ, -R2 ;  /* 0x000000ffff02c224 */ /* 0x000fe200078e0a02 */
[----:B------:R-:W-:Y:S01]  /*12530*/  ISETP.GT.U32.AND P4, PT, R5, R28, PT ;  /* 0x0000001c0500720c */ /* 0x000fe20003f84070 */
[----:B------:R-:W3:Y:S03]  /*12540*/  LDL.LU R27, [R1+0x2a8] ;  /* 0x0002a800011b7983 */ /* 0x000ee60000300800 */
[----:B------:R-:W-:-:S05]  /*12550*/  SEL R2, R38, R2, !P6 ;  /* 0x0000000226027207 */ /* 0x000fca0007000000 */
[----:B------:R-:W-:Y:S01]  /*12560*/  IMAD R2, R2, UR5, RZ ;  /* 0x0000000502027c24 */ /* 0x000fe2000f8e02ff */
[----:B0-----:R-:W-:-:S03]  /*12570*/  LEA R10, P3, R7, R4, 0x1 ;  /* 0x00000004070a7211 */ /* 0x001fc600078608ff */
[----:B------:R-:W-:Y:S01]  /*12580*/  @!P4 IMAD.IADD R28, R28, 0x1, -R5 ;  /* 0x000000011c1cc824 */ /* 0x000fe200078e0a05 */
[----:B------:R-:W-:Y:S02]  /*12590*/  PRMT R15, RZ, 0x7610, R15 ;  /* 0x00007610ff0f7816 */ /* 0x000fe4000000000f */
[----:B------:R-:W-:Y:S02]  /*125a0*/  LEA.HI.X.SX32 R11, R7, R3, 0x1, P3 ;  /* 0x00000003070b7211 */ /* 0x000fe400018f0eff */
[----:B------:R-:W-:-:S03]  /*125b0*/  PRMT R8, RZ, 0x7610, R8 ;  /* 0x00007610ff087816 */ /* 0x000fc60000000008 */
[----:B------:R0:W3:Y:S04]  /*125c0*/  @P0 LDG.E.U16 R15, desc[UR24][R10.64] ;  /* 0x000000180a0f0981 */ /* 0x0000e8000c1e1500 */
[----:B--2---:R1:W-:Y:S04]  /*125d0*/  STL [R1+0x30], R12 ;  /* 0x0000300c01007387 */ /* 0x0043e80000100800 */
[----:B------:R-:W-:Y:S01]  /*125e0*/  STL [R1+0x34], R20 ;  /* 0x0000341401007387 */ /* 0x000fe20000100800 */
[----:B-1----:R-:W-:-:S03]  /*125f0*/  LEA R12, P4, R2, R4, 0x1 ;  /* 0x00000004020c7211 */ /* 0x002fc600078808ff */
[----:B------:R0:W-:Y:S01]  /*12600*/  STL [R1+0x86c], R10 ;  /* 0x00086c0a01007387 */ /* 0x0001e20000100800 */
[----:B------:R-:W-:-:S03]  /*12610*/  LEA.HI.X.SX32 R2, R2, R3, 0x1, P4 ;  /* 0x0000000302027211 */ /* 0x000fc600020f0eff */
[----:B------:R-:W-:Y:S04]  /*12620*/  STL [R1+0x884], R12 ;  /* 0x0008840c01007387 */ /* 0x000fe80000100800 */
[----:B------:R1:W-:Y:S01]  /*12630*/  STL [R1+0x868], R11 ;  /* 0x0008680b01007387 */ /* 0x0003e20000100800 */
[----:B0-----:R-:W-:Y:S02]  /*12640*/  @P0 IMAD.MOV.U32 R10, RZ, RZ, R12 ;  /* 0x000000ffff0a0224 */ /* 0x001fe400078e000c */
[----:B-1----:R-:W-:-:S05]  /*12650*/  @P0 IMAD.MOV.U32 R11, RZ, RZ, R2 ;  /* 0x000000ffff0b0224 */ /* 0x002fca00078e0002 */
[----:B------:R-:W2:Y:S04]  /*12660*/  @P0 LDG.E.U16 R8, desc[UR24][R10.64] ;  /* 0x000000180a080981 */ /* 0x000ea8000c1e1500 */
[----:B------:R0:W-:Y:S04]  /*12670*/  STL [R1+0x880], R2 ;  /* 0x0008800201007387 */ /* 0x0001e80000100800 */
[----:B0-----:R-:W3:Y:S04]  /*12680*/  LDL.LU R2, [R1+0x224] ;  /* 0x0002240001027983 */ /* 0x001ee80000300800 */
[----:B--2---:R0:W-:Y:S04]  /*12690*/  STL [R1+0x28], R8 ;  /* 0x0000280801007387 */ /* 0x0041e80000100800 */
[----:B0-----:R-:W2:Y:S01]  /*126a0*/  LDL.LU R8, [R1+0x228] ;  /* 0x0002280001087983 */ /* 0x001ea20000300800 */
[----:B------:R-:W-:Y:S01]  /*126b0*/  @!P1 IMAD.MOV R88, RZ, RZ, -R88 ;  /* 0x000000ffff589224 */ /* 0x000fe200078e0a58 */
[----:B------:R-:W-:-:S02]  /*126c0*/  ISETP.GE.AND P1, PT, R81, RZ, PT ;  /* 0x000000ff5100720c */ /* 0x000fc40003f26270 */
[----:B------:R-:W-:Y:S02]  /*126d0*/  ISETP.GE.AND P4, PT, R24, RZ, PT ;  /* 0x000000ff1800720c */ /* 0x000fe40003f86270 */
[C---:B------:R-:W-:Y:S02]  /*126e0*/  SEL R88, R38.reuse, R88, !P6 ;  /* 0x0000005826587207 */ /* 0x040fe40007000000 */
[----:B------:R-:W-:Y:S02]  /*126f0*/  SEL R7, R38, R33, !P6 ;  /* 0x0000002126077207 */ /* 0x000fe40007000000 */
[----:B------:R-:W4:Y:S01]  /*12700*/  LDL R33, [R1+0xdd0] ;  /* 0x000dd00001217983 */ /* 0x000f220000100800 */
[----:B------:R-:W-:Y:S02]  /*12710*/  IMAD R88, R88, UR16, RZ ;  /* 0x0000001058587c24 */ /* 0x000fe4000f8e02ff */
[----:B------:R-:W-:Y:S01]  /*12720*/  IMAD R7, R7, UR13, RZ ;  /* 0x0000000d07077c24 */ /* 0x000fe2000f8e02ff */
[----:B---3--:R0:W-:Y:S01]  /*12730*/  STL [R1+0x2c], R15 ;  /* 0x00002c0f01007387 */ /* 0x0081e20000100800 */
[----:B------:R-:W-:Y:S01]  /*12740*/  @!P1 IMAD.MOV R2, RZ, RZ, -R2 ;  /* 0x000000ffff029224 */ /* 0x000fe200078e0a02 */
[----:B------:R-:W-:-:S02]  /*12750*/  LEA R10, P1, R88, R4, 0x1 ;  /* 0x00000004580a7211 */ /* 0x000fc400078208ff */
[----:B------:R-:W-:Y:S02]  /*12760*/  PRMT R19, RZ, 0x7610, R19 ;  /* 0x00007610ff137816 */ /* 0x000fe40000000013 */
[----:B------:R-:W-:Y:S01]  /*12770*/  LEA.HI.X.SX32 R11, R88, R3, 0x1, P1 ;  /* 0x00000003580b7211 */ /* 0x000fe200008f0eff */
[----:B------:R1:W-:Y:S01]  /*12780*/  STL [R1+0x89c], R10 ;  /* 0x00089c0a01007387 */ /* 0x0003e20000100800 */
[----:B------:R-:W-:-:S03]  /*12790*/  PRMT R13, RZ, 0x7610, R13 ;  /* 0x00007610ff0d7816 */ /* 0x000fc6000000000d */
[----:B------:R1:W3:Y:S01]  /*127a0*/  @P0 LDG.E.U16 R19, desc[UR24][R10.64] ;  /* 0x000000180a130981 */ /* 0x0002e2000c1e1500 */
[----:B--2---:R-:W-:Y:S01]  /*127b0*/  @!P4 IMAD.MOV R8, RZ, RZ, -R8 ;  /* 0x000000ffff08c224 */ /* 0x004fe200078e0a08 */
[----:B0-----:R-:W-:-:S04]  /*127c0*/  LEA R15, P4, R7, R4, 0x1 ;  /* 0x00000004070f7211 */ /* 0x001fc800078808ff */
[----:B------:R-:W-:Y:S01]  /*127d0*/  LEA.HI.X.SX32 R18, R7, R3, 0x1, P4 ;  /* 0x0000000307127211 */ /* 0x000fe200020f0eff */
[----:B------:R-:W-:Y:S01]  /*127e0*/  STL [R1+0x200], R15 ;  /* 0x0002000f01007387 */ /* 0x000fe20000100800 */
[----:B-1----:R-:W-:-:S03]  /*127f0*/  @P0 IMAD.MOV.U32 R10, RZ, RZ, R15 ;  /* 0x000000ffff0a0224 */ /* 0x002fc600078e000f */
[----:B------:R0:W-:Y:S04]  /*12800*/  STL [R1+0x898], R11 ;  /* 0x0008980b01007387 */ /* 0x0001e80000100800 */
[----:B------:R-:W-:Y:S04]  /*12810*/  STL [R1+0x1dc], R18 ;  /* 0x0001dc1201007387 */ /* 0x000fe80000100800 */
[----:B------:R-:W2:Y:S01]  /*12820*/  LDL.LU R7, [R1+0x23c] ;  /* 0x00023c0001077983 */ /* 0x000ea20000300800 */
[----:B0-----:R-:W-:-:S05]  /*12830*/  @P0 IMAD.MOV.U32 R11, RZ, RZ, R18 ;  /* 0x000000ffff0b0224 */ /* 0x001fca00078e0012 */
[----:B------:R0:W3:Y:S01]  /*12840*/  @P0 LDG.E.U16 R13, desc[UR24][R10.64] ;  /* 0x000000180a0d0981 */ /* 0x0000e2000c1e1500 */
[----:B------:R-:W-:Y:S02]  /*12850*/  ISETP.GE.AND P1, PT, R26, RZ, PT ;  /* 0x000000ff1a00720c */ /* 0x000fe40003f26270 */
[----:B------:R-:W-:Y:S02]  /*12860*/  SEL R12, R38, R32, !P6 ;  /* 0x00000020260c7207 */ /* 0x000fe40007000000 */
[----:B----4-:R-:W-:Y:S02]  /*12870*/  ISETP.GE.AND P4, PT, R30, RZ, PT ;  /* 0x000000ff1e00720c */ /* 0x010fe40003f86270 */
[----:B------:R-:W4:Y:S01]  /*12880*/  LDL.LU R30, [R1+0x2c4] ;  /* 0x0002c400011e7983 */ /* 0x000f220000300800 */
[----:B------:R-:W-:-:S03]  /*12890*/  IMAD R12, R12, UR13, RZ ;  /* 0x0000000d0c0c7c24 */ /* 0x000fc6000f8e02ff */
[----:B------:R-:W4:Y:S04]  /*128a0*/  LDL R81, [R1+0xdb4] ;  /* 0x000db40001517983 */ /* 0x000f280000100800 */
[----:B------:R-:W4:Y:S04]  /*128b0*/  LDL.LU R10, [R1+0x240] ;  /* 0x00024000010a7983 */ /* 0x000f280000300800 */
[----:B------:R-:W4:Y:S01]  /*128c0*/  LDL R26, [R1+0xd78] ;  /* 0x000d7800011a7983 */ /* 0x000f220000100800 */
[----:B0-----:R-:W-:Y:S01]  /*128d0*/  PRMT R11, RZ, 0x7610, R11 ;  /* 0x00007610ff0b7816 */ /* 0x001fe2000000000b */
[----:B--2---:R-:W-:-:S02]  /*128e0*/  @!P1 IMAD.MOV R7, RZ, RZ, -R7 ;  /* 0x000000ffff079224 */ /* 0x004fc400078e0a07 */
[----:B---3--:R0:W-:Y:S02]  /*128f0*/  STL [R1+0x20], R13 ;  /* 0x0000200d01007387 */ /* 0x0081e40000100800 */
[----:B0-----:R-:W-:-:S04]  /*12900*/  LEA R13, P1, R12, R4, 0x1 ;  /* 0x000000040c0d7211 */ /* 0x001fc800078208ff */
[----:B------:R-:W-:Y:S01]  /*12910*/  LEA.HI.X.SX32 R15, R12, R3, 0x1, P1 ;  /* 0x000000030c0f7211 */ /* 0x000fe200008f0eff */
[----:B------:R0:W-:Y:S01]  /*12920*/  STL [R1+0x220], R13 ;  /* 0x0002200d01007387 */ /* 0x0001e20000100800 */
[----:B------:R-:W-:-:S03]  /*12930*/  @P0 IMAD.MOV.U32 R12, RZ, RZ, R13 ;  /* 0x000000ffff0c0224 */ /* 0x000fc600078e000d */
[----:B0-----:R-:W-:-:S05]  /*12940*/  @P0 IMAD.MOV.U32 R13, RZ, RZ, R15 ;  /* 0x000000ffff0d0224 */ /* 0x001fca00078e000f */
[----:B------:R-:W2:Y:S01]  /*12950*/  @P0 LDG.E.U16 R11, desc[UR24][R12.64] ;  /* 0x000000180c0b0981 */ /* 0x000ea2000c1e1500 */
[----:B------:R-:W-:-:S13]  /*12960*/  ISETP.GT.U32.AND P3, PT, R5, R22, PT ;  /* 0x000000160500720c */ /* 0x000fda0003f64070 */
[----:B------:R-:W-:Y:S01]  /*12970*/  @!P3 IMAD.IADD R22, R22, 0x1, -R5 ;  /* 0x000000011616b824 */ /* 0x000fe200078e0a05 */
[----:B------:R-:W-:Y:S01]  /*12980*/  ISETP.GT.U32.AND P3, PT, R5, R27, PT ;  /* 0x0000001b0500720c */ /* 0x000fe20003f64070 */
[----:B----4-:R-:W-:Y:S01]  /*12990*/  @!P4 IMAD.MOV R10, RZ, RZ, -R10 ;  /* 0x000000ffff0ac224 */ /* 0x010fe200078e0a0a */
[C---:B------:R-:W-:Y:S01]  /*129a0*/  SEL R9, R38.reuse, R9, !P6 ;  /* 0x0000000926097207 */ /* 0x040fe20007000000 */
[----:B------:R0:W-:Y:S04]  /*129b0*/  STL [R1+0x21c], R15 ;  /* 0x00021c0f01007387 */ /* 0x0001e80000100800 */
[----:B------:R-:W3:Y:S01]  /*129c0*/  LDL R24, [R1+0xd2c] ;  /* 0x000d2c0001187983 */ /* 0x000ee20000100800 */
[----:B------:R-:W-:-:S03]  /*129d0*/  SEL R2, R38, R2, !P6 ;  /* 0x0000000226027207 */ /* 0x000fc60007000000 */
[----:B------:R-:W4:Y:S02]  /*129e0*/  LDL.LU R32, [R1+0x2c8] ;  /* 0x0002c80001207983 */ /* 0x000f240000300800 */
[----:B------:R-:W-:Y:S01]  /*129f0*/  @!P3 IMAD.IADD R27, R27, 0x1, -R5 ;  /* 0x000000011b1bb824 */ /* 0x000fe200078e0a05 */
[----:B------:R-:W-:-:S04]  /*12a00*/  ISETP.GT.U32.AND P3, PT, R5, R22, PT ;  /* 0x000000160500720c */ /* 0x000fc80003f64070 */
[----:B------:R-:W-:Y:S01]  /*12a10*/  ISETP.GT.U32.AND P4, PT, R5, R27, PT ;  /* 0x0000001b0500720c */ /* 0x000fe20003f84070 */
[----:B------:R-:W-:-:S08]  /*12a20*/  IMAD R2, R2, UR13, RZ ;  /* 0x0000000d02027c24 */ /* 0x000fd0000f8e02ff */
[----:B------:R-:W-:Y:S01]  /*12a30*/  @!P3 IMAD.IADD R22, R22, 0x1, -R5 ;  /* 0x000000011616b824 */ /* 0x000fe200078e0a05 */
[----:B------:R-:W-:-:S03]  /*12a40*/  PRMT R17, RZ, 0x7610, R17 ;  /* 0x00007610ff117816 */ /* 0x000fc60000000011 */
[----:B------:R-:W-:Y:S01]  /*12a50*/  @!P4 IMAD.IADD R27, R27, 0x1, -R5 ;  /* 0x000000011b1bc824 */ /* 0x000fe200078e0a05 */
[C---:B0-----:R-:W-:Y:S02]  /*12a60*/  LEA R15, P4, R2.reuse, R4, 0x1 ;  /* 0x00000004020f7211 */ /* 0x041fe400078808ff */
[----:B------:R-:W-:Y:S02]  /*12a70*/  ISETP.GE.AND P1, PT, R33, RZ, PT ;  /* 0x000000ff2100720c */ /* 0x000fe40003f26270 */
[----:B------:R-:W-:Y:S02]  /*12a80*/  LEA.HI.X.SX32 R2, R2, R3, 0x1, P4 ;  /* 0x0000000302027211 */ /* 0x000fe400020f0eff */
[----:B------:R-:W-:Y:S02]  /*12a90*/  PRMT R14, RZ, 0x7610, R14 ;  /* 0x00007610ff0e7816 */ /* 0x000fe4000000000e */
[----:B------:R-:W-:Y:S01]  /*12aa0*/  SEL R8, R38, R8, !P6 ;  /* 0x0000000826087207 */ /* 0x000fe20007000000 */
[----:B--2---:R0:W-:Y:S02]  /*12ab0*/  STL [R1+0x1c], R11 ;  /* 0x00001c0b01007387 */ /* 0x0041e40000100800 */
[----:B0-----:R-:W-:-:S02]  /*12ac0*/  IMAD R11, R9, UR13, RZ ;  /* 0x0000000d090b7c24 */ /* 0x001fc4000f8e02ff */
[----:B------:R-:W-:Y:S03]  /*12ad0*/  STL [R1+0x24], R19 ;  /* 0x0000241301007387 */ /* 0x000fe60000100800 */
[C---:B------:R-:W-:Y:S01]  /*12ae0*/  LEA R18, P3, R11.reuse, R4, 0x1 ;  /* 0x000000040b127211 */ /* 0x040fe200078608ff */
[----:B------:R-:W2:Y:S03]  /*12af0*/  LDL.LU R9, [R1+0x244] ;  /* 0x0002440001097983 */ /* 0x000ea60000300800 */
[----:B------:R-:W-:Y:S01]  /*12b00*/  LEA.HI.X.SX32 R11, R11, R3, 0x1, P3 ;  /* 0x000000030b0b7211 */ /* 0x000fe200018f0eff */
[----:B------:R-:W-:Y:S01]  /*12b10*/  @P0 IMAD.MOV.U32 R12, RZ, RZ, R18 ;  /* 0x000000ffff0c0224 */ /* 0x000fe200078e0012 */
[----:B------:R-:W3:Y:S03]  /*12b20*/  LDL R33, [R1+0xdc8] ;  /* 0x000dc80001217983 */ /* 0x000ee60000100800 */
[----:B------:R-:W-:Y:S01]  /*12b30*/  @P0 IMAD.MOV.U32 R13, RZ, RZ, R11 ;  /* 0x000000ffff0d0224 */ /* 0x000fe200078e000b */
[----:B------:R-:W-:Y:S04]  /*12b40*/  STL [R1+0x240], R18 ;  /* 0x0002401201007387 */ /* 0x000fe80000100800 */
[----:B------:R-:W-:Y:S04]  /*12b50*/  STL [R1+0x260], R15 ;  /* 0x0002600f01007387 */ /* 0x000fe80000100800 */
[----:B------:R0:W3:Y:S04]  /*12b60*/  @P0 LDG.E.U16 R17, desc[UR24][R12.64] ;  /* 0x000000180c110981 */ /* 0x0000e8000c1e1500 */
[----:B------:R1:W-:Y:S04]  /*12b70*/  STL [R1+0x23c], R11 ;  /* 0x00023c0b01007387 */ /* 0x0003e80000100800 */
[----:B------:R4:W-:Y:S01]  /*12b80*/  STL [R1+0x25c], R2 ;  /* 0x00025c0201007387 */ /* 0x0009e20000100800 */
[----:B0-----:R-:W-:-:S02]  /*12b90*/  @P0 IMAD.MOV.U32 R12, RZ, RZ, R15 ;  /* 0x000000ffff0c0224 */ /* 0x001fc400078e000f */
[----:B------:R-:W-:Y:S02]  /*12ba0*/  @P0 IMAD.MOV.U32 R13, RZ, RZ, R2 ;  /* 0x000000ffff0d0224 */ /* 0x000fe400078e0002 */
[----:B-1----:R-:W-:-:S03]  /*12bb0*/  IMAD R11, R8, UR13, RZ ;  /* 0x0000000d080b7c24 */ /* 0x002fc6000f8e02ff */
[----:B------:R0:W3:Y:S04]  /*12bc0*/  @P0 LDG.E.U16 R14, desc[UR24][R12.64] ;  /* 0x000000180c0e0981 */ /* 0x0000e8000c1e1500 */
[----:B----4-:R-:W4:Y:S04]  /*12bd0*/  LDL.LU R2, [R1+0x248] ;  /* 0x0002480001027983 */ /* 0x010f280000300800 */
[----:B------:R-:W4:Y:S01]  /*12be0*/  LDL.LU R8, [R1+0x264] ;  /* 0x0002640001087983 */ /* 0x000f220000300800 */
[----:B------:R-:W-:Y:S02]  /*12bf0*/  ISETP.GE.AND P4, PT, R26, RZ, PT ;  /* 0x000000ff1a00720c */ /* 0x000fe40003f86270 */
[----:B------:R-:W-:Y:S01]  /*12c00*/  SEL R7, R38, R7, !P6 ;  /* 0x0000000726077207 */ /* 0x000fe20007000000 */
[----:B------:R-:W4:Y:S04]  /*12c10*/  LDL R26, [R1+0xd88] ;  /* 0x000d8800011a7983 */ /* 0x000f280000100800 */
[----:B------:R-:W-:Y:S01]  /*12c20*/  IMAD R7, R7, UR13, RZ ;  /* 0x0000000d07077c24 */ /* 0x000fe2000f8e02ff */
[----:B------:R-:W-:-:S02]  /*12c30*/  PRMT R16, RZ, 0x7610, R16 ;  /* 0x00007610ff107816 */ /* 0x000fc40000000010 */
[----:B0-----:R-:W-:Y:S02]  /*12c40*/  SEL R12, R38, R10, !P6 ;  /* 0x0000000a260c7207 */ /* 0x001fe40007000000 */
[----:B------:R-:W-:Y:S01]  /*12c50*/  PRMT R13, RZ, 0x7610, R13 ;  /* 0x00007610ff0d7816 */ /* 0x000fe2000000000d */
[----:B--2---:R-:W-:Y:S01]  /*12c60*/  @!P1 IMAD.MOV R9, RZ, RZ, -R9 ;  /* 0x000000ffff099224 */ /* 0x004fe200078e0a09 */
[----:B------:R-:W-:Y:S01]  /*12c70*/  ISETP.GE.AND P1, PT, R81, RZ, PT ;  /* 0x000000ff5100720c */ /* 0x000fe20003f26270 */
[----:B---3--:R0:W-:Y:S04]  /*12c80*/  STL [R1+0x18], R17 ;  /* 0x0000181101007387 */ /* 0x0081e80000100800 */
[----:B------:R1:W-:Y:S08]  /*12c90*/  STL [R1+0x14], R14 ;  /* 0x0000140e01007387 */ /* 0x0003f00000100800 */
[----:B----4-:R-:W-:Y:S01]  /*12ca0*/  @!P1 IMAD.MOV R2, RZ, RZ, -R2 ;  /* 0x000000ffff029224 */ /* 0x010fe200078e0a02 */
[----:B0-----:R-:W-:Y:S01]  /*12cb0*/  LEA R17, P1, R11, R4, 0x1 ;  /* 0x000000040b117211 */ /* 0x001fe200078208ff */
[----:B------:R-:W-:-:S03]  /*12cc0*/  @!P4 IMAD.MOV R8, RZ, RZ, -R8 ;  /* 0x000000ffff08c224 */ /* 0x000fc600078e0a08 */
[-C--:B------:R-:W-:Y:S02]  /*12cd0*/  LEA.HI.X.SX32 R18, R11, R3.reuse, 0x1, P1 ;  /* 0x000000030b127211 */ /* 0x080fe400008f0eff */
[C---:B-1----:R-:W-:Y:S01]  /*12ce0*/  LEA R14, P4, R7.reuse, R4, 0x1 ;  /* 0x00000004070e7211 */ /* 0x042fe200078808ff */
[----:B------:R-:W-:Y:S01]  /*12cf0*/  STL [R1+0x280], R17 ;  /* 0x0002801101007387 */ /* 0x000fe20000100800 */
[----:B------:R-:W-:Y:S02]  /*12d00*/  @P0 IMAD.MOV.U32 R10, RZ, RZ, R17 ;  /* 0x000000ffff0a0224 */ /* 0x000fe400078e0011 */
[----:B------:R-:W-:Y:S01]  /*12d10*/  LEA.HI.X.SX32 R15, R7, R3, 0x1, P4 ;  /* 0x00000003070f7211 */ /* 0x000fe200020f0eff */
[----:B------:R-:W-:Y:S01]  /*12d20*/  @P0 IMAD.MOV.U32 R11, RZ, RZ, R18 ;  /* 0x000000ffff0b0224 */ /* 0x000fe200078e0012 */
[----:B------:R-:W-:Y:S04]  /*12d30*/  STL [R1+0x2a0], R14 ;  /* 0x0002a00e01007387 */ /* 0x000fe80000100800 */
[----:B------:R-:W-:Y:S04]  /*12d40*/  STL [R1+0x27c], R18 ;  /* 0x00027c1201007387 */ /* 0x000fe80000100800 */
[----:B------:R-:W-:Y:S04]  /*12d50*/  STL [R1+0x29c], R15 ;  /* 0x00029c0f01007387 */ /* 0x000fe80000100800 */
[----:B------:R-:W2:Y:S04]  /*12d60*/  LDL.LU R7, [R1+0x268] ;  /* 0x0002680001077983 */ /* 0x000ea80000300800 */
[----:B------:R0:W3:Y:S02]  /*12d70*/  @P0 LDG.E.U16 R16, desc[UR24][R10.64] ;  /* 0x000000180a100981 */ /* 0x0000e4000c1e1500 */
[----:B0-----:R-:W-:-:S02]  /*12d80*/  @P0 IMAD.MOV.U32 R10, RZ, RZ, R14 ;  /* 0x000000ffff0a0224 */ /* 0x001fc400078e000e */
[----:B------:R-:W-:-:S05]  /*12d90*/  @P0 IMAD.MOV.U32 R11, RZ, RZ, R15 ;  /* 0x000000ffff0b0224 */ /* 0x000fca00078e000f */
[----:B------:R0:W4:Y:S01]  /*12da0*/  @P0 LDG.E.U16 R13, desc[UR24][R10.64] ;  /* 0x000000180a0d0981 */ /* 0x000122000c1e1500 */
[----:B------:R-:W-:-:S03]  /*12db0*/  ISETP.GE.AND P1, PT, R24, RZ, PT ;  /* 0x000000ff1800720c */ /* 0x000fc60003f26270 */
[----:B------:R-:W3:Y:S04]  /*12dc0*/  LDL.LU R24, [R1+0x324] ;  /* 0x0003240001187983 */ /* 0x000ee80000300800 */
[----:B------:R-:W3:Y:S04]  /*12dd0*/  LDL R81, [R1+0xd48] ;  /* 0x000d480001517983 */ /* 0x000ee80000100800 */
[----:B------:R-:W3:Y:S01]  /*12de0*/  LDL.LU R10, [R1+0x284] ;  /* 0x00028400010a7983 */ /* 0x000ee20000300800 */
[----:B------:R-:W-:Y:S01]  /*12df0*/  IMAD R12, R12, UR13, RZ ;  /* 0x0000000d0c0c7c24 */ /* 0x000fe2000f8e02ff */
[----:B------:R-:W-:-:S02]  /*12e00*/  ISETP.GE.AND P4, PT, R33, RZ, PT ;  /* 0x000000ff2100720c */ /* 0x000fc40003f86270 */
[----:B------:R-:W3:Y:S01]  /*12e10*/  LDL R33, [R1+0xd24] ;  /* 0x000d240001217983 */ /* 0x000ee20000100800 */
[----:B------:R-:W-:Y:S01]  /*12e20*/  PRMT R93, RZ, 0x7610, R93 ;  /* 0x00007610ff5d7816 */ /* 0x000fe2000000005d */
[----:B--2---:R-:W-:Y:S01]  /*12e30*/  @!P1 IMAD.MOV R7, RZ, RZ, -R7 ;  /* 0x000000ffff079224 */ /* 0x004fe200078e0a07 */
[----:B0-----:R-:W-:-:S05]  /*12e40*/  LEA R11, P1, R12, R4, 0x1 ;  /* 0x000000040c0b7211 */ /* 0x001fca00078208ff */
[----:B------:R-:W-:Y:S04]  /*12e50*/  STL [R1+0x2c0], R11 ;  /* 0x0002c00b01007387 */ /* 0x000fe80000100800 */
[----:B----4-:R0:W-:Y:S02]  /*12e60*/  STL [R1+0xc], R13 ;  /* 0x00000c0d01007387 */ /* 0x0101e40000100800 */
[----:B0-----:R-:W-:Y:S01]  /*12e70*/  LEA.HI.X.SX32 R13, R12, R3, 0x1, P1 ;  /* 0x000000030c0d7211 */ /* 0x001fe200008f0eff */
[----:B------:R-:W-:-:S05]  /*12e80*/  @P0 IMAD.MOV.U32 R12, RZ, RZ, R11 ;  /* 0x000000ffff0c0224 */ /* 0x000fca00078e000b */
[----:B------:R0:W2:Y:S01]  /*12e90*/  @P0 LDG.E.U16 R93, desc[UR24][R12.64] ;  /* 0x000000180c5d0981 */ /* 0x0000a2000c1e1500 */
[----:B------:R-:W-:Y:S01]  /*12ea0*/  ISETP.GT.U32.AND P3, PT, R5, R30, PT ;  /* 0x0000001e0500720c */ /* 0x000fe20003f64070 */
[----:B---3--:R-:W-:Y:S01]  /*12eb0*/  @!P4 IMAD.MOV R10, RZ, RZ, -R10 ;  /* 0x000000ffff0ac224 */ /* 0x008fe200078e0a0a */
[----:B------:R-:W-:-:S11]  /*12ec0*/  SEL R9, R38, R9, !P6 ;  /* 0x0000000926097207 */ /* 0x000fd60007000000 */
[----:B------:R-:W-:Y:S01]  /*12ed0*/  @!P3 IMAD.IADD R30, R30, 0x1, -R5 ;  /* 0x000000011e1eb824 */ /* 0x000fe200078e0a05 */
[----:B------:R-:W-:-:S04]  /*12ee0*/  ISETP.GT.U32.AND P3, PT, R5, R32, PT ;  /* 0x000000200500720c */ /* 0x000fc80003f64070 */
[----:B------:R-:W-:Y:S01]  /*12ef0*/  ISETP.GT.U32.AND P4, PT, R5, R30, PT ;  /* 0x0000001e0500720c */ /* 0x000fe20003f84070 */
[----:B------:R-:W-:-:S08]  /*12f00*/  IMAD R11, R9, UR13, RZ ;  /* 0x0000000d090b7c24 */ /* 0x000fd0000f8e02ff */
[----:B------:R-:W-:-:S04]  /*12f10*/  @!P3 IMAD.IADD R32, R32, 0x1, -R5 ;  /* 0x000000012020b824 */ /* 0x000fc800078e0a05 */
[----:B------:R-:W-:Y:S01]  /*12f20*/  @!P4 IMAD.IADD R30, R30, 0x1, -R5 ;  /* 0x000000011e1ec824 */ /* 0x000fe200078e0a05 */
[----:B------:R-:W-:Y:S02]  /*12f30*/  LEA R15, P4, R11, R4, 0x1 ;  /* 0x000000040b0f7211 */ /* 0x000fe400078808ff */
[----:B------:R-:W-:Y:S02]  /*12f40*/  ISETP.GT.U32.AND P1, PT, R5, R32, PT ;  /* 0x000000200500720c */ /* 0x000fe40003f24070 */
[----:B------:R-:W-:Y:S02]  /*12f50*/  LEA.HI.X.SX32 R11, R11, R3, 0x1, P4 ;  /* 0x000000030b0b7211 */ /* 0x000fe400020f0eff */
[----:B------:R-:W-:Y:S01]  /*12f60*/  SEL R2, R38, R2, !P6 ;  /* 0x0000000226027207 */ /* 0x000fe20007000000 */
[----:B------:R1:W-:Y:S01]  /*12f70*/  STL [R1+0x2bc], R13 ;  /* 0x0002bc0d01007387 */ /* 0x0003e20000100800 */
[----:B------:R-:W-:Y:S01]  /*12f80*/  PRMT R92, RZ, 0x7610, R92 ;  /* 0x00007610ff5c7816 */ /* 0x000fe2000000005c */
[----:B0-----:R-:W-:-:S02]  /*12f90*/  @P0 IMAD.MOV.U32 R12, RZ, RZ, R15 ;  /* 0x000000ffff0c0224 */ /* 0x001fc400078e000f */
[----:B------:R-:W-:Y:S02]  /*12fa0*/  IMAD R9, R2, UR13, RZ ;  /* 0x0000000d02097c24 */ /* 0x000fe4000f8e02ff */
[----:B-1----:R-:W-:Y:S02]  /*12fb0*/  @P0 IMAD.MOV.U32 R13, RZ, RZ, R11 ;  /* 0x000000ffff0d0224 */ /* 0x002fe400078e000b */
[----:B------:R-:W-:Y:S01]  /*12fc0*/  @!P1 IMAD.IADD R32, R32, 0x1, -R5 ;  /* 0x0000000120209824 */ /* 0x000fe200078e0a05 */
[----:B------:R-:W-:Y:S02]  /*12fd0*/  LEA R14, P1, R9, R4, 0x1 ;  /* 0x00000004090e7211 */ /* 0x000fe400078208ff */
[----:B------:R0:W3:Y:S01]  /*12fe0*/  @P0 LDG.E.U16 R92, desc[UR24][R12.64] ;  /* 0x000000180c5c0981 */ /* 0x0000e2000c1e1500 */
[----:B------:R-:W-:Y:S01]  /*12ff0*/  ISETP.GE.AND P3, PT, R26, RZ, PT ;  /* 0x000000ff1a00720c */ /* 0x000fe20003f66270 */
[----:B------:R-:W-:Y:S01]  /*13000*/  IMAD.MOV.U32 R2, RZ, RZ, R28 ;  /* 0x000000ffff027224 */ /* 0x000fe200078e001c */
[----:B------:R-:W-:-:S02]  /*13010*/  ISETP.GT.U32.AND P4, PT, R5, R24, PT ;  /* 0x000000180500720c */ /* 0x000fc40003f84070 */
[----:B------:R-:W-:Y:S02]  /*13020*/  PRMT R91, RZ, 0x7610, R91 ;  /* 0x00007610ff5b7816 */ /* 0x000fe4000000005b */
[----:B------:R-:W-:-:S09]  /*13030*/  LEA.HI.X.SX32 R9, R9, R3, 0x1, P1 ;  /* 0x0000000309097211 */ /* 0x000fd200008f0eff */
[----:B------:R-:W-:Y:S01]  /*13040*/  @!P4 IMAD.IADD R24, R24, 0x1, -R5 ;  /* 0x000000011818c824 */ /* 0x000fe200078e0a05 */
[----:B------:R-:W-:Y:S02]  /*13050*/  PRMT R90, RZ, 0x7610, R90 ;  /* 0x00007610ff5a7816 */ /* 0x000fe4000000005a */
[C---:B0-----:R-:W-:Y:S01]  /*13060*/  SEL R12, R38.reuse, R10, !P6 ;  /* 0x0000000a260c7207 */ /* 0x041fe20007000000 */
[----:B--2---:R-:W-:Y:S04]  /*13070*/  STL [R1+0xe5c], R93 ;  /* 0x000e5c5d01007387 */ /* 0x004fe80000100800 */
[----:B------:R-:W-:Y:S04]  /*13080*/  STL [R1+0x10], R16 ;  /* 0x0000101001007387 */ /* 0x000fe80000100800 */
[----:B------:R-:W2:Y:S04]  /*13090*/  LDL R26, [R1+0xce4] ;  /* 0x000ce400011a7983 */ /* 0x000ea80000100800 */
[----:B------:R-:W4:Y:S04]  /*130a0*/  LDL.LU R28, [R1+0x308] ;  /* 0x00030800011c7983 */ /* 0x000f280000300800 */
[----:B------:R-:W-:Y:S04]  /*130b0*/  STL [R1+0x2e0], R15 ;  /* 0x0002e00f01007387 */ /* 0x000fe80000100800 */
[----:B------:R-:W-:Y:S04]  /*130c0*/  STL [R1+0x300], R14 ;  /* 0x0003000e01007387 */ /* 0x000fe80000100800 */
[----:B------:R0:W-:Y:S02]  /*130d0*/  STL [R1+0x2dc], R11 ;  /* 0x0002dc0b01007387 */ /* 0x0001e40000100800 */
[----:B0-----:R-:W-:Y:S01]  /*130e0*/  SEL R11, R38, R8, !P6 ;  /* 0x00000008260b7207 */ /* 0x001fe20007000000 */
[----:B------:R-:W-:-:S04]  /*130f0*/  @P0 IMAD.MOV.U32 R8, RZ, RZ, R14 ;  /* 0x000000ffff080224 */ /* 0x000fc800078e000e */
[----:B------:R-:W-:Y:S01]  /*13100*/  IMAD R11, R11, UR13, RZ ;  /* 0x0000000d0b0b7c24 */ /* 0x000fe2000f8e02ff */
[----:B------:R0:W4:Y:S04]  /*13110*/  @P0 LDG.E.U16 R91, desc[UR24][R8.64] ;  /* 0x00000018085b0981 */ /* 0x000128000c1e1500 */
[----:B------:R-:W-:-:S04]  /*13120*/  LEA R15, P4, R11, R4, 0x1 ;  /* 0x000000040b0f7211 */ /* 0x000fc800078808ff */
[----:B------:R-:W-:Y:S01]  /*13130*/  LEA.HI.X.SX32 R16, R11, R3, 0x1, P4 ;  /* 0x000000030b107211 */ /* 0x000fe200020f0eff */
[----:B------:R-:W-:-:S04]  /*13140*/  @P0 IMAD.MOV.U32 R10, RZ, RZ, R15 ;  /* 0x000000ffff0a0224 */ /* 0x000fc800078e000f */
[----:B------:R-:W-:-:S05]  /*13150*/  @P0 IMAD.MOV.U32 R11, RZ, RZ, R16 ;  /* 0x000000ffff0b0224 */ /* 0x000fca00078e0010 */
[----:B------:R1:W4:Y:S01]  /*13160*/  @P0 LDG.E.U16 R90, desc[UR24][R10.64] ;  /* 0x000000180a5a0981 */ /* 0x000322000c1e1500 */
[----:B------:R-:W-:Y:S02]  /*13170*/  ISETP.GE.AND P1, PT, R33, RZ, PT ;  /* 0x000000ff2100720c */ /* 0x000fe40003f26270 */
[----:B0-----:R-:W-:Y:S01]  /*13180*/  SEL R8, R38, R7, !P6 ;  /* 0x0000000726087207 */ /* 0x001fe20007000000 */
[----:B---3--:R-:W-:Y:S04]  /*13190*/  STL [R1+0xe60], R92 ;  /* 0x000e605c01007387 */ /* 0x008fe80000100800 */
[----:B------:R0:W-:Y:S01]  /*131a0*/  STL [R1+0x2fc], R9 ;  /* 0x0002fc0901007387 */ /* 0x0001e20000100800 */
[----:B------:R-:W-:-:S03]  /*131b0*/  IMAD R8, R8, UR13, RZ ;  /* 0x0000000d08087c24 */ /* 0x000fc6000f8e02ff */
[----:B------:R-:W3:Y:S01]  /*131c0*/  LDL.LU R33, [R1+0x2e8] ;  /* 0x0002e80001217983 */ /* 0x000ee20000300800 */
[----:B0-----:R-:W-:-:S04]  /*131d0*/  IMAD.MOV.U32 R9, RZ, RZ, R27 ;  /* 0x000000ffff097224 */ /* 0x001fc800078e001b */
[----:B------:R-:W-:Y:S01]  /*131e0*/  @!P1 IMAD.MOV R9, RZ, RZ, -R9 ;  /* 0x000000ffff099224 */ /* 0x000fe200078e0a09 */
[----:B------:R-:W-:-:S04]  /*131f0*/  LEA R13, P1, R8, R4, 0x1 ;  /* 0x00000004080d7211 */ /* 0x000fc800078208ff */
[----:B------:R-:W-:Y:S01]  /*13200*/  LEA.HI.X.SX32 R14, R8, R3, 0x1, P1 ;  /* 0x00000003080e7211 */ /* 0x000fe200008f0eff */
[----:B-1----:R-:W-:Y:S01]  /*13210*/  @P0 IMAD.MOV.U32 R10, RZ, RZ, R13 ;  /* 0x000000ffff0a0224 */ /* 0x002fe200078e000d */
[----:B------:R-:W-:Y:S01]  /*13220*/  PRMT R89, RZ, 0x7610, R89 ;  /* 0x00007610ff597816 */ /* 0x000fe20000000059 */
[----:B------:R-:W-:Y:S02]  /*13230*/  @!P3 IMAD.MOV R2, RZ, RZ, -R2 ;  /* 0x000000ffff02b224 */ /* 0x000fe400078e0a02 */
[----:B------:R-:W-:Y:S02]  /*13240*/  @P0 IMAD.MOV.U32 R11, RZ, RZ, R14 ;  /* 0x000000ffff0b0224 */ /* 0x000fe400078e000e */
[----:B------:R-:W-:Y:S01]  /*13250*/  IMAD.MOV.U32 R8, RZ, RZ, R30 ;  /* 0x000000ffff087224 */ /* 0x000fe200078e001e */
[----:B------:R-:W-:Y:S01]  /*13260*/  SEL R2, R38, R2, !P6 ;  /* 0x0000000226027207 */ /* 0x000fe20007000000 */
[----:B------:R-:W-:Y:S01]  /*13270*/  IMAD R12, R12, UR13, RZ ;  /* 0x0000000d0c0c7c24 */ /* 0x000fe2000f8e02ff */
[----:B------:R0:W3:Y:S03]  /*13280*/  @P0 LDG.E.U16 R89, desc[UR24][R10.64] ;  /* 0x000000180a590981 */ /* 0x0000e6000c1e1500 */
[----:B------:R-:W-:Y:S01]  /*13290*/  IMAD R2, R2, UR13, RZ ;  /* 0x0000000d02027c24 */ /* 0x000fe2000f8e02ff */
[----:B------:R-:W-:-:S02]  /*132a0*/  PRMT R88, RZ, 0x7610, R88 ;  /* 0x00007610ff587816 */ /* 0x000fc40000000058 */
[----:B------:R-:W-:Y:S02]  /*132b0*/  PRMT R87, RZ, 0x7610, R87 ;  /* 0x00007610ff577816 */ /* 0x000fe40000000057 */
[----:B--2---:R-:W-:Y:S02]  /*132c0*/  ISETP.GE.AND P4, PT, R26, RZ, PT ;  /* 0x000000ff1a00720c */ /* 0x004fe40003f86270 */
[----:B----4-:R-:W-:-:S11]  /*132d0*/  ISETP.GT.U32.AND P1, PT, R5, R28, PT ;  /* 0x0000001c0500720c */ /* 0x010fd60003f24070 */
[----:B------:R-:W-:Y:S02]  /*132e0*/  @!P4 IMAD.MOV R8, RZ, RZ, -R8 ;  /* 0x000000ffff08c224 */ /* 0x000fe400078e0a08 */
[----:B------:R-:W-:Y:S01]  /*132f0*/  @!P1 IMAD.IADD R28, R28, 0x1, -R5 ;  /* 0x000000011c1c9824 */ /* 0x000fe200078e0a05 */
[----:B------:R-:W-:Y:S04]  /*13300*/  STL [R1+0xe64], R91 ;  /* 0x000e645b01007387 */ /* 0x000fe80000100800 */
[----:B------:R-:W2:Y:S04]  /*13310*/  LDL R27, [R1+0xd58] ;  /* 0x000d5800011b7983 */ /* 0x000ea80000100800 */
[----:B------:R-:W-:Y:S04]  /*13320*/  STL [R1+0x31c], R15 ;  /* 0x00031c0f01007387 */ /* 0x000fe80000100800 */
[----:B------:R1:W-:Y:S04]  /*13330*/  STL [R1+0x33c], R13 ;  /* 0x00033c0d01007387 */ /* 0x0003e80000100800 */
[----:B------:R-:W-:Y:S04]  /*13340*/  STL [R1+0x318], R16 ;  /* 0x0003181001007387 */ /* 0x000fe80000100800 */
[----:B------:R4:W-:Y:S01]  /*13350*/  STL [R1+0x338], R14 ;  /* 0x0003380e01007387 */ /* 0x0009e20000100800 */
[----:B-1----:R-:W-:-:S02]  /*13360*/  LEA R13, P1, R2, R4, 0x1 ;  /* 0x00000004020d7211 */ /* 0x002fc400078208ff */
[C---:B----4-:R-:W-:Y:S01]  /*13370*/  LEA R14, P4, R12.reuse, R4, 0x1 ;  /* 0x000000040c0e7211 */ /* 0x050fe200078808ff */
[----:B------:R-:W-:Y:S03]  /*13380*/  STL [R1+0xe68], R90 ;  /* 0x000e685a01007387 */ /* 0x000fe60000100800 */
[-C--:B------:R-:W-:Y:S01]  /*13390*/  LEA.HI.X.SX32 R15, R12, R3.reuse, 0x1, P4 ;  /* 0x000000030c0f7211 */ /* 0x080fe200020f0eff */
[----:B------:R-:W4:Y:S01]  /*133a0*/  LDL R30, [R1+0xd40] ;  /* 0x000d4000011e7983 */ /* 0x000f220000100800 */
[----:B0-----:R-:W-:Y:S01]  /*133b0*/  @P0 IMAD.MOV.U32 R10, RZ, RZ, R14 ;  /* 0x000000ffff0a0224 */ /* 0x001fe200078e000e */
[----:B------:R-:W-:Y:S02]  /*133c0*/  LEA.HI.X.SX32 R12, R2, R3, 0x1, P1 ;  /* 0x00000003020c7211 */ /* 0x000fe400008f0eff */
[----:B------:R-:W4:Y:S01]  /*133d0*/  LDL.LU R82, [R1+0x304] ;  /* 0x0003040001527983 */ /* 0x000f220000300800 */
[----:B------:R-:W-:-:S05]  /*133e0*/  @P0 IMAD.MOV.U32 R11, RZ, RZ, R15 ;  /* 0x000000ffff0b0224 */ /* 0x000fca00078e000f */
[----:B------:R0:W4:Y:S02]  /*133f0*/  @P0 LDG.E.U16 R88, desc[UR24][R10.64] ;  /* 0x000000180a580981 */ /* 0x000124000c1e1500 */
[----:B0-----:R-:W-:Y:S02]  /*13400*/  @P0 IMAD.MOV.U32 R10, RZ, RZ, R13 ;  /* 0x000000ffff0a0224 */ /* 0x001fe400078e000d */
[----:B------:R-:W-:-:S05]  /*13410*/  @P0 IMAD.MOV.U32 R11, RZ, RZ, R12 ;  /* 0x000000ffff0b0224 */ /* 0x000fca00078e000c */
[----:B------:R0:W4:Y:S01]  /*13420*/  @P0 LDG.E.U16 R87, desc[UR24][R10.64] ;  /* 0x000000180a570981 */ /* 0x000122000c1e1500 */
[----:B------:R-:W-:Y:S01]  /*13430*/  ISETP.GE.AND P3, PT, R81, RZ, PT ;  /* 0x000000ff5100720c */ /* 0x000fe20003f66270 */
[----:B------:R-:W-:-:S12]  /*13440*/  IMAD.MOV.U32 R7, RZ, RZ, R22 ;  /* 0x000000ffff077224 */ /* 0x000fd800078e0016 */
[----:B------:R-:W-:Y:S01]  /*13450*/  @!P3 IMAD.MOV R7, RZ, RZ, -R7 ;  /* 0x000000ffff07b224 */ /* 0x000fe200078e0a07 */
[----:B------:R-:W-:-:S04]  /*13460*/  ISETP.GT.U32.AND P3, PT, R5, R24, PT ;  /* 0x000000180500720c */ /* 0x000fc80003f64070 */
[----:B------:R-:W-:-:S09]  /*13470*/  SEL R2, R38, R7, !P6 ;  /* 0x0000000726027207 */ /* 0x000fd20007000000 */
[--C-:B------:R-:W-:Y:S01]  /*13480*/  @!P3 IMAD.IADD R24, R24, 0x1, -R5.reuse ;  /* 0x000000011818b824 */ /* 0x100fe200078e0a05 */
[C---:B---3--:R-:W-:Y:S01]  /*13490*/  ISETP.GT.U32.AND P3, PT, R5.reuse, R33, PT ;  /* 0x000000210500720c */ /* 0x048fe20003f64070 */
[----:B------:R-:W-:Y:S01]  /*134a0*/  STL [R1+0xe6c], R89 ;  /* 0x000e6c5901007387 */ /* 0x000fe20000100800 */
[----:B------:R-:W-:Y:S01]  /*134b0*/  ISETP.GT.U32.AND P1, PT, R5, R28, PT ;  /* 0x0000001c0500720c */ /* 0x000fe20003f24070 */
[----:B------:R-:W-:Y:S02]  /*134c0*/  IMAD R2, R2, UR13, RZ ;  /* 0x0000000d02027c24 */ /* 0x000fe4000f8e02ff */
[----:B------:R-:W-:Y:S04]  /*134d0*/  STL [R1+0x354], R14 ;  /* 0x0003540e01007387 */ /* 0x000fe80000100800 */
[----:B------:R-:W-:Y:S04]  /*134e0*/  STL [R1+0x36c], R13 ;  /* 0x00036c0d01007387 */ /* 0x000fe80000100800 */
[----:B------:R-:W-:Y:S01]  /*134f0*/  STL [R1+0x350], R15 ;  /* 0x0003500f01007387 */ /* 0x000fe20000100800 */
[----:B------:R-:W-:-:S03]  /*13500*/  @!P3 IMAD.IADD R33, R33, 0x1, -R5 ;  /* 0x000000012121b824 */ /* 0x000fc600078e0a05 */
[----:B------:R1:W-:Y:S01]  /*13510*/  STL [R1+0x368], R12 ;  /* 0x0003680c01007387 */ /* 0x0003e20000100800 */
[----:B------:R-:W-:Y:S01]  /*13520*/  IMAD.MOV.U32 R7, RZ, RZ, R32 ;  /* 0x000000ffff077224 */ /* 0x000fe200078e0020 */
[----:B------:R-:W-:Y:S02]  /*13530*/  PRMT R86, RZ, 0x7610, R86 ;  /* 0x00007610ff567816 */ /* 0x000fe40000000056 */
[----:B-1----:R-:W-:-:S04]  /*13540*/  LEA R12, P3, R2, R4, 0x1 ;  /* 0x00000004020c7211 */ /* 0x002fc800078608ff */
[----:B------:R-:W-:Y:S01]  /*13550*/  LEA.HI.X.SX32 R13, R2, R3, 0x1, P3 ;  /* 0x00000003020d7211 */ /* 0x000fe200018f0eff */
[----:B------:R-:W-:Y:S01]  /*13560*/  @!P1 IMAD.IADD R28, R28, 0x1, -R5 ;  /* 0x000000011c1c9824 */ /* 0x000fe200078e0a05 */
[C---:B0-----:R-:W-:Y:S02]  /*13570*/  SEL R10, R38.reuse, R9, !P6 ;  /* 0x00000009260a7207 */ /* 0x041fe40007000000 */
[----:B------:R-:W-:Y:S01]  /*13580*/  SEL R2, R38, R8, !P6 ;  /* 0x0000000826027207 */ /* 0x000fe20007000000 */
[----:B------:R-:W-:Y:S02]  /*13590*/  @P0 IMAD.MOV.U32 R8, RZ, RZ, R12 ;  /* 0x000000ffff080224 */ /* 0x000fe400078e000c */
[----:B------:R-:W-:Y:S02]  /*135a0*/  @P0 IMAD.MOV.U32 R9, RZ, RZ, R13 ;  /* 0x000000ffff090224 */ /* 0x000fe400078e000d */
[----:B------:R-:W-:-:S03]  /*135b0*/  IMAD R10, R10, UR13, RZ ;  /* 0x0000000d0a0a7c24 */ /* 0x000fc6000f8e02ff */
[----:B------:R0:W3:Y:S01]  /*135c0*/  @P0 LDG.E.U16 R86, desc[UR24][R8.64] ;  /* 0x0000001808560981 */ /* 0x0000e2000c1e1500 */
[----:B------:R-:W-:Y:S01]  /*135d0*/  PRMT R85, RZ, 0x7610, R85 ;  /* 0x00007610ff557816 */ /* 0x000fe20000000055 */
[----:B0-----:R-:W-:Y:S01]  /*135e0*/  IMAD R8, R2, UR13, RZ ;  /* 0x0000000d02087c24 */ /* 0x001fe2000f8e02ff */
[----:B--2---:R-:W-:-:S13]  /*135f0*/  ISETP.GE.AND P4, PT, R27, RZ, PT ;  /* 0x000000ff1b00720c */ /* 0x004fda0003f86270 */
[----:B------:R-:W-:Y:S01]  /*13600*/  @!P4 IMAD.MOV R7, RZ, RZ, -R7 ;  /* 0x000000ffff07c224 */ /* 0x000fe200078e0a07 */
[C---:B------:R-:W-:Y:S02]  /*13610*/  ISETP.GT.U32.AND P4, PT, R5.reuse, R33, PT ;  /* 0x000000210500720c */ /* 0x040fe40003f84070 */
[----:B----4-:R-:W-:-:S11]  /*13620*/  ISETP.GT.U32.AND P1, PT, R5, R82, PT ;  /* 0x000000520500720c */ /* 0x010fd60003f24070 */
[--C-:B------:R-:W-:Y:S01]  /*13630*/  @!P4 IMAD.IADD R33, R33, 0x1, -R5.reuse ;  /* 0x000000012121c824 */ /* 0x100fe200078e0a05 */
[----:B------:R-:W-:Y:S04]  /*13640*/  STL [R1+0xe70], R88 ;  /* 0x000e705801007387 */ /* 0x000fe80000100800 */
[----:B------:R-:W2:Y:S04]  /*13650*/  LDL.LU R32, [R1+0x320] ;  /* 0x0003200001207983 */ /* 0x000ea80000300800 */
[----:B------:R-:W4:Y:S01]  /*13660*/  LDL R26, [R1+0xcf4] ;  /* 0x000cf400011a7983 */ /* 0x000f220000100800 */
[----:B------:R-:W-:-:S03]  /*13670*/  @!P1 IMAD.IADD R82, R82, 0x1, -R5 ;  /* 0x0000000152529824 */ /* 0x000fc600078e0a05 */
[----:B------:R-:W4:Y:S01]  /*13680*/  LDL R27, [R1+0xca0] ;  /* 0x000ca000011b7983 */ /* 0x000f220000100800 */
[----:B------:R-:W-:-:S03]  /*13690*/  LEA R11, P1, R8, R4, 0x1 ;  /* 0x00000004080b7211 */ /* 0x000fc600078208ff */
[----:B------:R-:W-:Y:S04]  /*136a0*/  STL [R1+0xe74], R87 ;  /* 0x000e745701007387 */ /* 0x000fe80000100800 */
[----:B------:R0:W-:Y:S02]  /*136b0*/  STL [R1+0x38c], R12 ;  /* 0x00038c0c01007387 */ /* 0x0001e40000100800 */
[----:B0-----:R-:W-:-:S04]  /*136c0*/  LEA R12, P4, R10, R4, 0x1 ;  /* 0x000000040a0c7211 */ /* 0x001fc800078808ff */
[-C--:B------:R-:W-:Y:S02]  /*136d0*/  LEA.HI.X.SX32 R9, R10, R3.reuse, 0x1, P4 ;  /* 0x000000030a097211 */ /* 0x080fe400020f0eff */
[----:B------:R-:W-:Y:S01]  /*136e0*/  LEA.HI.X.SX32 R10, R8, R3, 0x1, P1 ;  /* 0x00000003080a7211 */ /* 0x000fe200008f0eff */
[----:B------:R-:W-:-:S05]  /*136f0*/  @P0 IMAD.MOV.U32 R8, RZ, RZ, R12 ;  /* 0x000000ffff080224 */ /* 0x000fca00078e000c */
[----:B------:R0:W4:Y:S01]  /*13700*/  @P0 LDG.E.U16 R85, desc[UR24][R8.64] ;  /* 0x0000001808550981 */ /* 0x000122000c1e1500 */
[----:B------:R-:W-:Y:S01]  /*13710*/  ISETP.GE.AND P3, PT, R30, RZ, PT ;  /* 0x000000ff1e00720c */ /* 0x000fe20003f66270 */
[----:B------:R-:W-:Y:S02]  /*13720*/  IMAD.MOV.U32 R2, RZ, RZ, R24 ;  /* 0x000000ffff027224 */ /* 0x000fe400078e0018 */
[----:B------:R-:W-:Y:S04]  /*13730*/  STL [R1+0x388], R13 ;  /* 0x0003880d01007387 */ /* 0x000fe80000100800 */
[----:B------:R-:W4:Y:S01]  /*13740*/  LDL.LU R30, [R1+0x340] ;  /* 0x00034000011e7983 */ /* 0x000f220000300800 */
[----:B------:R-:W-:Y:S01]  /*13750*/  PRMT R84, RZ, 0x7610, R84 ;  /* 0x00007610ff547816 */ /* 0x000fe20000000054 */
[----:B0-----:R-:W-:-:S04]  /*13760*/  @P0 IMAD.MOV.U32 R8, RZ, RZ, R11 ;  /* 0x000000ffff080224 */ /* 0x001fc800078e000b */
[----:B------:R-:W-:Y:S01]  /*13770*/  @!P3 IMAD.MOV R2, RZ, RZ, -R2 ;  /* 0x000000ffff02b224 */ /* 0x000fe200078e0a02 */
[----:B------:R-:W-:Y:S02]  /*13780*/  SEL R7, R38, R7, !P6 ;  /* 0x0000000726077207 */ /* 0x000fe40007000000 */
[----:B------:R-:W-:Y:S01]  /*13790*/  PRMT R83, RZ, 0x7610, R83 ;  /* 0x00007610ff537816 */ /* 0x000fe20000000053 */
[----:B---3--:R-:W-:Y:S04]  /*137a0*/  STL [R1+0xe78], R86 ;  /* 0x000e785601007387 */ /* 0x008fe80000100800 */
[----:B------:R-:W-:Y:S04]  /*137b0*/  STL [R1+0x3a4], R12 ;  /* 0x0003a40c01007387 */ /* 0x000fe80000100800 */
[----:B------:R-:W-:Y:S04]  /*137c0*/  STL [R1+0x3bc], R11 ;  /* 0x0003bc0b01007387 */ /* 0x000fe80000100800 */
[----:B------:R0:W-:Y:S02]  /*137d0*/  STL [R1+0x3a0], R9 ;  /* 0x0003a00901007387 */ /* 0x0001e40000100800 */
[----:B0-----:R-:W-:-:S05]  /*137e0*/  @P0 IMAD.MOV.U32 R9, RZ, RZ, R10 ;  /* 0x000000ffff090224 */ /* 0x001fca00078e000a */
[----:B------:R0:W3:Y:S02]  /*137f0*/  @P0 LDG.E.U16 R84, desc[UR24][R8.64] ;  /* 0x0000001808540981 */ /* 0x0000e4000c1e1500 */
[----:B0-----:R-:W-:Y:S01]  /*13800*/  SEL R8, R38, R2, !P6 ;  /* 0x0000000226087207 */ /* 0x001fe20007000000 */
[----:B------:R-:W-:Y:S02]  /*13810*/  IMAD R9, R7, UR13, RZ ;  /* 0x0000000d07097c24 */ /* 0x000fe4000f8e02ff */
[----:B------:R-:W-:Y:S02]  /*13820*/  IMAD.MOV.U32 R7, RZ, RZ, R33 ;  /* 0x000000ffff077224 */ /* 0x000fe400078e0021 */
[----:B------:R-:W-:Y:S01]  /*13830*/  IMAD R8, R8, UR13, RZ ;  /* 0x0000000d08087c24 */ /* 0x000fe2000f8e02ff */
[----:B--2---:R-:W-:Y:S02]  /*13840*/  ISETP.GT.U32.AND P3, PT, R5, R32, PT ;  /* 0x000000200500720c */ /* 0x004fe40003f64070 */
[----:B----4-:R-:W-:-:S11]  /*13850*/  ISETP.GE.AND P1, PT, R27, RZ, PT ;  /* 0x000000ff1b00720c */ /* 0x010fd60003f26270 */
[----:B------:R-:W-:Y:S01]  /*13860*/  @!P3 IMAD.IADD R32, R32, 0x1, -R5 ;  /* 0x000000012020b824 */ /* 0x000fe200078e0a05 */
[----:B------:R-:W-:-:S04]  /*13870*/  LEA R12, P3, R9, R4, 0x1 ;  /* 0x00000004090c7211 */ /* 0x000fc800078608ff */
[----:B------:R-:W-:Y:S01]  /*13880*/  LEA.HI.X.SX32 R13, R9, R3, 0x1, P3 ;  /* 0x00000003090d7211 */ /* 0x000fe200018f0eff */
[----:B------:R-:W-:-:S04]  /*13890*/  @!P1 IMAD.MOV R7, RZ, RZ, -R7 ;  /* 0x000000ffff079224 */ /* 0x000fc800078e0a07 */
[----:B------:R-:W-:Y:S01]  /*138a0*/  @P0 IMAD.MOV.U32 R9, RZ, RZ, R13 ;  /* 0x000000ffff090224 */ /* 0x000fe200078e000d */
[----:B------:R-:W-:Y:S04]  /*138b0*/  STL [R1+0xe7c], R85 ;  /* 0x000e7c5501007387 */ /* 0x000fe80000100800 */
[----:B------:R0:W-:Y:S02]  /*138c0*/  STL [R1+0x3b8], R10 ;  /* 0x0003b80a01007387 */ /* 0x0001e40000100800 */
[----:B0-----:R-:W-:-:S04]  /*138d0*/  LEA R10, P1, R8, R4, 0x1 ;  /* 0x00000004080a7211 */ /* 0x001fc800078208ff */
[----:B------:R-:W-:Y:S01]  /*138e0*/  LEA.HI.X.SX32 R11, R8, R3, 0x1, P1 ;  /* 0x00000003080b7211 */ /* 0x000fe200008f0eff */
[----:B------:R-:W-:-:S05]  /*138f0*/  @P0 IMAD.MOV.U32 R8, RZ, RZ, R12 ;  /* 0x000000ffff080224 */ /* 0x000fca00078e000c */
[----:B------:R0:W2:Y:S01]  /*13900*/  @P0 LDG.E.U16 R83, desc[UR24][R8.64] ;  /* 0x0000001808530981 */ /* 0x0000a2000c1e1500 */
[----:B------:R-:W-:Y:S01]  /*13910*/  ISETP.GE.AND P4, PT, R26, RZ, PT ;  /* 0x000000ff1a00720c */ /* 0x000fe20003f86270 */
[----:B------:R-:W-:Y:S01]  /*13920*/  IMAD.MOV.U32 R2, RZ, RZ, R28 ;  /* 0x000000ffff027224 */ /* 0x000fe200078e001c */
[----:B------:R-:W-:-:S11]  /*13930*/  SEL R7, R38, R7, !P6 ;  /* 0x0000000726077207 */ /* 0x000fd60007000000 */
[----:B------:R-:W-:Y:S01]  /*13940*/  @!P4 IMAD.MOV R2, RZ, RZ, -R2 ;  /* 0x000000ffff02c224 */ /* 0x000fe200078e0a02 */
[----:B------:R-:W-:-:S04]  /*13950*/  ISETP.GT.U32.AND P4, PT, R5, R82, PT ;  /* 0x000000520500720c */ /* 0x000fc80003f84070 */
[----:B------:R-:W-:-:S05]  /*13960*/  SEL R2, R38, R2, !P6 ;  /* 0x0000000226027207 */ /* 0x000fca0007000000 */
[----:B------:R-:W-:Y:S01]  /*13970*/  IMAD R2, R2, UR13, RZ ;  /* 0x0000000d02027c24 */ /* 0x000fe2000f8e02ff */
[----:B------:R-:W-:Y:S01]  /*13980*/  PRMT R80, RZ, 0x7610, R80 ;  /* 0x00007610ff507816 */ /* 0x000fe20000000050 */
[----:B------:R-:W-:Y:S02]  /*13990*/  IMAD R7, R7, UR13, RZ ;  /* 0x0000000d07077c24 */ /* 0x000fe4000f8e02ff */
[----:B------:R-:W-:Y:S02]  /*139a0*/  @!P4 IMAD.IADD R82, R82, 0x1, -R5 ;  /* 0x000000015252c824 */ /* 0x000fe400078e0a05 */
[----:B0-----:R-:W-:Y:S02]  /*139b0*/  @P0 IMAD.MOV.U32 R8, RZ, RZ, R10 ;  /* 0x000000ffff080224 */ /* 0x001fe400078e000a */
[----:B------:R-:W-:Y:S01]  /*139c0*/  @P0 IMAD.MOV.U32 R9, RZ, RZ, R11 ;  /* 0x000000ffff090224 */ /* 0x000fe200078e000b */
[----:B------:R-:W-:-:S04]  /*139d0*/  PRMT R79, RZ, 0x7610, R79 ;  /* 0x00007610ff4f7816 */ /* 0x000fc8000000004f */
[----:B------:R0:W4:Y:S04]  /*139e0*/  @P0 LDG.E.U16 R80, desc[UR24][R8.64] ;  /* 0x0000001808500981 */ /* 0x000128000c1e1500 */
[----:B---3--:R-:W-:Y:S04]  /*139f0*/  STL [R1+0xe80], R84 ;  /* 0x000e805401007387 */ /* 0x008fe80000100800 */
[----:B------:R-:W3:Y:S04]  /*13a00*/  LDL R31, [R1+0xc80] ;  /* 0x000c8000011f7983 */ /* 0x000ee80000100800 */
[----:B------:R1:W-:Y:S04]  /*13a10*/  STL [R1+0x3dc], R12 ;  /* 0x0003dc0c01007387 */ /* 0x0003e80000100800 */
[----:B------:R0:W-:Y:S01]  /*13a20*/  STL [R1+0x3fc], R10 ;  /* 0x0003fc0a01007387 */ /* 0x0001e20000100800 */
[----:B-1----:R-:W-:-:S04]  /*13a30*/  LEA R12, P4, R2, R4, 0x1 ;  /* 0x00000004020c7211 */ /* 0x002fc800078808ff */
[-C--:B------:R-:W-:Y:S02]  /*13a40*/  LEA.HI.X.SX32 R2, R2, R3.reuse, 0x1, P4 ;  /* 0x0000000302027211 */ /* 0x080fe400020f0eff */
[C---:B0-----:R-:W-:Y:S01]  /*13a50*/  LEA R10, P4, R7.reuse, R4, 0x1 ;  /* 0x00000004070a7211 */ /* 0x041fe200078808ff */
[----:B------:R-:W-:Y:S02]  /*13a60*/  @P0 IMAD.MOV.U32 R8, RZ, RZ, R12 ;  /* 0x000000ffff080224 */ /* 0x000fe400078e000c */
[----:B------:R-:W-:Y:S01]  /*13a70*/  @P0 IMAD.MOV.U32 R9, RZ, RZ, R2 ;  /* 0x000000ffff090224 */ /* 0x000fe200078e0002 */
[----:B------:R-:W-:Y:S02]  /*13a80*/  LEA.HI.X.SX32 R7, R7, R3, 0x1, P4 ;  /* 0x0000000307077211 */ /* 0x000fe400020f0eff */
[----:B------:R-:W-:Y:S02]  /*13a90*/  PRMT R78, RZ, 0x7610, R78 ;  /* 0x00007610ff4e7816 */ /* 0x000fe4000000004e */
[----:B------:R0:W3:Y:S04]  /*13aa0*/  @P0 LDG.E.U16 R79, desc[UR24][R8.64] ;  /* 0x00000018084f0981 */ /* 0x0000e8000c1e1500 */
[----:B------:R-:W-:Y:S04]  /*13ab0*/  STL [R1+0x3d8], R13 ;  /* 0x0003d80d01007387 */ /* 0x000fe80000100800 */
[----:B------:R-:W3:Y:S01]  /*13ac0*/  LDL.LU R28, [R1+0x358] ;  /* 0x00035800011c7983 */ /* 0x000ee20000300800 */
[----:B0-----:R-:W-:-:S02]  /*13ad0*/  @P0 IMAD.MOV.U32 R8, RZ, RZ, R10 ;  /* 0x000000ffff080224 */ /* 0x001fc400078e000a */
[----:B------:R-:W-:Y:S01]  /*13ae0*/  @P0 IMAD.MOV.U32 R9, RZ, RZ, R7 ;  /* 0x000000ffff090224 */ /* 0x000fe200078e0007 */
[----:B------:R0:W-:Y:S04]  /*13af0*/  STL [R1+0x3f8], R11 ;  /* 0x0003f80b01007387 */ /* 0x0001e80000100800 */
[----:B------:R-:W3:Y:S04]  /*13b00*/  @P0 LDG.E.U16 R78, desc[UR24][R8.64] ;  /* 0x00000018084e0981 */ /* 0x000ee8000c1e1500 */
[----:B--2---:R-:W-:Y:S04]  /*13b10*/  STL [R1+0xe84], R83 ;  /* 0x000e845301007387 */ /* 0x004fe80000100800 */
[----:B------:R-:W2:Y:S04]  /*13b20*/  LDL R22, [R1+0x90] ;  /* 0x0000900001167983 */ /* 0x000ea80000100800 */
[----:B------:R-:W2:Y:S04]  /*13b30*/  LDL R24, [R1+0x94] ;  /* 0x0000940001187983 */ /* 0x000ea80000100800 */
[----:B------:R-:W2:Y:S04]  /*13b40*/  LDL R26, [R1+0xd08] ;  /* 0x000d0800011a7983 */ /* 0x000ea80000100800 */
[----:B------:R-:W2:Y:S04]  /*13b50*/  LDL R27, [R1+0xa8] ;  /* 0x0000a800011b7983 */ /* 0x000ea80000100800 */
[----:B------:R-:W2:Y:S01]  /*13b60*/  LDL R33, [R1+0x984] ;  /* 0x0009840001217983 */ /* 0x000ea20000100800 */
[----:B------:R-:W1:Y:S01]  /*13b70*/  S2R R81, SR_TID.X ;  /* 0x0000000000517919 */ /* 0x000e620000002100 */
[----:B------:R-:W-:-:S02]  /*13b80*/  ISETP.GT.U32.AND P3, PT, R5, R30, PT ;  /* 0x0000001e0500720c */ /* 0x000fc40003f64070 */
[----:B------:R-:W-:-:S11]  /*13b90*/  ISETP.GT.U32.AND P1, PT, R5, R32, PT ;  /* 0x000000200500720c */ /* 0x000fd60003f24070 */
[--C-:B------:R-:W-:Y:S02]  /*13ba0*/  @!P3 IMAD.IADD R30, R30, 0x1, -R5.reuse ;  /* 0x000000011e1eb824 */ /* 0x100fe400078e0a05 */
[----:B------:R-:W-:Y:S01]  /*13bb0*/  @!P1 IMAD.IADD R32, R32, 0x1, -R5 ;  /* 0x0000000120209824 */ /* 0x000fe200078e0a05 */
[----:B------:R-:W-:Y:S01]  /*13bc0*/  PLOP3.LUT P1, PT, PT, PT, UP1, 0x80, 0x8 ;  /* 0x000000000008781c */ /* 0x000fe20003f2f018 */
[----:B----4-:R-:W-:Y:S04]  /*13bd0*/  STL [R1+0xe88], R80 ;  /* 0x000e885001007387 */ /* 0x010fe80000100800 */
[----:B------:R-:W-:Y:S01]  /*13be0*/  STL [R1+0x41c], R12 ;  /* 0x00041c0c01007387 */ /* 0x000fe20000100800 */
[----:B---3--:R-:W-:Y:S02]  /*13bf0*/  ISETP.GE.AND P3, PT, R31, RZ, PT ;  /* 0x000000ff1f00720c */ /* 0x008fe40003f66270 */
[----:B-1----:R-:W-:-:S04]  /*13c00*/  SHF.R.U32.HI R81, RZ, 0x6, R81 ;  /* 0x00000006ff517819 */ /* 0x002fc80000011651 */
[----:B------:R-:W-:Y:S01]  /*13c10*/  SGXT.U32 R81, R81, 0x1 ;  /* 0x000000015151781a */ /* 0x000fe20000000000 */
[----:B------:R1:W-:Y:S03]  /*13c20*/  STL [R1+0x418], R2 ;  /* 0x0004180201007387 */ /* 0x0003e60000100800 */
[----:B0-----:R-:W-:Y:S02]  /*13c30*/  LOP3.LUT R11, R81, 0x8, RZ, 0xfc, !PT ;  /* 0x00000008510b7812 */ /* 0x001fe400078efcff */
[----:B------:R-:W-:Y:S02]  /*13c40*/  PRMT R75, RZ, 0x7610, R75 ;  /* 0x00007610ff4b7816 */ /* 0x000fe4000000004b */
[----:B------:R-:W-:Y:S01]  /*13c50*/  ISETP.LT.AND P1, PT, R11, UR15, P1 ;  /* 0x0000000f0b007c0c */ /* 0x000fe20008f21270 */
[----:B-1----:R-:W-:-:S04]  /*13c60*/  IMAD.MOV.U32 R2, RZ, RZ, R82 ;  /* 0x000000ffff027224 */ /* 0x002fc800078e0052 */
[----:B------:R-:W-:Y:S01]  /*13c70*/  @!P3 IMAD.MOV R2, RZ, RZ, -R2 ;  /* 0x000000ffff02b224 */ /* 0x000fe200078e0a02 */
[----:B------:R-:W-:Y:S04]  /*13c80*/  STL [R1+0xe8c], R79 ;  /* 0x000e8c4f01007387 */ /* 0x000fe80000100800 */
[----:B------:R-:W-:Y:S04]  /*13c90*/  STL [R1+0x43c], R10 ;  /* 0x00043c0a01007387 */ /* 0x000fe80000100800 */
[----:B------:R0:W-:Y:S04]  /*13ca0*/  STL [R1+0x438], R7 ;  /* 0x0004380701007387 */ /* 0x0001e80000100800 */
[----:B------:R-:W-:Y:S04]  /*13cb0*/  STL [R1+0xe90], R78 ;  /* 0x000e904e01007387 */ /* 0x000fe80000100800 */
[----:B------:R-:W3:Y:S04]  /*13cc0*/  LDL R25, [R1+0xb8] ;  /* 0x0000b80001197983 */ /* 0x000ee80000100800 */
[----:B------:R-:W4:Y:S01]  /*13cd0*/  LDL R29, [R1+0x974] ;  /* 0x00097400011d7983 */ /* 0x000f220000100800 */
[----:B0-----:R-:W-:-:S03]  /*13ce0*/  SEL R7, R38, R2, !P6 ;  /* 0x0000000226077207 */ /* 0x001fc60007000000 */
[----:B------:R-:W4:Y:S01]  /*13cf0*/  LDL R31, [R1+0x8d4] ;  /* 0x0008d400011f7983 */ /* 0x000f220000100800 */
[----:B------:R-:W-:-:S03]  /*13d00*/  PRMT R74, RZ, 0x7610, R74 ;  /* 0x00007610ff4a7816 */ /* 0x000fc6000000004a */
[----:B------:R-:W4:Y:S01]  /*13d10*/  LDL R82, [R1+0x964] ;  /* 0x0009640001527983 */ /* 0x000f220000100800 */
[----:B------:R-:W-:Y:S02]  /*13d20*/  IMAD R7, R7, UR13, RZ ;  /* 0x0000000d07077c24 */ /* 0x000fe4000f8e02ff */
[----:B------:R-:W-:Y:S01]  /*13d30*/  IMAD.MOV.U32 R2, RZ, RZ, R32 ;  /* 0x000000ffff027224 */ /* 0x000fe200078e0020 */
[----:B------:R-:W-:Y:S01]  /*13d40*/  PRMT R77, RZ, 0x7610, R77 ;  /* 0x00007610ff4d7816 */ /* 0x000fe2000000004d */
[----:B--2---:R-:W-:Y:S02]  /*13d50*/  @P2 IMAD.MOV.U32 R9, RZ, RZ, R22 ;  /* 0x000000ffff092224 */ /* 0x004fe400078e0016 */
[----:B------:R-:W-:-:S05]  /*13d60*/  @P2 IMAD.MOV.U32 R8, RZ, RZ, R24 ;  /* 0x000000ffff082224 */ /* 0x000fca00078e0018 */
[----:B------:R0:W2:Y:S01]  /*13d70*/  @P2 LDG.E.U16 R75, desc[UR24][R8.64] ;  /* 0x00000018084b2981 */ /* 0x0000a2000c1e1500 */
[----:B------:R-:W-:Y:S01]  /*13d80*/  ISETP.GE.AND P2, PT, R26, RZ, PT ;  /* 0x000000ff1a00720c */ /* 0x000fe20003f46270 */
[----:B0-----:R-:W-:Y:S02]  /*13d90*/  @P1 IMAD.MOV.U32 R8, RZ, RZ, R33 ;  /* 0x000000ffff081224 */ /* 0x001fe400078e0021 */
[----:B------:R-:W-:Y:S01]  /*13da0*/  @P1 IMAD.MOV.U32 R9, RZ, RZ, R27 ;  /* 0x000000ffff091224 */ /* 0x000fe200078e001b */
[----:B------:R-:W2:Y:S04]  /*13db0*/  LDL.LU R33, [R1+0x35c] ;  /* 0x00035c0001217983 */ /* 0x000ea80000300800 */
[----:B------:R-:W2:Y:S04]  /*13dc0*/  LDL R22, [R1+0x8f0] ;  /* 0x0008f00001167983 */ /* 0x000ea80000100800 */
[----:B------:R-:W2:Y:S04]  /*13dd0*/  LDL R24, [R1+0x8f4] ;  /* 0x0008f40001187983 */ /* 0x000ea80000100800 */
[----:B------:R0:W2:Y:S01]  /*13de0*/  @P1 LDG.E.U16 R74, desc[UR24][R8.64] ;  /* 0x00000018084a1981 */ /* 0x0000a2000c1e1500 */
[----:B------:R-:W-:Y:S01]  /*13df0*/  @!P2 IMAD.MOV R2, RZ, RZ, -R2 ;  /* 0x000000ffff02a224 */ /* 0x000fe200078e0a02 */
[----:B------:R-:W-:-:S02]  /*13e00*/  PLOP3.LUT P2, PT, PT, PT, UP1, 0x80, 0x8 ;  /* 0x000000000008781c */ /* 0x000fc40003f4f018 */
[----:B------:R-:W2:Y:S04]  /*13e10*/  LDL R26, [R1+0xcdc] ;  /* 0x000cdc00011a7983 */ /* 0x000ea80000100800 */
[----:B------:R-:W2:Y:S01]  /*13e20*/  LDL R27, [R1+0x910] ;  /* 0x00091000011b7983 */ /* 0x000ea20000100800 */
[----:B0-----:R-:W-:Y:S02]  /*13e30*/  LEA R8, P1, R7, R4, 0x1 ;  /* 0x0000000407087211 */ /* 0x001fe400078208ff */
[----:B------:R-:W-:Y:S01]  /*13e40*/  LOP3.LUT R9, R81, 0x20, RZ, 0xfc, !PT ;  /* 0x0000002051097812 */ /* 0x000fe200078efcff */
[----:B------:R-:W2:Y:S01]  /*13e50*/  LDL R32, [R1+0x914] ;  /* 0x0009140001207983 */ /* 0x000ea20000100800 */
[----:B------:R-:W-:Y:S02]  /*13e60*/  LEA.HI.X.SX32 R7, R7, R3, 0x1, P1 ;  /* 0x0000000307077211 */ /* 0x000fe400008f0eff */
[----:B------:R-:W-:-:S03]  /*13e70*/  ISETP.LT.AND P2, PT, R9, UR15, P2 ;  /* 0x0000000f09007c0c */ /* 0x000fc60009741270 */
[----:B------:R-:W-:-:S05]  /*13e80*/  @P0 IMAD.MOV.U32 R9, RZ, RZ, R7 ;  /* 0x000000ffff090224 */ /* 0x000fca00078e0007 */
[----:B------:R3:W2:Y:S01]  /*13e90*/  @P0 LDG.E.U16 R77, desc[UR24][R8.64] ;  /* 0x00000018084d0981 */ /* 0x0006a2000c1e1500 */
[C---:B------:R-:W-:Y:S02]  /*13ea0*/  ISETP.GT.U32.AND P3, PT, R5.reuse, R28, PT ;  /* 0x0000001c0500720c */ /* 0x040fe40003f64070 */
[----:B------:R-:W-:Y:S02]  /*13eb0*/  ISETP.GT.U32.AND P4, PT, R5, R30, PT ;  /* 0x0000001e0500720c */ /* 0x000fe40003f84070 */
[C---:B------:R-:W-:Y:S02]  /*13ec0*/  LOP3.LUT R11, R81.reuse, 0x10, RZ, 0xfc, !PT ;  /* 0x00000010510b7812 */ /* 0x040fe400078efcff */
[----:B------:R-:W-:-:S07]  /*13ed0*/  LOP3.LUT R10, R81, 0x18, RZ, 0xfc, !PT ;  /* 0x00000018510a7812 */ /* 0x000fce00078efcff */
[--C-:B------:R-:W-:Y:S01]  /*13ee0*/  @!P3 IMAD.IADD R28, R28, 0x1, -R5.reuse ;  /* 0x000000011c1cb824 */ /* 0x100fe200078e0a05 */
[----:B------:R-:W-:Y:S01]  /*13ef0*/  PLOP3.LUT P3, PT, PT, PT, UP1, 0x80, 0x8 ;  /* 0x000000000008781c */ /* 0x000fe20003f6f018 */
[----:B------:R-:W-:Y:S01]  /*13f00*/  @!P4 IMAD.IADD R30, R30, 0x1, -R5 ;  /* 0x000000011e1ec824 */ /* 0x000fe200078e0a05 */
[----:B------:R-:W-:Y:S02]  /*13f10*/  PLOP3.LUT P4, PT, PT, PT, UP1, 0x80, 0x8 ;  /* 0x000000000008781c */ /* 0x000fe40003f8f018 */
[----:B------:R-:W-:Y:S02]  /*13f20*/  ISETP.LT.AND P3, PT, R11, UR15, P3 ;  /* 0x0000000f0b007c0c */ /* 0x000fe40009f61270 */
[----:B------:R-:W-:Y:S01]  /*13f30*/  ISETP.LT.AND P4, PT, R10, UR15, P4 ;  /* 0x0000000f0a007c0c */ /* 0x000fe2000a781270 */
[----:B------:R4:W-:Y:S01]  /*13f40*/  STL [R1+0x45c], R8 ;  /* 0x00045c0801007387 */ /* 0x0009e20000100800 */
[----:B------:R-:W-:Y:S02]  /*13f50*/  PRMT R73, RZ, 0x7610, R73 ;  /* 0x00007610ff497816 */ /* 0x000fe40000000049 */
[----:B------:R-:W-:-:S02]  /*13f60*/  LOP3.LUT R10, R81, 0x28, RZ, 0xfc, !PT ;  /* 0x00000028510a7812 */ /* 0x000fc400078efcff */
[----:B------:R-:W-:Y:S02]  /*13f70*/  PLOP3.LUT P1, PT, PT, PT, UP1, 0x80, 0x8 ;  /* 0x000000000008781c */ /* 0x000fe40003f2f018 */
[----:B------:R-:W-:Y:S02]  /*13f80*/  PRMT R68, RZ, 0x7610, R68 ;  /* 0x00007610ff447816 */ /* 0x000fe40000000044 */
[----:B------:R-:W-:Y:S01]  /*13f90*/  ISETP.LT.AND P1, PT, R10, UR15, P1 ;  /* 0x0000000f0a007c0c */ /* 0x000fe20008f21270 */
[----:B---3--:R-:W-:Y:S02]  /*13fa0*/  @P3 IMAD.MOV.U32 R9, RZ, RZ, R25 ;  /* 0x000000ffff093224 */ /* 0x008fe400078e0019 */
[----:B----4-:R-:W-:-:S05]  /*13fb0*/  @P3 IMAD.MOV.U32 R8, RZ, RZ, R29 ;  /* 0x000000ffff083224 */ /* 0x010fca00078e001d */
[----:B------:R0:W3:Y:S01]  /*13fc0*/  @P3 LDG.E.U16 R73, desc[UR24][R8.64] ;  /* 0x0000001808493981 */ /* 0x0000e2000c1e1500 */
[----:B------:R-:W-:Y:S01]  /*13fd0*/  PRMT R67, RZ, 0x7610, R67 ;  /* 0x00007610ff437816 */ /* 0x000fe20000000043 */
[----:B0-----:R-:W-:Y:S02]  /*13fe0*/  @P4 IMAD.MOV.U32 R8, RZ, RZ, R82 ;  /* 0x000000ffff084224 */ /* 0x001fe400078e0052 */
[----:B------:R-:W-:-:S05]  /*13ff0*/  @P4 IMAD.MOV.U32 R9, RZ, RZ, R31 ;  /* 0x000000ffff094224 */ /* 0x000fca00078e001f */
[----:B------:R2:W4:Y:S04]  /*14000*/  @P4 LDG.E.U16 R68, desc[UR24][R8.64] ;  /* 0x0000001808444981 */ /* 0x000528000c1e1500 */
[----:B------:R0:W-:Y:S01]  /*14010*/  STL [R1+0x458], R7 ;  /* 0x0004580701007387 */ /* 0x0001e20000100800 */
[----:B------:R-:W-:Y:S02]  /*14020*/  PRMT R66, RZ, 0x7610, R66 ;  /* 0x00007610ff427816 */ /* 0x000fe40000000042 */
[----:B0-----:R-:W-:Y:S01]  /*14030*/  SEL R7, R38, R2, !P6 ;  /* 0x0000000226077207 */ /* 0x001fe20007000000 */
[----:B------:R-:W-:-:S04]  /*14040*/  IMAD.MOV.U32 R2, RZ, RZ, R30 ;  /* 0x000000ffff027224 */ /* 0x000fc800078e001e */
[----:B------:R-:W-:Y:S01]  /*14050*/  IMAD R7, R7, UR13, RZ ;  /* 0x0000000d07077c24 */ /* 0x000fe2000f8e02ff */
[----:B------:R-:W-:Y:S01]  /*14060*/  PRMT R76, RZ, 0x7610, R76 ;  /* 0x00007610ff4c7816 */ /* 0x000fe2000000004c */
[----:B--2---:R-:W-:Y:S02]  /*14070*/  @P2 IMAD.MOV.U32 R9, RZ, RZ, R22 ;  /* 0x000000ffff092224 */ /* 0x004fe400078e0016 */
[----:B------:R-:W-:-:S05]  /*14080*/  @P2 IMAD.MOV.U32 R8, RZ, RZ, R24 ;  /* 0x000000ffff082224 */ /* 0x000fca00078e0018 */
[----:B------:R0:W2:Y:S01]  /*14090*/  @P2 LDG.E.U16 R67, desc[UR24][R8.64] ;  /* 0x0000001808432981 */ /* 0x0000a2000c1e1500 */
[----:B------:R-:W-:Y:S01]  /*140a0*/  ISETP.GE.AND P2, PT, R26, RZ, PT ;  /* 0x000000ff1a00720c */ /* 0x000fe20003f46270 */
[----:B0-----:R-:W-:Y:S02]  /*140b0*/  @P1 IMAD.MOV.U32 R9, RZ, RZ, R27 ;  /* 0x000000ffff091224 */ /* 0x001fe400078e001b */
[----:B------:R-:W-:-:S05]  /*140c0*/  @P1 IMAD.MOV.U32 R8, RZ, RZ, R32 ;  /* 0x000000ffff081224 */ /* 0x000fca00078e0020 */
[----:B------:R0:W2:Y:S05]  /*140d0*/  @P1 LDG.E.U16 R66, desc[UR24][R8.64] ;  /* 0x0000001808421981 */ /* 0x0000aa000c1e1500 */
[----:B------:R-:W-:Y:S01]  /*140e0*/  @!P2 IMAD.MOV R2, RZ, RZ, -R2 ;  /* 0x000000ffff02a224 */ /* 0x000fe200078e0a02 */
[----:B------:R-:W-:Y:S01]  /*140f0*/  PLOP3.LUT P2, PT, PT, PT, UP1, 0x80, 0x8 ;  /* 0x000000000008781c */ /* 0x000fe20003f4f018 */
[----:B------:R-:W-:Y:S01]  /*14100*/  STL [R1+0xe94], R77 ;  /* 0x000e944d01007387 */ /* 0x000fe20000100800 */
[----:B0-----:R-:W-:-:S03]  /*14110*/  LEA R8, P1, R7, R4, 0x1 ;  /* 0x0000000407087211 */ /* 0x001fc600078208ff */
[----:B------:R-:W2:Y:S01]  /*14120*/  LDL R25, [R1+0x930] ;  /* 0x0009300001197983 */ /* 0x000ea20000100800 */
[----:B------:R-:W-:-:S03]  /*14130*/  LOP3.LUT R9, R81, 0x2, RZ, 0xfc, !PT ;  /* 0x0000000251097812 */ /* 0x000fc600078efcff */
[----:B------:R-:W3:Y:S01]  /*14140*/  LDL R29, [R1+0x934] ;  /* 0x00093400011d7983 */ /* 0x000ee20000100800 */
[----:B------:R-:W-:Y:S02]  /*14150*/  LEA.HI.X.SX32 R7, R7, R3, 0x1, P1 ;  /* 0x0000000307077211 */ /* 0x000fe400008f0eff */
[----:B------:R-:W-:Y:S01]  /*14160*/  ISETP.LT.AND P2, PT, R9, UR15, P2 ;  /* 0x0000000f09007c0c */ /* 0x000fe20009741270 */
[----:B------:R-:W4:Y:S02]  /*14170*/  LDL R31, [R1+0x950] ;  /* 0x00095000011f7983 */ /* 0x000f240000100800 */
[----:B------:R-:W-:Y:S02]  /*14180*/  @P0 IMAD.MOV.U32 R9, RZ, RZ, R7 ;  /* 0x000000ffff090224 */ /* 0x000fe400078e0007 */
[----:B------:R-:W4:Y:S04]  /*14190*/  LDL R82, [R1+0x954] ;  /* 0x0009540001527983 */ /* 0x000f280000100800 */
[----:B------:R-:W4:Y:S04]  /*141a0*/  LDL.LU R32, [R1+0x370] ;  /* 0x0003700001207983 */ /* 0x000f280000300800 */
[----:B------:R-:W4:Y:S04]  /*141b0*/  LDL R22, [R1+0x98] ;  /* 0x0000980001167983 */ /* 0x000f280000100800 */
[----:B------:R-:W4:Y:S04]  /*141c0*/  LDL R24, [R1+0x9c] ;  /* 0x00009c0001187983 */ /* 0x000f280000100800 */
[----:B------:R2:W4:Y:S04]  /*141d0*/  @P0 LDG.E.U16 R76, desc[UR24][R8.64] ;  /* 0x00000018084c0981 */ /* 0x000528000c1e1500 */
[----:B------:R-:W4:Y:S04]  /*141e0*/  LDL R26, [R1+0xcbc] ;  /* 0x000cbc00011a7983 */ /* 0x000f280000100800 */
[----:B------:R-:W4:Y:S04]  /*141f0*/  LDL R30, [R1+0x980] ;  /* 0x00098000011e7983 */ /* 0x000f280000100800 */
[----:B------:R-:W4:Y:S01]  /*14200*/  LDL R27, [R1+0xac] ;  /* 0x0000ac00011b7983 */ /* 0x000f220000100800 */
[----:B------:R-:W-:-:S02]  /*14210*/  ISETP.GT.U32.AND P3, PT, R5, R33, PT ;  /* 0x000000210500720c */ /* 0x000fc40003f64070 */
        /* <DEDUP_REMOVED lines=9> */
[----:B------:R-:W-:Y:S01]  /*142b0*/  STL [R1+0x47c], R8 ;  /* 0x00047c0801007387 */ /* 0x000fe20000100800 */
[----:B------:R-:W-:Y:S02]  /*142c0*/  PRMT R65, RZ, 0x7610, R65 ;  /* 0x00007610ff417816 */ /* 0x000fe40000000041 */
[----:B------:R-:W-:-:S02]  /*142d0*/  LOP3.LUT R10, R81, 0xa, RZ, 0xfc, !PT ;  /* 0x0000000a510a7812 */ /* 0x000fc400078efcff */
[----:B------:R-:W-:Y:S02]  /*142e0*/  PLOP3.LUT P1, PT, PT, PT, UP1, 0x80, 0x8 ;  /* 0x000000000008781c */ /* 0x000fe40003f2f018 */
[----:B------:R-:W-:Y:S02]  /*142f0*/  PRMT R56, RZ, 0x7610, R56 ;  /* 0x00007610ff387816 */ /* 0x000fe40000000038 */
[----:B------:R-:W-:Y:S01]  /*14300*/  ISETP.LT.AND P1, PT, R10, UR15, P1 ;  /* 0x0000000f0a007c0c */ /* 0x000fe20008f21270 */
[----:B------:R0:W-:Y:S01]  /*14310*/  STL [R1+0x478], R7 ;  /* 0x0004780701007387 */ /* 0x0001e20000100800 */
[----:B------:R-:W-:Y:S02]  /*14320*/  PRMT R71, RZ, 0x7610, R71 ;  /* 0x00007610ff477816 */ /* 0x000fe40000000047 */
[----:B------:R-:W-:Y:S02]  /*14330*/  PRMT R70, RZ, 0x7610, R70 ;  /* 0x00007610ff467816 */ /* 0x000fe40000000046 */
[----:B0-----:R-:W-:Y:S01]  /*14340*/  SEL R7, R38, R2, !P6 ;  /* 0x0000000226077207 */ /* 0x001fe20007000000 */
[----:B------:R-:W-:-:S04]  /*14350*/  IMAD.MOV.U32 R2, RZ, RZ, R28 ;  /* 0x000000ffff027224 */ /* 0x000fc800078e001c */
[----:B------:R-:W-:Y:S01]  /*14360*/  IMAD R7, R7, UR13, RZ ;  /* 0x0000000d07077c24 */ /* 0x000fe2000f8e02ff */
[----:B------:R-:W-:Y:S02]  /*14370*/  LOP3.LUT R11, R81, 0x12, RZ, 0xfc, !PT ;  /* 0x00000012510b7812 */ /* 0x000fe400078efcff */
[----:B------:R-:W-:Y:S01]  /*14380*/  PRMT R72, RZ, 0x7610, R72 ;  /* 0x00007610ff487816 */ /* 0x000fe20000000048 */
[----:B--2---:R-:W-:Y:S02]  /*14390*/  @P3 IMAD.MOV.U32 R9, RZ, RZ, R25 ;  /* 0x000000ffff093224 */ /* 0x004fe400078e0019 */
[----:B---3--:R-:W-:-:S05]  /*143a0*/  @P3 IMAD.MOV.U32 R8, RZ, RZ, R29 ;  /* 0x000000ffff083224 */ /* 0x008fca00078e001d */
[----:B------:R4:W2:Y:S02]  /*143b0*/  @P3 LDG.E.U16 R65, desc[UR24][R8.64] ;  /* 0x0000001808413981 */ /* 0x0008a4000c1e1500 */
[----:B----4-:R-:W-:Y:S02]  /*143c0*/  @P4 IMAD.MOV.U32 R8, RZ, RZ, R82 ;  /* 0x000000ffff084224 */ /* 0x010fe400078e0052 */
[----:B------:R-:W-:-:S05]  /*143d0*/  @P4 IMAD.MOV.U32 R9, RZ, RZ, R31 ;  /* 0x000000ffff094224 */ /* 0x000fca00078e001f */
[----:B------:R0:W3:Y:S04]  /*143e0*/  @P4 LDG.E.U16 R56, desc[UR24][R8.64] ;  /* 0x0000001808384981 */ /* 0x0000e8000c1e1500 */
[----:B------:R-:W-:Y:S04]  /*143f0*/  STL [R1+0xe98], R76 ;  /* 0x000e984c01007387 */ /* 0x000fe80000100800 */
[----:B------:R-:W4:Y:S01]  /*14400*/  LDL R25, [R1+0xbc] ;  /* 0x0000bc0001197983 */ /* 0x000f220000100800 */
[----:B0-----:R-:W-:Y:S02]  /*14410*/  @P2 IMAD.MOV.U32 R8, RZ, RZ, R24 ;  /* 0x000000ffff082224 */ /* 0x001fe400078e0018 */
[----:B------:R-:W-:Y:S01]  /*14420*/  @P2 IMAD.MOV.U32 R9, RZ, RZ, R22 ;  /* 0x000000ffff092224 */ /* 0x000fe200078e0016 */
[----:B------:R-:W2:Y:S04]  /*14430*/  LDL R29, [R1+0x970] ;  /* 0x00097000011d7983 */ /* 0x000ea80000100800 */
[----:B------:R0:W3:Y:S01]  /*14440*/  @P2 LDG.E.U16 R71, desc[UR24][R8.64] ;  /* 0x0000001808472981 */ /* 0x0000e2000c1e1500 */
[----:B------:R-:W-:-:S03]  /*14450*/  ISETP.GE.AND P2, PT, R26, RZ, PT ;  /* 0x000000ff1a00720c */ /* 0x000fc60003f46270 */
[----:B------:R-:W3:Y:S01]  /*14460*/  LDL R31, [R1+0x8d8] ;  /* 0x0008d800011f7983 */ /* 0x000ee20000100800 */
[----:B------:R-:W-:-:S03]  /*14470*/  ISETP.GT.U32.AND P4, PT, R5, R33, PT ;  /* 0x000000210500720c */ /* 0x000fc60003f84070 */
[----:B------:R-:W3:Y:S01]  /*14480*/  LDL R82, [R1+0x8dc] ;  /* 0x0008dc0001527983 */ /* 0x000ee20000100800 */
[----:B0-----:R-:W-:-:S03]  /*14490*/  @P1 IMAD.MOV.U32 R8, RZ, RZ, R30 ;  /* 0x000000ffff081224 */ /* 0x001fc600078e001e */
[----:B------:R-:W3:Y:S01]  /*144a0*/  LDL.LU R30, [R1+0x394] ;  /* 0x00039400011e7983 */ /* 0x000ee20000300800 */
[----:B------:R-:W-:-:S03]  /*144b0*/  @P1 IMAD.MOV.U32 R9, RZ, RZ, R27 ;  /* 0x000000ffff091224 */ /* 0x000fc600078e001b */
[----:B------:R-:W3:Y:S04]  /*144c0*/  LDL R22, [R1+0x8f8] ;  /* 0x0008f80001167983 */ /* 0x000ee80000100800 */
[----:B------:R-:W3:Y:S01]  /*144d0*/  LDL R24, [R1+0x8fc] ;  /* 0x0008fc0001187983 */ /* 0x000ee20000100800 */
[----:B------:R-:W-:-:S03]  /*144e0*/  @!P2 IMAD.MOV R2, RZ, RZ, -R2 ;  /* 0x000000ffff02a224 */ /* 0x000fc600078e0a02 */
[----:B------:R0:W3:Y:S01]  /*144f0*/  @P1 LDG.E.U16 R70, desc[UR24][R8.64] ;  /* 0x0000001808461981 */ /* 0x0000e2000c1e1500 */
[----:B------:R-:W-:-:S03]  /*14500*/  PLOP3.LUT P1, PT, PT, PT, UP1, 0x80, 0x8 ;  /* 0x000000000008781c */ /* 0x000fc60003f2f018 */
[----:B------:R-:W3:Y:S01]  /*14510*/  LDL R26, [R1+0xc64] ;  /* 0x000c6400011a7983 */ /* 0x000ee20000100800 */
[----:B------:R-:W-:Y:S01]  /*14520*/  @!P4 IMAD.IADD R33, R33, 0x1, -R5 ;  /* 0x000000012121c824 */ /* 0x000fe200078e0a05 */
[----:B------:R-:W-:Y:S02]  /*14530*/  ISETP.LT.AND P4, PT, R11, UR15, P1 ;  /* 0x0000000f0b007c0c */ /* 0x000fe40008f81270 */
[----:B------:R-:W3:Y:S01]  /*14540*/  LDL R27, [R1+0x918] ;  /* 0x00091800011b7983 */ /* 0x000ee20000100800 */
[----:B0-----:R-:W-:-:S03]  /*14550*/  LEA R8, P2, R7, R4, 0x1 ;  /* 0x0000000407087211 */ /* 0x001fc600078408ff */
[----:B------:R-:W3:Y:S01]  /*14560*/  LDL R28, [R1+0x91c] ;  /* 0x00091c00011c7983 */ /* 0x000ee20000100800 */
[----:B------:R-:W-:Y:S02]  /*14570*/  LOP3.LUT R9, R81, 0x22, RZ, 0xfc, !PT ;  /* 0x0000002251097812 */ /* 0x000fe400078efcff */
[----:B------:R-:W-:Y:S02]  /*14580*/  PLOP3.LUT P1, PT, PT, PT, UP1, 0x80, 0x8 ;  /* 0x000000000008781c */ /* 0x000fe40003f2f018 */
[----:B------:R-:W-:Y:S02]  /*14590*/  LEA.HI.X.SX32 R7, R7, R3, 0x1, P2 ;  /* 0x0000000307077211 */ /* 0x000fe400010f0eff */
[----:B------:R-:W-:-:S03]  /*145a0*/  ISETP.LT.AND P1, PT, R9, UR15, P1 ;  /* 0x0000000f09007c0c */ /* 0x000fc60008f21270 */
[----:B------:R-:W-:-:S05]  /*145b0*/  @P0 IMAD.MOV.U32 R9, RZ, RZ, R7 ;  /* 0x000000ffff090224 */ /* 0x000fca00078e0007 */
[----:B------:R4:W3:Y:S01]  /*145c0*/  @P0 LDG.E.U16 R72, desc[UR24][R8.64] ;  /* 0x0000001808480981 */ /* 0x0008e2000c1e1500 */
[----:B------:R-:W-:Y:S02]  /*145d0*/  ISETP.GT.U32.AND P3, PT, R5, R32, PT ;  /* 0x000000200500720c */ /* 0x000fe40003f64070 */
[----:B------:R-:W-:-:S11]  /*145e0*/  LOP3.LUT R10, R81, 0x1a, RZ, 0xfc, !PT ;  /* 0x0000001a510a7812 */ /* 0x000fd600078efcff */
[----:B------:R-:W-:Y:S01]  /*145f0*/  @!P3 IMAD.IADD R32, R32, 0x1, -R5 ;  /* 0x000000012020b824 */ /* 0x000fe200078e0a05 */
[----:B------:R-:W-:-:S04]  /*14600*/  PLOP3.LUT P3, PT, PT, PT, UP1, 0x80, 0x8 ;  /* 0x000000000008781c */ /* 0x000fc80003f6f018 */
[----:B------:R-:W-:Y:S01]  /*14610*/  ISETP.LT.AND P3, PT, R10, UR15, P3 ;  /* 0x0000000f0a007c0c */ /* 0x000fe20009f61270 */
[----:B------:R-:W-:Y:S01]  /*14620*/  STL [R1+0x49c], R8 ;  /* 0x00049c0801007387 */ /* 0x000fe20000100800 */
[----:B------:R-:W-:Y:S02]  /*14630*/  PRMT R69, RZ, 0x7610, R69 ;  /* 0x00007610ff457816 */ /* 0x000fe40000000045 */
[----:B------:R-:W-:Y:S02]  /*14640*/  LOP3.LUT R10, R81, 0x2a, RZ, 0xfc, !PT ;  /* 0x0000002a510a7812 */ /* 0x000fe400078efcff */
[----:B------:R-:W-:Y:S02]  /*14650*/  PLOP3.LUT P2, PT, PT, PT, UP1, 0x80, 0x8 ;  /* 0x000000000008781c */ /* 0x000fe40003f4f018 */
[----:B------:R-:W-:Y:S02]  /*14660*/  PRMT R60, RZ, 0x7610, R60 ;  /* 0x00007610ff3c7816 */ /* 0x000fe4000000003c */
[----:B------:R-:W-:-:S02]  /*14670*/  ISETP.LT.AND P2, PT, R10, UR15, P2 ;  /* 0x0000000f0a007c0c */ /* 0x000fc40009741270 */
[----:B------:R-:W-:Y:S01]  /*14680*/  PRMT R59, RZ, 0x7610, R59 ;  /* 0x00007610ff3b7816 */ /* 0x000fe2000000003b */
[----:B------:R0:W-:Y:S01]  /*14690*/  STL [R1+0x498], R7 ;  /* 0x0004980701007387 */ /* 0x0001e20000100800 */
[----:B------:R-:W-:Y:S02]  /*146a0*/  PRMT R58, RZ, 0x7610, R58 ;  /* 0x00007610ff3a7816 */ /* 0x000fe4000000003a */
[----:B------:R-:W-:Y:S02]  /*146b0*/  LOP3.LUT R11, R81, 0x32, RZ, 0xfc, !PT ;  /* 0x00000032510b7812 */ /* 0x000fe400078efcff */
[----:B0-----:R-:W-:Y:S01]  /*146c0*/  SEL R7, R38, R2, !P6 ;  /* 0x0000000226077207 */ /* 0x001fe20007000000 */
[----:B------:R-:W-:-:S04]  /*146d0*/  IMAD.MOV.U32 R2, RZ, RZ, R33 ;  /* 0x000000ffff027224 */ /* 0x000fc800078e0021 */
[----:B------:R-:W-:Y:S01]  /*146e0*/  IMAD R7, R7, UR13, RZ ;  /* 0x0000000d07077c24 */ /* 0x000fe2000f8e02ff */
[----:B------:R-:W-:Y:S01]  /*146f0*/  PRMT R64, RZ, 0x7610, R64 ;  /* 0x00007610ff407816 */ /* 0x000fe20000000040 */
[----:B----4-:R-:W-:Y:S02]  /*14700*/  @P4 IMAD.MOV.U32 R9, RZ, RZ, R25 ;  /* 0x000000ffff094224 */ /* 0x010fe400078e0019 */
[----:B--2---:R-:W-:-:S05]  /*14710*/  @P4 IMAD.MOV.U32 R8, RZ, RZ, R29 ;  /* 0x000000ffff084224 */ /* 0x004fca00078e001d */
[----:B------:R3:W2:Y:S02]  /*14720*/  @P4 LDG.E.U16 R69, desc[UR24][R8.64] ;  /* 0x0000001808454981 */ /* 0x0006a4000c1e1500 */
[----:B---3--:R-:W-:Y:S02]  /*14730*/  @P3 IMAD.MOV.U32 R8, RZ, RZ, R82 ;  /* 0x000000ffff083224 */ /* 0x008fe400078e0052 */
[----:B------:R-:W-:Y:S01]  /*14740*/  @P3 IMAD.MOV.U32 R9, RZ, RZ, R31 ;  /* 0x000000ffff093224 */ /* 0x000fe200078e001f */
[----:B------:R-:W-:-:S04]  /*14750*/  ISETP.GT.U32.AND P4, PT, R5, R30, PT ;  /* 0x0000001e0500720c */ /* 0x000fc80003f84070 */
[----:B------:R0:W3:Y:S01]  /*14760*/  @P3 LDG.E.U16 R60, desc[UR24][R8.64] ;  /* 0x00000018083c3981 */ /* 0x0000e2000c1e1500 */
[----:B------:R-:W-:Y:S01]  /*14770*/  ISETP.GT.U32.AND P3, PT, R5, R32, PT ;  /* 0x000000200500720c */ /* 0x000fe20003f64070 */
[----:B0-----:R-:W-:Y:S02]  /*14780*/  @P1 IMAD.MOV.U32 R8, RZ, RZ, R24 ;  /* 0x000000ffff081224 */ /* 0x001fe400078e0018 */
[----:B------:R-:W-:-:S05]  /*14790*/  @P1 IMAD.MOV.U32 R9, RZ, RZ, R22 ;  /* 0x000000ffff091224 */ /* 0x000fca00078e0016 */
[----:B------:R0:W4:Y:S01]  /*147a0*/  @P1 LDG.E.U16 R59, desc[UR24][R8.64] ;  /* 0x00000018083b1981 */ /* 0x000122000c1e1500 */
[----:B------:R-:W-:Y:S01]  /*147b0*/  ISETP.GE.AND P1, PT, R26, RZ, PT ;  /* 0x000000ff1a00720c */ /* 0x000fe20003f26270 */
[--C-:B------:R-:W-:Y:S01]  /*147c0*/  @!P4 IMAD.IADD R30, R30, 0x1, -R5.reuse ;  /* 0x000000011e1ec824 */ /* 0x100fe200078e0a05 */
[----:B------:R-:W-:Y:S02]  /*147d0*/  PLOP3.LUT P4, PT, PT, PT, UP1, 0x80, 0x8 ;  /* 0x000000000008781c */ /* 0x000fe40003f8f018 */
[----:B------:R-:W-:Y:S02]  /*147e0*/  @!P3 IMAD.IADD R32, R32, 0x1, -R5 ;  /* 0x000000012020b824 */ /* 0x000fe400078e0a05 */
[----:B0-----:R-:W-:Y:S02]  /*147f0*/  @P2 IMAD.MOV.U32 R8, RZ, RZ, R28 ;  /* 0x000000ffff082224 */ /* 0x001fe400078e001c */
[----:B------:R-:W-:Y:S01]  /*14800*/  @P2 IMAD.MOV.U32 R9, RZ, RZ, R27 ;  /* 0x000000ffff092224 */ /* 0x000fe200078e001b */
[----:B------:R-:W-:-:S04]  /*14810*/  ISETP.LT.AND P3, PT, R11, UR15, P4 ;  /* 0x0000000f0b007c0c */ /* 0x000fc8000a761270 */
[----:B------:R0:W2:Y:S01]  /*14820*/  @P2 LDG.E.U16 R58, desc[UR24][R8.64] ;  /* 0x00000018083a2981 */ /* 0x0000a2000c1e1500 */
[----:B------:R-:W-:Y:S01]  /*14830*/  @!P1 IMAD.MOV R2, RZ, RZ, -R2 ;  /* 0x000000ffff029224 */ /* 0x000fe200078e0a02 */
[----:B------:R-:W-:Y:S02]  /*14840*/  PLOP3.LUT P1, PT, PT, PT, UP1, 0x80, 0x8 ;  /* 0x000000000008781c */ /* 0x000fe40003f2f018 */
[----:B------:R-:W-:Y:S04]  /*14850*/  STL [R1+0xe9c], R72 ;  /* 0x000e9c4801007387 */ /* 0x000fe80000100800 */
[----:B------:R-:W2:Y:S01]  /*14860*/  LDL R23, [R1+0x938] ;  /* 0x0009380001177983 */ /* 0x000ea20000100800 */
[----:B0-----:R-:W-:Y:S02]  /*14870*/  LEA R8, P4, R7, R4, 0x1 ;  /* 0x0000000407087211 */ /* 0x001fe400078808ff */
[----:B------:R-:W-:Y:S01]  /*14880*/  LOP3.LUT R9, R81, 0x4, RZ, 0xfc, !PT ;  /* 0x0000000451097812 */ /* 0x000fe200078efcff */
[----:B------:R-:W3:Y:S01]  /*14890*/  LDL R25, [R1+0x93c] ;  /* 0x00093c0001197983 */ /* 0x000ee20000100800 */
[----:B------:R-:W-:-:S02]  /*148a0*/  LEA.HI.X.SX32 R7, R7, R3, 0x1, P4 ;  /* 0x0000000307077211 */ /* 0x000fc400020f0eff */
[----:B------:R-:W-:Y:S01]  /*148b0*/  ISETP.LT.AND P1, PT, R9, UR15, P1 ;  /* 0x0000000f09007c0c */ /* 0x000fe20008f21270 */
[----:B------:R-:W4:Y:S02]  /*148c0*/  LDL R29, [R1+0x958] ;  /* 0x00095800011d7983 */ /* 0x000f240000100800 */
[----:B------:R-:W-:Y:S02]  /*148d0*/  @P0 IMAD.MOV.U32 R9, RZ, RZ, R7 ;  /* 0x000000ffff090224 */ /* 0x000fe400078e0007 */
[----:B------:R-:W4:Y:S04]  /*148e0*/  LDL R82, [R1+0x95c] ;  /* 0x00095c0001527983 */ /* 0x000f280000100800 */
[----:B------:R2:W4:Y:S04]  /*148f0*/  @P0 LDG.E.U16 R64, desc[UR24][R8.64] ;  /* 0x0000001808400981 */ /* 0x000528000c1e1500 */
[----:B------:R-:W4:Y:S04]  /*14900*/  LDL.LU R26, [R1+0x390] ;  /* 0x00039000011a7983 */ /* 0x000f280000300800 */
[----:B------:R-:W4:Y:S04]  /*14910*/  LDL.LU R31, [R1+0x374] ;  /* 0x00037400011f7983 */ /* 0x000f280000300800 */
[----:B------:R-:W4:Y:S04]  /*14920*/  LDL R22, [R1+0xa0] ;  /* 0x0000a00001167983 */ /* 0x000f280000100800 */
[----:B------:R-:W4:Y:S04]  /*14930*/  LDL R24, [R1+0x98c] ;  /* 0x00098c0001187983 */ /* 0x000f280000100800 */
[----:B------:R-:W4:Y:S04]  /*14940*/  LDL R33, [R1+0x97c] ;  /* 0x00097c0001217983 */ /* 0x000f280000100800 */
[----:B------:R-:W4:Y:S04]  /*14950*/  LDL R27, [R1+0xc08] ;  /* 0x000c0800011b7983 */ /* 0x000f280000100800 */
[----:B------:R-:W4:Y:S01]  /*14960*/  LDL R28, [R1+0xb0] ;  /* 0x0000b000011c7983 */ /* 0x000f220000100800 */
[----:B------:R-:W-:-:S02]  /*14970*/  LOP3.LUT R10, R81, 0x3a, RZ, 0xfc, !PT ;  /* 0x0000003a510a7812 */ /* 0x000fc400078efcff */
[----:B------:R-:W-:-:S04]  /*14980*/  PLOP3.LUT P2, PT, PT, PT, UP1, 0x80, 0x8 ;  /* 0x000000000008781c */ /* 0x000fc80003f4f018 */
[----:B------:R-:W-:Y:S01]  /*14990*/  ISETP.LT.AND P2, PT, R10, UR15, P2 ;  /* 0x0000000f0a007c0c */ /* 0x000fe20009741270 */
[----:B------:R-:W-:Y:S01]  /*149a0*/  STL [R1+0x4bc], R8 ;  /* 0x0004bc0801007387 */ /* 0x000fe20000100800 */
[----:B------:R-:W-:Y:S02]  /*149b0*/  PRMT R57, RZ, 0x7610, R57 ;  /* 0x00007610ff397816 */ /* 0x000fe40000000039 */
[----:B------:R-:W-:Y:S02]  /*149c0*/  LOP3.LUT R10, R81, 0xc, RZ, 0xfc, !PT ;  /* 0x0000000c510a7812 */ /* 0x000fe400078efcff */
[----:B------:R-:W-:Y:S02]  /*149d0*/  PLOP3.LUT P4, PT, PT, PT, UP1, 0x80, 0x8 ;  /* 0x000000000008781c */ /* 0x000fe40003f8f018 */
[----:B------:R-:W-:Y:S02]  /*149e0*/  PRMT R47, RZ, 0x7610, R47 ;  /* 0x00007610ff2f7816 */ /* 0x000fe4000000002f */
[----:B------:R-:W-:Y:S01]  /*149f0*/  ISETP.LT.AND P4, PT, R10, UR15, P4 ;  /* 0x0000000f0a007c0c */ /* 0x000fe2000a781270 */
[----:B------:R0:W-:Y:S01]  /*14a00*/  STL [R1+0x4b8], R7 ;  /* 0x0004b80701007387 */ /* 0x0001e20000100800 */
[----:B------:R-:W-:-:S02]  /*14a10*/  PRMT R63, RZ, 0x7610, R63 ;  /* 0x00007610ff3f7816 */ /* 0x000fc4000000003f */
[----:B------:R-:W-:Y:S02]  /*14a20*/  PRMT R62, RZ, 0x7610, R62 ;  /* 0x00007610ff3e7816 */ /* 0x000fe4000000003e */
[----:B0-----:R-:W-:Y:S01]  /*14a30*/  SEL R7, R38, R2, !P6 ;  /* 0x0000000226077207 */ /* 0x001fe20007000000 */
[----:B------:R-:W-:-:S04]  /*14a40*/  IMAD.MOV.U32 R2, RZ, RZ, R32 ;  /* 0x000000ffff027224 */ /* 0x000fc800078e0020 */
[----:B------:R-:W-:Y:S01]  /*14a50*/  IMAD R7, R7, UR13, RZ ;  /* 0x0000000d07077c24 */ /* 0x000fe2000f8e02ff */
[----:B------:R-:W-:Y:S01]  /*14a60*/  PRMT R55, RZ, 0x7610, R55 ;  /* 0x00007610ff377816 */ /* 0x000fe20000000037 */
[----:B--2---:R-:W-:Y:S02]  /*14a70*/  @P3 IMAD.MOV.U32 R9, RZ, RZ, R23 ;  /* 0x000000ffff093224 */ /* 0x004fe400078e0017 */
[----:B---3--:R-:W-:-:S05]  /*14a80*/  @P3 IMAD.MOV.U32 R8, RZ, RZ, R25 ;  /* 0x000000ffff083224 */ /* 0x008fca00078e0019 */
[----:B------:R0:W2:Y:S04]  /*14a90*/  @P3 LDG.E.U16 R57, desc[UR24][R8.64] ;  /* 0x0000001808393981 */ /* 0x0000a8000c1e1500 */
[----:B----4-:R-:W-:Y:S01]  /*14aa0*/  STL [R1+0xea0], R64 ;  /* 0x000ea04001007387 */ /* 0x010fe20000100800 */
[----:B0-----:R-:W-:-:S03]  /*14ab0*/  @P2 IMAD.MOV.U32 R8, RZ, RZ, R82 ;  /* 0x000000ffff082224 */ /* 0x001fc600078e0052 */
[----:B------:R-:W3:Y:S01]  /*14ac0*/  LDL R23, [R1+0xc0] ;  /* 0x0000c00001177983 */ /* 0x000ee20000100800 */
[----:B------:R-:W-:-:S03]  /*14ad0*/  @P2 IMAD.MOV.U32 R9, RZ, RZ, R29 ;  /* 0x000000ffff092224 */ /* 0x000fc600078e001d */
[----:B------:R-:W4:Y:S04]  /*14ae0*/  LDL R25, [R1+0x96c] ;  /* 0x00096c0001197983 */ /* 0x000f280000100800 */
[----:B------:R0:W2:Y:S04]  /*14af0*/  @P2 LDG.E.U16 R47, desc[UR24][R8.64] ;  /* 0x00000018082f2981 */ /* 0x0000a8000c1e1500 */
[----:B------:R-:W2:Y:S01]  /*14b00*/  LDL R29, [R1+0x8e0] ;  /* 0x0008e000011d7983 */ /* 0x000ea20000100800 */
[----:B0-----:R-:W-:Y:S02]  /*14b10*/  @P1 IMAD.MOV.U32 R8, RZ, RZ, R24 ;  /* 0x000000ffff081224 */ /* 0x001fe400078e0018 */
[----:B------:R-:W-:Y:S01]  /*14b20*/  @P1 IMAD.MOV.U32 R9, RZ, RZ, R22 ;  /* 0x000000ffff091224 */ /* 0x000fe200078e0016 */
[----:B------:R-:W2:Y:S04]  /*14b30*/  LDL R24, [R1+0x900] ;  /* 0x0009000001187983 */ /* 0x000ea80000100800 */
[----:B------:R-:W2:Y:S04]  /*14b40*/  LDL R22, [R1+0x8e4] ;  /* 0x0008e40001167983 */ /* 0x000ea80000100800 */
[----:B------:R0:W2:Y:S01]  /*14b50*/  @P1 LDG.E.U16 R63, desc[UR24][R8.64] ;  /* 0x00000018083f1981 */ /* 0x0000a2000c1e1500 */
[----:B------:R-:W-:Y:S01]  /*14b60*/  ISETP.GE.AND P1, PT, R27, RZ, PT ;  /* 0x000000ff1b00720c */ /* 0x000fe20003f26270 */
[----:B0-----:R-:W-:-:S02]  /*14b70*/  @P4 IMAD.MOV.U32 R8, RZ, RZ, R33 ;  /* 0x000000ffff084224 */ /* 0x001fc400078e0021 */
[----:B------:R-:W2:Y:S04]  /*14b80*/  LDL R33, [R1+0x904] ;  /* 0x0009040001217983 */ /* 0x000ea80000100800 */
[----:B------:R-:W2:Y:S04]  /*14b90*/  LDL.LU R82, [R1+0x344] ;  /* 0x0003440001527983 */ /* 0x000ea80000300800 */
[----:B------:R-:W2:Y:S01]  /*14ba0*/  LDL.LU R27, [R1+0x2e4] ;  /* 0x0002e400011b7983 */ /* 0x000ea20000300800 */
[----:B------:R-:W-:-:S03]  /*14bb0*/  @P4 IMAD.MOV.U32 R9, RZ, RZ, R28 ;  /* 0x000000ffff094224 */ /* 0x000fc600078e001c */
[----:B------:R-:W2:Y:S04]  /*14bc0*/  LDL R28, [R1+0x920] ;  /* 0x00092000011c7983 */ /* 0x000ea80000100800 */
[----:B------:R-:W2:Y:S04]  /*14bd0*/  LDL R32, [R1+0x924] ;  /* 0x0009240001207983 */ /* 0x000ea80000100800 */
[----:B------:R0:W2:Y:S01]  /*14be0*/  @P4 LDG.E.U16 R62, desc[UR24][R8.64] ;  /* 0x00000018083e4981 */ /* 0x0000a2000c1e1500 */
[----:B------:R-:W-:Y:S01]  /*14bf0*/  @!P1 IMAD.MOV R2, RZ, RZ, -R2 ;  /* 0x000000ffff029224 */ /* 0x000fe200078e0a02 */
[----:B------:R-:W-:-:S02]  /*14c00*/  PLOP3.LUT P1, PT, PT, PT, UP1, 0x80, 0x8 ;  /* 0x000000000008781c */ /* 0x000fc40003f2f018 */
[----:B0-----:R-:W-:Y:S02]  /*14c10*/  LEA R8, P4, R7, R4, 0x1 ;  /* 0x0000000407087211 */ /* 0x001fe400078808ff */
[----:B------:R-:W-:Y:S02]  /*14c20*/  LOP3.LUT R9, R81, 0x24, RZ, 0xfc, !PT ;  /* 0x0000002451097812 */ /* 0x000fe400078efcff */
        /* <DEDUP_REMOVED lines=19> */
[----:B------:R-:W-:Y:S02]  /*14d60*/  ISETP.LT.AND P4, PT, R10, UR15, P4 ;  /* 0x0000000f0a007c0c */ /* 0x000fe4000a781270 */
[----:B------:R-:W-:Y:S02]  /*14d70*/  PRMT R49, RZ, 0x7610, R49 ;  /* 0x00007610ff317816 */ /* 0x000fe40000000031 */
[----:B------:R-:W-:Y:S02]  /*14d80*/  SEL R2, R38, R2, !P6 ;  /* 0x0000000226027207 */ /* 0x000fe40007000000 */
[----:B------:R-:W-:-:S03]  /*14d90*/  PRMT R48, RZ, 0x7610, R48 ;  /* 0x00007610ff307816 */ /* 0x000fc60000000030 */
[----:B------:R-:W-:Y:S01]  /*14da0*/  IMAD R2, R2, UR13, RZ ;  /* 0x0000000d02027c24 */ /* 0x000fe2000f8e02ff */
[----:B------:R-:W-:Y:S01]  /*14db0*/  PRMT R54, RZ, 0x7610, R54 ;  /* 0x00007610ff367816 */ /* 0x000fe20000000036 */
[----:B------:R0:W-:Y:S01]  /*14dc0*/  STL [R1+0x4d8], R7 ;  /* 0x0004d80701007387 */ /* 0x0001e20000100800 */
[----:B---3--:R-:W-:Y:S02]  /*14dd0*/  @P3 IMAD.MOV.U32 R9, RZ, RZ, R23 ;  /* 0x000000ffff093224 */ /* 0x008fe400078e0017 */
[----:B----4-:R-:W-:-:S05]  /*14de0*/  @P3 IMAD.MOV.U32 R8, RZ, RZ, R25 ;  /* 0x000000ffff083224 */ /* 0x010fca00078e0019 */
[----:B------:R2:W3:Y:S02]  /*14df0*/  @P3 LDG.E.U16 R61, desc[UR24][R8.64] ;  /* 0x00000018083d3981 */ /* 0x0004e4000c1e1500 */
[----:B--2---:R-:W-:Y:S02]  /*14e00*/  @P2 IMAD.MOV.U32 R9, RZ, RZ, R29 ;  /* 0x000000ffff092224 */ /* 0x004fe400078e001d */
[----:B------:R-:W-:-:S05]  /*14e10*/  @P2 IMAD.MOV.U32 R8, RZ, RZ, R22 ;  /* 0x000000ffff082224 */ /* 0x000fca00078e0016 */
[----:B------:R1:W2:Y:S02]  /*14e20*/  @P2 LDG.E.U16 R50, desc[UR24][R8.64] ;  /* 0x0000001808322981 */ /* 0x0002a4000c1e1500 */
[----:B-1----:R-:W-:Y:S02]  /*14e30*/  @P1 IMAD.MOV.U32 R9, RZ, RZ, R24 ;  /* 0x000000ffff091224 */ /* 0x002fe400078e0018 */
[----:B------:R-:W-:-:S05]  /*14e40*/  @P1 IMAD.MOV.U32 R8, RZ, RZ, R33 ;  /* 0x000000ffff081224 */ /* 0x000fca00078e0021 */
[----:B------:R1:W4:Y:S01]  /*14e50*/  @P1 LDG.E.U16 R49, desc[UR24][R8.64] ;  /* 0x0000001808311981 */ /* 0x000322000c1e1500 */
[----:B------:R-:W-:Y:S01]  /*14e60*/  ISETP.GT.U32.AND P2, PT, R5, R27, PT ;  /* 0x0000001b0500720c */ /* 0x000fe20003f44070 */
[----:B-1----:R-:W-:Y:S02]  /*14e70*/  @P4 IMAD.MOV.U32 R8, RZ, RZ, R32 ;  /* 0x000000ffff084224 */ /* 0x002fe400078e0020 */
[----:B------:R-:W-:-:S10]  /*14e80*/  @P4 IMAD.MOV.U32 R9, RZ, RZ, R28 ;  /* 0x000000ffff094224 */ /* 0x000fd400078e001c */
[----:B------:R-:W-:Y:S01]  /*14e90*/  @!P2 IMAD.IADD R27, R27, 0x1, -R5 ;  /* 0x000000011b1ba824 */ /* 0x000fe200078e0a05 */
[----:B------:R1:W2:Y:S02]  /*14ea0*/  @P4 LDG.E.U16 R48, desc[UR24][R8.64] ;  /* 0x0000001808304981 */ /* 0x0002a4000c1e1500 */
[----:B-1----:R-:W-:-:S04]  /*14eb0*/  LEA R8, P2, R2, R4, 0x1 ;  /* 0x0000000402087211 */ /* 0x002fc800078408ff */
[----:B------:R-:W-:-:S05]  /*14ec0*/  LEA.HI.X.SX32 R9, R2, R3, 0x1, P2 ;  /* 0x0000000302097211 */ /* 0x000fca00010f0eff */
[----:B------:R-:W2:Y:S04]  /*14ed0*/  @P0 LDG.E.U16 R54, desc[UR24][R8.64] ;  /* 0x0000001808360981 */ /* 0x000ea8000c1e1500 */
[----:B------:R-:W-:Y:S04]  /*14ee0*/  STL [R1+0xea4], R55 ;  /* 0x000ea43701007387 */ /* 0x000fe80000100800 */
[----:B------:R-:W3:Y:S01]  /*14ef0*/  LDL R33, [R1+0x944] ;  /* 0x0009440001217983 */ /* 0x000ee20000100800 */
[----:B------:R-:W-:-:S03]  /*14f00*/  ISETP.GT.U32.AND P3, PT, R5, R82, PT ;  /* 0x000000520500720c */ /* 0x000fc60003f64070 */
[----:B------:R-:W4:Y:S04]  /*14f10*/  LDL R25, [R1+0x940] ;  /* 0x0009400001197983 */ /* 0x000f280000100800 */
[----:B------:R-:W4:Y:S04]  /*14f20*/  LDL R22, [R1+0xc8] ;  /* 0x0000c80001167983 */ /* 0x000f280000100800 */
[----:B------:R-:W4:Y:S01]  /*14f30*/  LDL R24, [R1+0x960] ;  /* 0x0009600001187983 */ /* 0x000f220000100800 */
[----:B0-----:R-:W-:Y:S01]  /*14f40*/  LOP3.LUT R7, R81, 0x34, RZ, 0xfc, !PT ;  /* 0x0000003451077812 */ /* 0x001fe200078efcff */
[----:B------:R-:W-:Y:S01]  /*14f50*/  @!P3 IMAD.IADD R82, R82, 0x1, -R5 ;  /* 0x000000015252b824 */ /* 0x000fe200078e0a05 */
[----:B------:R-:W-:Y:S01]  /*14f60*/  PLOP3.LUT P3, PT, PT, PT, UP1, 0x80, 0x8 ;  /* 0x000000000008781c */ /* 0x000fe20003f6f018 */
[----:B------:R-:W4:Y:S03]  /*14f70*/  LDL R29, [R1+0xcd4] ;  /* 0x000cd400011d7983 */ /* 0x000f260000100800 */
[----:B------:R-:W-:Y:S01]  /*14f80*/  ISETP.LT.AND P3, PT, R7, UR15, P3 ;  /* 0x0000000f07007c0c */ /* 0x000fe20009f61270 */
[----:B------:R-:W4:Y:S04]  /*14f90*/  LDL R21, [R1+0xa4] ;  /* 0x0000a40001157983 */ /* 0x000f280000100800 */
[----:B------:R-:W4:Y:S04]  /*14fa0*/  LDL R28, [R1+0x988] ;  /* 0x00098800011c7983 */ /* 0x000f280000100800 */
[----:B------:R3:W-:Y:S04]  /*14fb0*/  STL [R1+0x4fc], R8 ;  /* 0x0004fc0801007387 */ /* 0x0007e80000100800 */
[----:B------:R4:W-:Y:S01]  /*14fc0*/  STL [R1+0x4f8], R9 ;  /* 0x0004f80901007387 */ /* 0x0009e20000100800 */
[----:B------:R-:W-:-:S03]  /*14fd0*/  ISETP.GT.U32.AND P1, PT, R5, R30, PT ;  /* 0x0000001e0500720c */ /* 0x000fc60003f24070 */
[----:B--2---:R-:W-:Y:S04]  /*14fe0*/  STL [R1+0xea8], R54 ;  /* 0x000ea83601007387 */ /* 0x004fe80000100800 */
[----:B------:R-:W2:Y:S04]  /*14ff0*/  LDL R23, [R1+0xb4] ;  /* 0x0000b40001177983 */ /* 0x000ea80000100800 */
[----:B------:R-:W2:Y:S01]  /*15000*/  LDL R32, [R1+0x978] ;  /* 0x0009780001207983 */ /* 0x000ea20000100800 */
[----:B---3--:R-:W-:-:S03]  /*15010*/  @P3 IMAD.MOV.U32 R8, RZ, RZ, R33 ;  /* 0x000000ffff083224 */ /* 0x008fc600078e0021 */
[----:B------:R-:W3:Y:S01]  /*15020*/  LDL R33, [R1+0x968] ;  /* 0x0009680001217983 */ /* 0x000ee20000100800 */
[----:B------:R-:W-:Y:S01]  /*15030*/  @!P1 IMAD.IADD R30, R30, 0x1, -R5 ;  /* 0x000000011e1e9824 */ /* 0x000fe200078e0a05 */
[----:B------:R-:W-:Y:S02]  /*15040*/  LOP3.LUT R10, R81, 0x3c, RZ, 0xfc, !PT ;  /* 0x0000003c510a7812 */ /* 0x000fe400078efcff */
[----:B------:R-:W-:Y:S01]  /*15050*/  PLOP3.LUT P1, PT, PT, PT, UP1, 0x80, 0x8 ;  /* 0x000000000008781c */ /* 0x000fe20003f2f018 */
[----:B----4-:R-:W-:Y:S02]  /*15060*/  @P3 IMAD.MOV.U32 R9, RZ, RZ, R25 ;  /* 0x000000ffff093224 */ /* 0x010fe400078e0019 */
[----:B------:R-:W4:Y:S01]  /*15070*/  LDL R25, [R1+0xc4] ;  /* 0x0000c40001197983 */ /* 0x000f220000100800 */
[----:B------:R-:W-:Y:S02]  /*15080*/  ISETP.LT.AND P1, PT, R10, UR15, P1 ;  /* 0x0000000f0a007c0c */ /* 0x000fe40008f21270 */
[----:B------:R-:W-:-:S02]  /*15090*/  PRMT R42, RZ, 0x7610, R42 ;  /* 0x00007610ff2a7816 */ /* 0x000fc4000000002a */
[----:B------:R-:W-:Y:S02]  /*150a0*/  LOP3.LUT R7, R81, 0x6, RZ, 0xfc, !PT ;  /* 0x0000000651077812 */ /* 0x000fe400078efcff */
[----:B------:R-:W-:Y:S02]  /*150b0*/  PLOP3.LUT P2, PT, PT, PT, UP1, 0x80, 0x8 ;  /* 0x000000000008781c */ /* 0x000fe40003f4f018 */
[----:B------:R-:W-:Y:S01]  /*150c0*/  ISETP.GT.U32.AND P4, PT, R5, R26, PT ;  /* 0x0000001a0500720c */ /* 0x000fe20003f84070 */
[----:B------:R0:W4:Y:S01]  /*150d0*/  @P3 LDG.E.U16 R42, desc[UR24][R8.64] ;  /* 0x00000018082a3981 */ /* 0x000122000c1e1500 */
[----:B------:R-:W-:Y:S02]  /*150e0*/  ISETP.LT.AND P2, PT, R7, UR15, P2 ;  /* 0x0000000f07007c0c */ /* 0x000fe40009741270 */
[----:B------:R-:W-:Y:S02]  /*150f0*/  PRMT R41, RZ, 0x7610, R41 ;  /* 0x00007610ff297816 */ /* 0x000fe40000000029 */
[----:B------:R-:W-:-:S02]  /*15100*/  LOP3.LUT R2, R81, 0xe, RZ, 0xfc, !PT ;  /* 0x0000000e51027812 */ /* 0x000fc400078efcff */
[----:B------:R-:W-:Y:S01]  /*15110*/  PLOP3.LUT P3, PT, PT, PT, UP1, 0x80, 0x8 ;  /* 0x000000000008781c */ /* 0x000fe20003f6f018 */
[----:B0-----:R-:W-:Y:S02]  /*15120*/  @P1 IMAD.MOV.U32 R8, RZ, RZ, R24 ;  /* 0x000000ffff081224 */ /* 0x001fe400078e0018 */
[----:B------:R-:W-:Y:S01]  /*15130*/  @P1 IMAD.MOV.U32 R9, RZ, RZ, R22 ;  /* 0x000000ffff091224 */ /* 0x000fe200078e0016 */
[----:B------:R-:W-:Y:S01]  /*15140*/  ISETP.LT.AND P3, PT, R2, UR15, P3 ;  /* 0x0000000f02007c0c */ /* 0x000fe20009f61270 */
[----:B------:R-:W4:Y:S01]  /*15150*/  LDL R22, [R1+0x8e8] ;  /* 0x0008e80001167983 */ /* 0x000f220000100800 */
[----:B------:R-:W-:-:S03]  /*15160*/  LOP3.LUT R7, R81, 0x16, RZ, 0xfc, !PT ;  /* 0x0000001651077812 */ /* 0x000fc600078efcff */
[----:B------:R-:W4:Y:S01]  /*15170*/  LDL R24, [R1+0x8ec] ;  /* 0x0008ec0001187983 */ /* 0x000f220000100800 */
[----:B------:R-:W-:-:S03]  /*15180*/  @!P4 IMAD.IADD R26, R26, 0x1, -R5 ;  /* 0x000000011a1ac824 */ /* 0x000fc600078e0a05 */
[----:B------:R0:W4:Y:S01]  /*15190*/  @P1 LDG.E.U16 R41, desc[UR24][R8.64] ;  /* 0x0000001808291981 */ /* 0x000122000c1e1500 */
[----:B------:R-:W-:Y:S02]  /*151a0*/  PLOP3.LUT P1, PT, PT, PT, UP1, 0x80, 0x8 ;  /* 0x000000000008781c */ /* 0x000fe40003f2f018 */
[----:B------:R-:W-:Y:S02]  /*151b0*/  ISETP.GE.AND P4, PT, R29, RZ, PT ;  /* 0x000000ff1d00720c */ /* 0x000fe40003f86270 */
[----:B------:R-:W-:Y:S01]  /*151c0*/  PRMT R53, RZ, 0x7610, R53 ;  /* 0x00007610ff357816 */ /* 0x000fe20000000035 */
[----:B------:R-:W4:Y:S01]  /*151d0*/  LDL R29, [R1+0xc78] ;  /* 0x000c7800011d7983 */ /* 0x000f220000100800 */
[----:B------:R-:W-:Y:S01]  /*151e0*/  ISETP.LT.AND P1, PT, R7, UR15, P1 ;  /* 0x0000000f07007c0c */ /* 0x000fe20008f21270 */
[----:B0-----:R-:W-:Y:S02]  /*151f0*/  @P2 IMAD.MOV.U32 R8, RZ, RZ, R28 ;  /* 0x000000ffff082224 */ /* 0x001fe400078e001c */
[----:B------:R-:W-:Y:S01]  /*15200*/  @P2 IMAD.MOV.U32 R9, RZ, RZ, R21 ;  /* 0x000000ffff092224 */ /* 0x000fe200078e0015 */
[----:B------:R-:W-:Y:S01]  /*15210*/  PRMT R52, RZ, 0x7610, R52 ;  /* 0x00007610ff347816 */ /* 0x000fe20000000034 */
[----:B------:R-:W-:Y:S01]  /*15220*/  IMAD.MOV.U32 R2, RZ, RZ, R30 ;  /* 0x000000ffff027224 */ /* 0x000fe200078e001e */
[----:B------:R-:W4:Y:S04]  /*15230*/  LDL R28, [R1+0x908] ;  /* 0x00090800011c7983 */ /* 0x000f280000100800 */
[----:B------:R2:W4:Y:S04]  /*15240*/  @P2 LDG.E.U16 R53, desc[UR24][R8.64] ;  /* 0x0000001808352981 */ /* 0x000528000c1e1500 */
[----:B------:R-:W4:Y:S01]  /*15250*/  LDL R30, [R1+0x90c] ;  /* 0x00090c00011e7983 */ /* 0x000f220000100800 */
[----:B--2---:R-:W-:-:S02]  /*15260*/  @P3 IMAD.MOV.U32 R9, RZ, RZ, R23 ;  /* 0x000000ffff093224 */ /* 0x004fc400078e0017 */
[----:B------:R-:W-:Y:S02]  /*15270*/  @P3 IMAD.MOV.U32 R8, RZ, RZ, R32 ;  /* 0x000000ffff083224 */ /* 0x000fe400078e0020 */
[----:B------:R-:W2:Y:S04]  /*15280*/  LDL R32, [R1+0xc24] ;  /* 0x000c240001207983 */ /* 0x000ea80000100800 */
[----:B------:R3:W2:Y:S02]  /*15290*/  @P3 LDG.E.U16 R52, desc[UR24][R8.64] ;  /* 0x0000001808343981 */ /* 0x0006a4000c1e1500 */
[----:B---3--:R-:W-:Y:S02]  /*152a0*/  @P1 IMAD.MOV.U32 R8, RZ, RZ, R33 ;  /* 0x000000ffff081224 */ /* 0x008fe400078e0021 */
[----:B------:R-:W3:Y:S01]  /*152b0*/  LDL R33, [R1+0xc00] ;  /* 0x000c000001217983 */ /* 0x000ee20000100800 */
[----:B------:R-:W-:Y:S01]  /*152c0*/  @!P4 IMAD.MOV R2, RZ, RZ, -R2 ;  /* 0x000000ffff02c224 */ /* 0x000fe200078e0a02 */
[----:B------:R-:W-:-:S02]  /*152d0*/  ISETP.GT.U32.AND P4, PT, R5, R31, PT ;  /* 0x0000001f0500720c */ /* 0x000fc40003f84070 */
[----:B------:R-:W-:Y:S02]  /*152e0*/  LOP3.LUT R7, R81, 0x1e, RZ, 0xfc, !PT ;  /* 0x0000001e51077812 */ /* 0x000fe400078efcff */
[----:B------:R-:W-:Y:S02]  /*152f0*/  PLOP3.LUT P2, PT, PT, PT, UP1, 0x80, 0x8 ;  /* 0x000000000008781c */ /* 0x000fe40003f4f018 */
[----:B------:R-:W-:Y:S01]  /*15300*/  SEL R2, R38, R2, !P6 ;  /* 0x0000000226027207 */ /* 0x000fe20007000000 */
[----:B----4-:R-:W-:Y:S01]  /*15310*/  @P1 IMAD.MOV.U32 R9, RZ, RZ, R25 ;  /* 0x000000ffff091224 */ /* 0x010fe200078e0019 */
[----:B------:R-:W-:Y:S02]  /*15320*/  PRMT R51, RZ, 0x7610, R51 ;  /* 0x00007610ff337816 */ /* 0x000fe40000000033 */
[----:B------:R-:W-:Y:S01]  /*15330*/  ISETP.LT.AND P2, PT, R7, UR15, P2 ;  /* 0x0000000f07007c0c */ /* 0x000fe20009741270 */
[----:B------:R-:W-:Y:S01]  /*15340*/  IMAD R2, R2, UR13, RZ ;  /* 0x0000000d02027c24 */ /* 0x000fe2000f8e02ff */
[----:B------:R-:W-:-:S02]  /*15350*/  LOP3.LUT R7, R81, 0x26, RZ, 0xfc, !PT ;  /* 0x0000002651077812 */ /* 0x000fc400078efcff */
[----:B------:R-:W-:Y:S01]  /*15360*/  PLOP3.LUT P3, PT, PT, PT, UP1, 0x80, 0x8 ;  /* 0x000000000008781c */ /* 0x000fe20003f6f018 */
[----:B------:R0:W4:Y:S01]  /*15370*/  @P1 LDG.E.U16 R51, desc[UR24][R8.64] ;  /* 0x0000001808331981 */ /* 0x000122000c1e1500 */
[----:B------:R-:W-:Y:S02]  /*15380*/  @!P4 IMAD.IADD R31, R31, 0x1, -R5 ;  /* 0x000000011f1fc824 */ /* 0x000fe400078e0a05 */
[----:B------:R-:W-:Y:S02]  /*15390*/  ISETP.LT.AND P1, PT, R7, UR15, P3 ;  /* 0x0000000f07007c0c */ /* 0x000fe40009f21270 */
[----:B------:R-:W-:-:S04]  /*153a0*/  LEA R7, P4, R2, R4, 0x1 ;  /* 0x0000000402077211 */ /* 0x000fc800078808ff */
[----:B------:R-:W-:Y:S01]  /*153b0*/  LEA.HI.X.SX32 R10, R2, R3, 0x1, P4 ;  /* 0x00000003020a7211 */ /* 0x000fe200020f0eff */
[----:B------:R1:W-:Y:S01]  /*153c0*/  STL [R1+0x51c], R7 ;  /* 0x00051c0701007387 */ /* 0x0003e20000100800 */
[----:B------:R-:W-:Y:S01]  /*153d0*/  PRMT R45, RZ, 0x7610, R45 ;  /* 0x00007610ff2d7816 */ /* 0x000fe2000000002d */
[----:B0-----:R-:W-:Y:S02]  /*153e0*/  @P2 IMAD.MOV.U32 R8, RZ, RZ, R24 ;  /* 0x000000ffff082224 */ /* 0x001fe400078e0018 */
[----:B------:R-:W-:Y:S01]  /*153f0*/  @P2 IMAD.MOV.U32 R9, RZ, RZ, R22 ;  /* 0x000000ffff092224 */ /* 0x000fe200078e0016 */
[----:B------:R0:W-:Y:S01]  /*15400*/  STL [R1+0x518], R10 ;  /* 0x0005180a01007387 */ /* 0x0001e20000100800 */
[----:B------:R-:W-:-:S03]  /*15410*/  IMAD.MOV.U32 R2, RZ, RZ, R26 ;  /* 0x000000ffff027224 */ /* 0x000fc600078e001a */
[----:B------:R-:W4:Y:S04]  /*15420*/  LDL R22, [R1+0xbc4] ;  /* 0x000bc40001167983 */ /* 0x000f280000100800 */
[----:B------:R-:W4:Y:S04]  /*15430*/  LDL R24, [R1+0x928] ;  /* 0x0009280001187983 */ /* 0x000f280000100800 */
[----:B------:R-:W4:Y:S01]  /*15440*/  LDL R26, [R1+0x92c] ;  /* 0x00092c00011a7983 */ /* 0x000f220000100800 */
[----:B------:R-:W-:Y:S02]  /*15450*/  ISETP.GE.AND P3, PT, R29, RZ, PT ;  /* 0x000000ff1d00720c */ /* 0x000fe40003f66270 */
[----:B------:R-:W-:Y:S01]  /*15460*/  ISETP.GT.U32.AND P4, PT, R5, R27, PT ;  /* 0x0000001b0500720c */ /* 0x000fe20003f84070 */
[----:B------:R0:W4:Y:S01]  /*15470*/  @P2 LDG.E.U16 R45, desc[UR24][R8.64] ;  /* 0x00000018082d2981 */ /* 0x000122000c1e1500 */
[----:B------:R-:W-:Y:S01]  /*15480*/  PRMT R46, RZ, 0x7610, R46 ;  /* 0x00007610ff2e7816 */ /* 0x000fe2000000002e */
[----:B0-----:R-:W-:-:S02]  /*15490*/  @P0 IMAD.MOV.U32 R8, RZ, RZ, R7 ;  /* 0x000000ffff080224 */ /* 0x001fc400078e0007 */
[----:B------:R-:W-:-:S05]  /*154a0*/  @P0 IMAD.MOV.U32 R9, RZ, RZ, R10 ;  /* 0x000000ffff090224 */ /* 0x000fca00078e000a */
[----:B------:R0:W4:Y:S01]  /*154b0*/  @P0 LDG.E.U16 R46, desc[UR24][R8.64] ;  /* 0x00000018082e0981 */ /* 0x000122000c1e1500 */
[----:B------:R-:W-:Y:S02]  /*154c0*/  @!P3 IMAD.MOV R2, RZ, RZ, -R2 ;  /* 0x000000ffff02b224 */ /* 0x000fe400078e0a02 */
[----:B------:R-:W-:Y:S02]  /*154d0*/  @!P4 IMAD.IADD R27, R27, 0x1, -R5 ;  /* 0x000000011b1bc824 */ /* 0x000fe400078e0a05 */
[----:B0-----:R-:W-:Y:S02]  /*154e0*/  @P1 IMAD.MOV.U32 R8, RZ, RZ, R30 ;  /* 0x000000ffff081224 */ /* 0x001fe400078e001e */
[----:B------:R-:W-:Y:S01]  /*154f0*/  @P1 IMAD.MOV.U32 R9, RZ, RZ, R28 ;  /* 0x000000ffff091224 */ /* 0x000fe200078e001c */
[----:B------:R-:W4:Y:S04]  /*15500*/  LDL R30, [R1+0x94c] ;  /* 0x00094c00011e7983 */ /* 0x000f280000100800 */
[----:B------:R-:W4:Y:S01]  /*15510*/  LDL R28, [R1+0x948] ;  /* 0x00094800011c7983 */ /* 0x000f220000100800 */
[----:B--2---:R-:W-:-:S03]  /*15520*/  ISETP.GE.AND P3, PT, R32, RZ, PT ;  /* 0x000000ff2000720c */ /* 0x004fc60003f66270 */
[----:B------:R-:W2:Y:S01]  /*15530*/  LDL R32, [R1+0x8cc] ;  /* 0x0008cc0001207983 */ /* 0x000ea20000100800 */
[----:B---3--:R-:W-:-:S03]  /*15540*/  ISETP.GE.AND P4, PT, R33, RZ, PT ;  /* 0x000000ff2100720c */ /* 0x008fc60003f86270 */
[----:B------:R-:W3:Y:S01]  /*15550*/  LDL R33, [R1+0x8d0] ;  /* 0x0008d00001217983 */ /* 0x000ee20000100800 */
[----:B------:R-:W-:Y:S02]  /*15560*/  PRMT R44, RZ, 0x7610, R44 ;  /* 0x00007610ff2c7816 */ /* 0x000fe4000000002c */
[----:B------:R-:W-:Y:S02]  /*15570*/  ISETP.GT.U32.AND P2, PT, R5, R82, PT ;  /* 0x000000520500720c */ /* 0x000fe40003f44070 */
[----:B------:R-:W-:Y:S02]  /*15580*/  SEL R2, R38, R2, !P6 ;  /* 0x0000000226027207 */ /* 0x000fe40007000000 */
[----:B------:R0:W3:Y:S03]  /*15590*/  @P1 LDG.E.U16 R44, desc[UR24][R8.64] ;  /* 0x00000018082c1981 */ /* 0x0000e6000c1e1500 */
[----:B------:R-:W-:Y:S01]  /*155a0*/  IMAD R2, R2, UR13, RZ ;  /* 0x0000000d02027c24 */ /* 0x000fe2000f8e02ff */
[----:B-1----:R-:W-:-:S02]  /*155b0*/  LOP3.LUT R7, R81, 0x2e, RZ, 0xfc, !PT ;  /* 0x0000002e51077812 */ /* 0x002fc400078efcff */
[----:B------:R-:W-:Y:S01]  /*155c0*/  PLOP3.LUT P1, PT, PT, PT, UP1, 0x80, 0x8 ;  /* 0x000000000008781c */ /* 0x000fe20003f2f018 */
[----:B0-----:R-:W-:-:S03]  /*155d0*/  IMAD.MOV.U32 R8, RZ, RZ, R31 ;  /* 0x000000ffff087224 */ /* 0x001fc600078e001f */
[----:B------:R-:W-:Y:S01]  /*155e0*/  ISETP.LT.AND P1, PT, R7, UR15, P1 ;  /* 0x0000000f07007c0c */ /* 0x000fe20008f21270 */
[----:B------:R-:W-:Y:S01]  /*155f0*/  @!P3 IMAD.MOV R8, RZ, RZ, -R8 ;  /* 0x000000ffff08b224 */ /* 0x000fe200078e0a08 */
[----:B------:R-:W-:Y:S01]  /*15600*/  LEA R10, P3, R2, R4, 0x1 ;  /* 0x00000004020a7211 */ /* 0x000fe200078608ff */
[----:B------:R-:W-:Y:S01]  /*15610*/  @!P2 IMAD.IADD R82, R82, 0x1, -R5 ;  /* 0x000000015252a824 */ /* 0x000fe200078e0a05 */
[----:B------:R-:W-:Y:S02]  /*15620*/  LOP3.LUT R11, R81, 0x36, RZ, 0xfc, !PT ;  /* 0x00000036510b7812 */ /* 0x000fe400078efcff */
[----:B------:R-:W-:Y:S02]  /*15630*/  PLOP3.LUT P2, PT, PT, PT, UP1, 0x80, 0x8 ;  /* 0x000000000008781c */ /* 0x000fe40003f4f018 */
[----:B------:R-:W-:Y:S02]  /*15640*/  LEA.HI.X.SX32 R2, R2, R3, 0x1, P3 ;  /* 0x0000000302027211 */ /* 0x000fe400018f0eff */
[----:B------:R-:W-:-:S02]  /*15650*/  PRMT R40, RZ, 0x7610, R40 ;  /* 0x00007610ff287816 */ /* 0x000fc40000000028 */
[----:B------:R-:W-:Y:S01]  /*15660*/  ISETP.LT.AND P2, PT, R11, UR15, P2 ;  /* 0x0000000f0b007c0c */ /* 0x000fe20009741270 */
[----:B------:R-:W-:Y:S02]  /*15670*/  @P0 IMAD.MOV.U32 R11, RZ, RZ, R2 ;  /* 0x000000ffff0b0224 */ /* 0x000fe400078e0002 */
[----:B------:R-:W-:Y:S01]  /*15680*/  IMAD.MOV.U32 R7, RZ, RZ, R82 ;  /* 0x000000ffff077224 */ /* 0x000fe200078e0052 */
[----:B------:R-:W-:Y:S01]  /*15690*/  PRMT R43, RZ, 0x7610, R43 ;  /* 0x00007610ff2b7816 */ /* 0x000fe2000000002b */
[----:B------:R0:W-:Y:S02]  /*156a0*/  STL [R1+0x53c], R10 ;  /* 0x00053c0a01007387 */ /* 0x0001e40000100800 */
[----:B------:R-:W-:Y:S01]  /*156b0*/  @!P4 IMAD.MOV R7, RZ, RZ, -R7 ;  /* 0x000000ffff07c224 */ /* 0x000fe200078e0a07 */
[----:B----4-:R-:W-:Y:S01]  /*156c0*/  ISETP.GE.AND P4, PT, R22, RZ, PT ;  /* 0x000000ff1600720c */ /* 0x010fe20003f86270 */
[----:B------:R0:W4:Y:S01]  /*156d0*/  @P0 LDG.E.U16 R40, desc[UR24][R10.64] ;  /* 0x000000180a280981 */ /* 0x000122000c1e1500 */
[----:B------:R-:W-:-:S02]  /*156e0*/  LOP3.LUT R9, R81, 0x3e, RZ, 0xfc, !PT ;  /* 0x0000003e51097812 */ /* 0x000fc400078efcff */
[----:B------:R-:W-:Y:S01]  /*156f0*/  PLOP3.LUT P3, PT, PT, PT, UP1, 0x80, 0x8 ;  /* 0x000000000008781c */ /* 0x000fe20003f6f018 */
[----:B0-----:R-:W-:Y:S02]  /*15700*/  @P1 IMAD.MOV.U32 R10, RZ, RZ, R26 ;  /* 0x000000ffff0a1224 */ /* 0x001fe400078e001a */
[----:B------:R-:W-:Y:S01]  /*15710*/  @P1 IMAD.MOV.U32 R11, RZ, RZ, R24 ;  /* 0x000000ffff0b1224 */ /* 0x000fe200078e0018 */
[----:B------:R-:W-:Y:S01]  /*15720*/  ISETP.LT.AND P3, PT, R9, UR15, P3 ;  /* 0x0000000f09007c0c */ /* 0x000fe20009f61270 */
[----:B------:R0:W-:Y:S04]  /*15730*/  STL [R1+0x538], R2 ;  /* 0x0005380201007387 */ /* 0x0001e80000100800 */
[----:B------:R1:W4:Y:S01]  /*15740*/  @P1 LDG.E.U16 R43, desc[UR24][R10.64] ;  /* 0x000000180a2b1981 */ /* 0x000322000c1e1500 */
[----:B------:R-:W-:-:S02]  /*15750*/  SEL R7, R38, R7, !P6 ;  /* 0x0000000726077207 */ /* 0x000fc40007000000 */
[----:B------:R-:W-:Y:S01]  /*15760*/  PRMT R37, RZ, 0x7610, R37 ;  /* 0x00007610ff257816 */ /* 0x000fe20000000025 */
[----:B0-----:R-:W-:Y:S01]  /*15770*/  IMAD.MOV.U32 R2, RZ, RZ, R27 ;  /* 0x000000ffff027224 */ /* 0x001fe200078e001b */
[----:B-1----:R-:W-:-:S03]  /*15780*/  SEL R10, R38, R8, !P6 ;  /* 0x00000008260a7207 */ /* 0x002fc60007000000 */
[----:B------:R-:W-:Y:S02]  /*15790*/  @!P4 IMAD.MOV R2, RZ, RZ, -R2 ;  /* 0x000000ffff02c224 */ /* 0x000fe400078e0a02 */
[----:B------:R-:W-:Y:S02]  /*157a0*/  IMAD R10, R10, UR13, RZ ;  /* 0x0000000d0a0a7c24 */ /* 0x000fe4000f8e02ff */
[----:B------:R-:W-:Y:S02]  /*157b0*/  @P2 IMAD.MOV.U32 R8, RZ, RZ, R30 ;  /* 0x000000ffff082224 */ /* 0x000fe400078e001e */
[----:B------:R-:W-:Y:S02]  /*157c0*/  IMAD R7, R7, UR13, RZ ;  /* 0x0000000d07077c24 */ /* 0x000fe4000f8e02ff */
[----:B------:R-:W-:Y:S01]  /*157d0*/  @P2 IMAD.MOV.U32 R9, RZ, RZ, R28 ;  /* 0x000000ffff092224 */ /* 0x000fe200078e001c */
[----:B------:R-:W-:Y:S02]  /*157e0*/  LEA R14, P1, R10, R4, 0x1 ;  /* 0x000000040a0e7211 */ /* 0x000fe400078208ff */
[----:B------:R-:W-:-:S02]  /*157f0*/  PRMT R34, RZ, 0x7610, R34 ;  /* 0x00007610ff227816 */ /* 0x000fc40000000022 */
[----:B------:R2:W4:Y:S01]  /*15800*/  @P2 LDG.E.U16 R37, desc[UR24][R8.64] ;  /* 0x0000001808252981 */ /* 0x000522000c1e1500 */
[----:B------:R-:W-:Y:S02]  /*15810*/  SEL R2, R38, R2, !P6 ;  /* 0x0000000226027207 */ /* 0x000fe40007000000 */
[C---:B------:R-:W-:Y:S02]  /*15820*/  LEA R11, P2, R7.reuse, R4, 0x1 ;  /* 0x00000004070b7211 */ /* 0x040fe400078408ff */
[-C--:B------:R-:W-:Y:S01]  /*15830*/  LEA.HI.X.SX32 R15, R10, R3.reuse, 0x1, P1 ;  /* 0x000000030a0f7211 */ /* 0x080fe200008f0eff */
[----:B------:R-:W-:Y:S01]  /*15840*/  IMAD R2, R2, UR13, RZ ;  /* 0x0000000d02027c24 */ /* 0x000fe2000f8e02ff */
[----:B------:R-:W-:Y:S01]  /*15850*/  LOP3.LUT R13, R0, 0x15e, RZ, 0xfc, !PT ;  /* 0x0000015e000d7812 */ /* 0x000fe200078efcff */
[----:B------:R-:W-:Y:S01]  /*15860*/  STL [R1+0x55c], R14 ;  /* 0x00055c0e01007387 */ /* 0x000fe20000100800 */
[----:B------:R-:W-:Y:S02]  /*15870*/  PRMT R36, RZ, 0x7610, R36 ;  /* 0x00007610ff247816 */ /* 0x000fe40000000024 */
[----:B------:R-:W-:Y:S01]  /*15880*/  LEA.HI.X.SX32 R12, R7, R3, 0x1, P2 ;  /* 0x00000003070c7211 */ /* 0x000fe200010f0eff */
[----:B------:R-:W-:Y:S01]  /*15890*/  STL [R1+0x57c], R11 ;  /* 0x00057c0b01007387 */ /* 0x000fe20000100800 */
[----:B------:R-:W-:-:S03]  /*158a0*/  IABS R7, R13 ;  /* 0x0000000d00077213 */ /* 0x000fc60000000000 */
[----:B------:R-:W-:Y:S01]  /*158b0*/  STL [R1+0x558], R15 ;  /* 0x0005580f01007387 */ /* 0x000fe20000100800 */
[----:B------:R-:W-:-:S03]  /*158c0*/  PRMT R35, RZ, 0x7610, R35 ;  /* 0x00007610ff237816 */ /* 0x000fc60000000023 */
[----:B------:R0:W-:Y:S01]  /*158d0*/  STL [R1+0xab4], R13 ;  /* 0x000ab40d01007387 */ /* 0x0001e20000100800 */
[----:B------:R-:W-:Y:S02]  /*158e0*/  PRMT R39, RZ, 0x7610, R39 ;  /* 0x00007610ff277816 */ /* 0x000fe40000000027 */
[----:B0-----:R-:W-:Y:S01]  /*158f0*/  LEA R13, P1, R2, R4, 0x1 ;  /* 0x00000004020d7211 */ /* 0x001fe200078208ff */
[----:B------:R0:W-:Y:S01]  /*15900*/  STL [R1+0x578], R12 ;  /* 0x0005780c01007387 */ /* 0x0001e20000100800 */
[----:B------:R-:W-:-:S03]  /*15910*/  LOP3.LUT R10, R0, 0x16c, RZ, 0xfc, !PT ;  /* 0x0000016c000a7812 */ /* 0x000fc600078efcff */
[----:B------:R-:W-:Y:S01]  /*15920*/  STL [R1+0x59c], R13 ;  /* 0x00059c0d01007387 */ /* 0x000fe20000100800 */
[----:B--2---:R-:W-:Y:S02]  /*15930*/  @P3 IMAD.MOV.U32 R9, RZ, RZ, R32 ;  /* 0x000000ffff093224 */ /* 0x004fe400078e0020 */
[----:B---3--:R-:W-:-:S05]  /*15940*/  @P3 IMAD.MOV.U32 R8, RZ, RZ, R33 ;  /* 0x000000ffff083224 */ /* 0x008fca00078e0021 */
[----:B------:R1:W2:Y:S02]  /*15950*/  @P3 LDG.E.U16 R34, desc[UR24][R8.64] ;  /* 0x0000001808223981 */ /* 0x0002a4000c1e1500 */
[----:B-1----:R-:W-:Y:S02]  /*15960*/  @P0 IMAD.MOV.U32 R8, RZ, RZ, R14 ;  /* 0x000000ffff080224 */ /* 0x002fe400078e000e */
[----:B------:R-:W-:Y:S01]  /*15970*/  @P0 IMAD.MOV.U32 R9, RZ, RZ, R15 ;  /* 0x000000ffff090224 */ /* 0x000fe200078e000f */
[----:B------:R-:W-:-:S04]  /*15980*/  LEA.HI.X.SX32 R14, R2, R3, 0x1, P1 ;  /* 0x00000003020e7211 */ /* 0x000fc800008f0eff */
[----:B------:R1:W3:Y:S01]  /*15990*/  @P0 LDG.E.U16 R36, desc[UR24][R8.64] ;  /* 0x0000001808240981 */ /* 0x0002e2000c1e1500 */
[----:B------:R-:W-:-:S04]  /*159a0*/  IMAD.HI.U32 R2, R6, R7, RZ ;  /* 0x0000000706027227 */ /* 0x000fc800078e00ff */
[----:B-1----:R-:W-:Y:S02]  /*159b0*/  @P0 IMAD.MOV.U32 R8, RZ, RZ, R11 ;  /* 0x000000ffff080224 */ /* 0x002fe400078e000b */
[----:B------:R-:W-:Y:S01]  /*159c0*/  @P0 IMAD.MOV.U32 R9, RZ, RZ, R12 ;  /* 0x000000ffff090224 */ /* 0x000fe200078e000c */
[----:B0-----:R-:W-:-:S04]  /*159d0*/  LOP3.LUT R12, R0, 0x164, RZ, 0xfc, !PT ;  /* 0x00000164000c7812 */ /* 0x001fc800078efcff */
[----:B------:R0:W2:Y:S01]  /*159e0*/  @P0 LDG.E.U16 R35, desc[UR24][R8.64] ;  /* 0x0000001808230981 */ /* 0x0000a2000c1e1500 */
[----:B------:R-:W-:Y:S01]  /*159f0*/  LOP3.LUT R11, R0, 0x166, RZ, 0xfc, !PT ;  /* 0x00000166000b7812 */ /* 0x000fe200078efcff */
[----:B------:R-:W-:Y:S02]  /*15a00*/  IMAD.MOV R2, RZ, RZ, -R2 ;  /* 0x000000ffff027224 */ /* 0x000fe400078e0a02 */
[----:B------:R-:W-:Y:S01]  /*15a10*/  STL [R1+0x598], R14 ;  /* 0x0005980e01007387 */ /* 0x000fe20000100800 */
[----:B0-----:R-:W-:Y:S02]  /*15a20*/  @P0 IMAD.MOV.U32 R8, RZ, RZ, R13 ;  /* 0x000000ffff080224 */ /* 0x001fe400078e000d */
[----:B------:R-:W-:Y:S01]  /*15a30*/  @P0 IMAD.MOV.U32 R9, RZ, RZ, R14 ;  /* 0x000000ffff090224 */ /* 0x000fe200078e000e */
[----:B------:R-:W-:Y:S04]  /*15a40*/  STL [R1+0xa9c], R12 ;  /* 0x000a9c0c01007387 */ /* 0x000fe80000100800 */
[----:B------:R0:W2:Y:S01]  /*15a50*/  @P0 LDG.E.U16 R39, desc[UR24][R8.64] ;  /* 0x0000001808270981 */ /* 0x0000a2000c1e1500 */
[----:B------:R-:W-:-:S03]  /*15a60*/  IMAD R7, R5, R2, R7 ;  /* 0x0000000205077224 */ /* 0x000fc600078e0207 */
[----:B------:R1:W-:Y:S01]  /*15a70*/  STL [R1+0xab0], R11 ;  /* 0x000ab00b01007387 */ /* 0x0003e20000100800 */
[----:B0-----:R-:W-:Y:S02]  /*15a80*/  IABS R9, R12 ;  /* 0x0000000c00097213 */ /* 0x001fe40000000000 */
[----:B------:R-:W-:Y:S02]  /*15a90*/  IABS R8, R11 ;  /* 0x0000000b00087213 */ /* 0x000fe40000000000 */
[----:B-1----:R-:W-:Y:S01]  /*15aa0*/  IABS R11, R10 ;  /* 0x0000000a000b7213 */ /* 0x002fe20000000000 */
[C---:B------:R-:W-:Y:S01]  /*15ab0*/  IMAD.HI.U32 R2, R6.reuse, R9, RZ ;  /* 0x0000000906027227 */ /* 0x040fe200078e00ff */
[----:B------:R0:W-:Y:S03]  /*15ac0*/  STL [R1+0xabc], R10 ;  /* 0x000abc0a01007387 */ /* 0x0001e60000100800 */
[----:B------:R-:W-:-:S04]  /*15ad0*/  IMAD.HI.U32 R12, R6, R11, RZ ;  /* 0x0000000b060c7227 */ /* 0x000fc800078e00ff */
[----:B------:R-:W-:Y:S02]  /*15ae0*/  IMAD.MOV R2, RZ, RZ, -R2 ;  /* 0x000000ffff027224 */ /* 0x000fe400078e0a02 */
[----:B0-----:R-:W-:-:S04]  /*15af0*/  IMAD.HI.U32 R10, R6, R8, RZ ;  /* 0x00000008060a7227 */ /* 0x001fc800078e00ff */
[----:B------:R-:W-:Y:S02]  /*15b00*/  IMAD.MOV R10, RZ, RZ, -R10 ;  /* 0x000000ffff0a7224 */ /* 0x000fe400078e0a0a */
[----:B------:R-:W-:Y:S02]  /*15b10*/  IMAD.MOV R12, RZ, RZ, -R12 ;  /* 0x000000ffff0c7224 */ /* 0x000fe400078e0a0c */
[C---:B------:R-:W-:Y:S02]  /*15b20*/  IMAD R9, R5.reuse, R2, R9 ;  /* 0x0000000205097224 */ /* 0x040fe400078e0209 */
[C---:B------:R-:W-:Y:S01]  /*15b30*/  IMAD R8, R5.reuse, R10, R8 ;  /* 0x0000000a05087224 */ /* 0x040fe200078e0208 */
[----:B------:R-:W-:Y:S01]  /*15b40*/  STL [R1+0xe38], R7 ;  /* 0x000e380701007387 */ /* 0x000fe20000100800 */
[----:B------:R-:W-:Y:S01]  /*15b50*/  IMAD R11, R5, R12, R11 ;  /* 0x0000000c050b7224 */ /* 0x000fe200078e020b */
[C---:B------:R-:W-:Y:S02]  /*15b60*/  LOP3.LUT R15, R0.reuse, 0x16e, RZ, 0xfc, !PT ;  /* 0x0000016e000f7812 */ /* 0x040fe400078efcff */
[----:B------:R-:W-:Y:S01]  /*15b70*/  STL [R1+0xe30], R9 ;  /* 0x000e300901007387 */ /* 0x000fe20000100800 */
[----:B------:R-:W-:-:S03]  /*15b80*/  LOP3.LUT R13, R0, 0x174, RZ, 0xfc, !PT ;  /* 0x00000174000d7812 */ /* 0x000fc600078efcff */
[----:B------:R-:W-:Y:S01]  /*15b90*/  STL [R1+0xe50], R9 ;  /* 0x000e500901007387 */ /* 0x000fe20000100800 */
[----:B------:R-:W-:-:S03]  /*15ba0*/  LOP3.LUT R14, R0, 0x176, RZ, 0xfc, !PT ;  /* 0x00000176000e7812 */ /* 0x000fc600078efcff */
[----:B------:R-:W-:Y:S04]  /*15bb0*/  STL [R1+0xe34], R8 ;  /* 0x000e340801007387 */ /* 0x000fe80000100800 */
[----:B------:R-:W-:Y:S04]  /*15bc0*/  STL [R1+0xe28], R11 ;  /* 0x000e280b01007387 */ /* 0x000fe80000100800 */
[----:B------:R-:W-:Y:S01]  /*15bd0*/  STL [R1+0xe54], R11 ;  /* 0x000e540b01007387 */ /* 0x000fe20000100800 */
[----:B------:R-:W-:-:S03]  /*15be0*/  IABS R10, R15 ;  /* 0x0000000f000a7213 */ /* 0x000fc60000000000 */
[----:B------:R-:W-:Y:S01]  /*15bf0*/  STL [R1+0xa90], R15 ;  /* 0x000a900f01007387 */ /* 0x000fe20000100800 */
[----:B------:R-:W-:-:S03]  /*15c00*/  IABS R12, R14 ;  /* 0x0000000e000c7213 */ /* 0x000fc60000000000 */
[----:B------:R0:W-:Y:S01]  /*15c10*/  STL [R1+0xaac], R13 ;  /* 0x000aac0d01007387 */ /* 0x0001e20000100800 */
[----:B------:R-:W-:-:S03]  /*15c20*/  IMAD.HI.U32 R2, R6, R10, RZ ;  /* 0x0000000a06027227 */ /* 0x000fc600078e00ff */
[----:B------:R1:W-:Y:S01]  /*15c30*/  STL [R1+0xaa8], R14 ;  /* 0x000aa80e01007387 */ /* 0x0003e20000100800 */
[----:B0-----:R-:W-:Y:S01]  /*15c40*/  IABS R13, R13 ;  /* 0x0000000d000d7213 */ /* 0x001fe20000000000 */
[----:B------:R-:W-:-:S04]  /*15c50*/  IMAD.HI.U32 R15, R6, R12, RZ ;  /* 0x0000000c060f7227 */ /* 0x000fc800078e00ff */
[----:B-1----:R-:W-:Y:S01]  /*15c60*/  IMAD.HI.U32 R14, R6, R13, RZ ;  /* 0x0000000d060e7227 */ /* 0x002fe200078e00ff */
[----:B------:R-:W-:-:S03]  /*15c70*/  LOP3.LUT R8, R0, 0x17e, RZ, 0xfc, !PT ;  /* 0x0000017e00087812 */ /* 0x000fc600078efcff */
[----:B------:R-:W-:Y:S01]  /*15c80*/  IMAD.MOV R14, RZ, RZ, -R14 ;  /* 0x000000ffff0e7224 */ /* 0x000fe200078e0a0e */
[C---:B------:R-:W-:Y:S01]  /*15c90*/  LOP3.LUT R7, R0.reuse, 0x184, RZ, 0xfc, !PT ;  /* 0x0000018400077812 */ /* 0x040fe200078efcff */
[----:B------:R-:W-:Y:S01]  /*15ca0*/  IMAD.MOV R2, RZ, RZ, -R2 ;  /* 0x000000ffff027224 */ /* 0x000fe200078e0a02 */
[----:B------:R-:W-:Y:S01]  /*15cb0*/  LOP3.LUT R9, R0, 0x17c, RZ, 0xfc, !PT ;  /* 0x0000017c00097812 */ /* 0x000fe200078efcff */
[----:B------:R-:W-:Y:S02]  /*15cc0*/  IMAD.MOV R15, RZ, RZ, -R15 ;  /* 0x000000ffff0f7224 */ /* 0x000fe400078e0a0f */
[C---:B------:R-:W-:Y:S01]  /*15cd0*/  IMAD R13, R5.reuse, R14, R13 ;  /* 0x0000000e050d7224 */ /* 0x040fe200078e020d */
[----:B------:R-:W-:Y:S01]  /*15ce0*/  IABS R14, R8 ;  /* 0x00000008000e7213 */ /* 0x000fe20000000000 */
[C---:B------:R-:W-:Y:S01]  /*15cf0*/  IMAD R10, R5.reuse, R2, R10 ;  /* 0x00000002050a7224 */ /* 0x040fe200078e020a */
[----:B------:R-:W-:Y:S01]  /*15d00*/  IABS R17, R7 ;  /* 0x0000000700117213 */ /* 0x000fe20000000000 */
[----:B------:R-:W-:Y:S01]  /*15d10*/  IMAD R12, R5, R15, R12 ;  /* 0x0000000f050c7224 */ /* 0x000fe200078e020c */
[----:B------:R-:W-:Y:S01]  /*15d20*/  IABS R15, R9 ;  /* 0x00000009000f7213 */ /* 0x000fe20000000000 */
[C---:B------:R-:W-:Y:S01]  /*15d30*/  IMAD.HI.U32 R16, R6.reuse, R14, RZ ;  /* 0x0000000e06107227 */ /* 0x040fe200078e00ff */
[----:B------:R-:W-:Y:S03]  /*15d40*/  STL [R1+0xe2c], R10 ;  /* 0x000e2c0a01007387 */ /* 0x000fe60000100800 */
[C---:B------:R-:W-:Y:S01]  /*15d50*/  IMAD.HI.U32 R18, R6.reuse, R17, RZ ;  /* 0x0000001106127227 */ /* 0x040fe200078e00ff */
[----:B------:R-:W-:Y:S03]  /*15d60*/  STL [R1+0xe58], R10 ;  /* 0x000e580a01007387 */ /* 0x000fe60000100800 */
[----:B------:R-:W-:Y:S01]  /*15d70*/  IMAD.HI.U32 R2, R6, R15, RZ ;  /* 0x0000000f06027227 */ /* 0x000fe200078e00ff */
[----:B------:R-:W-:Y:S03]  /*15d80*/  STL [R1+0xe3c], R13 ;  /* 0x000e3c0d01007387 */ /* 0x000fe60000100800 */
[----:B------:R-:W-:Y:S01]  /*15d90*/  IMAD.MOV R16, RZ, RZ, -R16 ;  /* 0x000000ffff107224 */ /* 0x000fe200078e0a10 */
[----:B------:R-:W-:Y:S01]  /*15da0*/  STL [R1+0xe40], R12 ;  /* 0x000e400c01007387 */ /* 0x000fe20000100800 */
[----:B------:R-:W-:-:S03]  /*15db0*/  IMAD.MOV R18, RZ, RZ, -R18 ;  /* 0x000000ffff127224 */ /* 0x000fc600078e0a12 */
[----:B------:R0:W-:Y:S01]  /*15dc0*/  STL [R1+0xa94], R9 ;  /* 0x000a940901007387 */ /* 0x0001e20000100800 */
[----:B------:R-:W-:-:S03]  /*15dd0*/  IMAD.MOV R2, RZ, RZ, -R2 ;  /* 0x000000ffff027224 */ /* 0x000fc600078e0a02 */
[----:B------:R1:W-:Y:S01]  /*15de0*/  STL [R1+0xa98], R8 ;  /* 0x000a980801007387 */ /* 0x0003e20000100800 */
[C---:B------:R-:W-:Y:S01]  /*15df0*/  IMAD R14, R5.reuse, R16, R14 ;  /* 0x00000010050e7224 */ /* 0x040fe200078e020e */
[C---:B0-----:R-:W-:Y:S01]  /*15e00*/  LOP3.LUT R9, R0.reuse, 0x186, RZ, 0xfc, !PT ;  /* 0x0000018600097812 */ /* 0x041fe200078efcff */
[C---:B------:R-:W-:Y:S01]  /*15e10*/  IMAD R17, R5.reuse, R18, R17 ;  /* 0x0000001205117224 */ /* 0x040fe200078e0211 */
[----:B-1----:R-:W-:Y:S01]  /*15e20*/  LOP3.LUT R8, R0, 0x18c, RZ, 0xfc, !PT ;  /* 0x0000018c00087812 */ /* 0x002fe200078efcff */
[----:B------:R-:W-:Y:S01]  /*15e30*/  IMAD R15, R5, R2, R15 ;  /* 0x00000002050f7224 */ /* 0x000fe200078e020f */
[----:B------:R-:W-:Y:S02]  /*15e40*/  IABS R16, R9 ;  /* 0x0000000900107213 */ /* 0x000fe40000000000 */
[----:B------:R-:W-:Y:S01]  /*15e50*/  IABS R18, R8 ;  /* 0x0000000800127213 */ /* 0x000fe20000000000 */
[----:B------:R0:W-:Y:S02]  /*15e60*/  STL [R1+0xab8], R7 ;  /* 0x000ab80701007387 */ /* 0x0001e40000100800 */
[----:B------:R-:W-:-:S02]  /*15e70*/  IMAD.HI.U32 R2, R6, R16, RZ ;  /* 0x0000001006027227 */ /* 0x000fc400078e00ff */
[----:B------:R-:W-:Y:S02]  /*15e80*/  STL [R1+0xe44], R15 ;  /* 0x000e440f01007387 */ /* 0x000fe40000100800 */
[----:B------:R-:W-:Y:S02]  /*15e90*/  IMAD.HI.U32 R20, R6, R18, RZ ;  /* 0x0000001206147227 */ /* 0x000fe400078e00ff */
[----:B------:R-:W-:Y:S01]  /*15ea0*/  STL [R1+0xe48], R14 ;  /* 0x000e480e01007387 */ /* 0x000fe20000100800 */
[----:B0-----:R-:W-:Y:S01]  /*15eb0*/  LOP3.LUT R7, R0, 0x18e, RZ, 0xfc, !PT ;  /* 0x0000018e00077812 */ /* 0x001fe200078efcff */
[----:B------:R-:W-:Y:S02]  /*15ec0*/  IMAD.MOV R2, RZ, RZ, -R2 ;  /* 0x000000ffff027224 */ /* 0x000fe400078e0a02 */
[----:B------:R-:W-:Y:S01]  /*15ed0*/  STL [R1+0xe20], R17 ;  /* 0x000e201101007387 */ /* 0x000fe20000100800 */
[----:B------:R-:W-:Y:S01]  /*15ee0*/  IMAD.MOV R20, RZ, RZ, -R20 ;  /* 0x000000ffff147224 */ /* 0x000fe200078e0a14 */
[----:B------:R-:W-:-:S02]  /*15ef0*/  IABS R19, R7 ;  /* 0x0000000700137213 */ /* 0x000fc40000000000 */
[----:B------:R0:W-:Y:S01]  /*15f00*/  STL [R1+0xa8c], R9 ;  /* 0x000a8c0901007387 */ /* 0x0001e20000100800 */
[----:B------:R-:W-:-:S03]  /*15f10*/  IMAD R16, R5, R2, R16 ;  /* 0x0000000205107224 */ /* 0x000fc600078e0210 */
[----:B------:R1:W-:Y:S01]  /*15f20*/  STL [R1+0xaa4], R8 ;  /* 0x000aa40801007387 */ /* 0x0003e20000100800 */
[----:B------:R-:W-:-:S03]  /*15f30*/  IMAD R18, R5, R20, R18 ;  /* 0x0000001405127224 */ /* 0x000fc600078e0212 */
[----:B------:R4:W-:Y:S01]  /*15f40*/  STL [R1+0xaa0], R7 ;  /* 0x000aa00701007387 */ /* 0x0009e20000100800 */
[----:B0-----:R-:W-:Y:S01]  /*15f50*/  LOP3.LUT R9, R0, 0x194, RZ, 0xfc, !PT ;  /* 0x0000019400097812 */ /* 0x001fe200078efcff */
[----:B------:R-:W-:Y:S02]  /*15f60*/  IMAD.HI.U32 R21, R6, R19, RZ ;  /* 0x0000001306157227 */ /* 0x000fe400078e00ff */
[----:B------:R-:W-:Y:S01]  /*15f70*/  STL [R1+0xe24], R16 ;  /* 0x000e241001007387 */ /* 0x000fe20000100800 */
[C---:B-1----:R-:W-:Y:S02]  /*15f80*/  LOP3.LUT R8, R0.reuse, 0x196, RZ, 0xfc, !PT ;  /* 0x0000019600087812 */ /* 0x042fe400078efcff */
[----:B----4-:R-:W-:Y:S01]  /*15f90*/  LOP3.LUT R7, R0, 0x19c, RZ, 0xfc, !PT ;  /* 0x0000019c00077812 */ /* 0x010fe200078efcff */
[----:B------:R-:W-:Y:S03]  /*15fa0*/  STL [R1+0xe4c], R18 ;  /* 0x000e4c1201007387 */ /* 0x000fe60000100800 */
[----:B------:R-:W-:Y:S01]  /*15fb0*/  IABS R22, R7 ;  /* 0x0000000700167213 */ /* 0x000fe20000000000 */
[----:B------:R-:W-:Y:S01]  /*15fc0*/  STL [R1+0xa88], R9 ;  /* 0x000a880901007387 */ /* 0x000fe20000100800 */
[----:B------:R-:W-:Y:S01]  /*15fd0*/  IMAD.MOV R21, RZ, RZ, -R21 ;  /* 0x000000ffff157224 */ /* 0x000fe200078e0a15 */
[----:B------:R-:W-:-:S02]  /*15fe0*/  IABS R23, R8 ;  /* 0x0000000800177213 */ /* 0x000fc40000000000 */
[----:B------:R-:W-:Y:S01]  /*15ff0*/  STL [R1+0xa84], R8 ;  /* 0x000a840801007387 */ /* 0x000fe20000100800 */
[----:B------:R-:W-:-:S03]  /*16000*/  IMAD.HI.U32 R24, R6, R22, RZ ;  /* 0x0000001606187227 */ /* 0x000fc600078e00ff */
[----:B------:R0:W-:Y:S01]  /*16010*/  STL [R1+0xa80], R7 ;  /* 0x000a800701007387 */ /* 0x0001e20000100800 */
[----:B------:R-:W-:Y:S01]  /*16020*/  IMAD.MOV R24, RZ, RZ, -R24 ;  /* 0x000000ffff187224 */ /* 0x000fe200078e0a18 */
[----:B------:R-:W-:Y:S01]  /*16030*/  IABS R20, R9 ;  /* 0x0000000900147213 */ /* 0x000fe20000000000 */
[----:B------:R-:W-:Y:S02]  /*16040*/  IMAD R19, R5, R21, R19 ;  /* 0x0000001505137224 */ /* 0x000fe400078e0213 */
[----:B------:R-:W-:Y:S01]  /*16050*/  IMAD.HI.U32 R21, R6, R23, RZ ;  /* 0x0000001706157227 */ /* 0x000fe200078e00ff */
[----:B0-----:R-:W-:-:S03]  /*16060*/  LOP3.LUT R7, R0, 0x1a6, RZ, 0xfc, !PT ;  /* 0x000001a600077812 */ /* 0x001fc600078efcff */
[C---:B------:R-:W-:Y:S01]  /*16070*/  IMAD R22, R5.reuse, R24, R22 ;  /* 0x0000001805167224 */ /* 0x040fe200078e0216 */
[C---:B------:R-:W-:Y:S02]  /*16080*/  LOP3.LUT R8, R0.reuse, 0x1a4, RZ, 0xfc, !PT ;  /* 0x000001a400087812 */ /* 0x040fe400078efcff */
[----:B------:R-:W-:Y:S02]  /*16090*/  IABS R25, R7 ;  /* 0x0000000700197213 */ /* 0x000fe40000000000 */
[----:B------:R-:W-:Y:S01]  /*160a0*/  LOP3.LUT R9, R0, 0x19e, RZ, 0xfc, !PT ;  /* 0x0000019e00097812 */ /* 0x000fe200078efcff */
[----:B------:R-:W-:Y:S01]  /*160b0*/  IMAD.MOV R21, RZ, RZ, -R21 ;  /* 0x000000ffff157224 */ /* 0x000fe200078e0a15 */
[----:B------:R-:W-:Y:S01]  /*160c0*/  IABS R24, R8 ;  /* 0x0000000800187213 */ /* 0x000fe20000000000 */
[C---:B------:R-:W-:Y:S01]  /*160d0*/  IMAD.HI.U32 R27, R6.reuse, R25, RZ ;  /* 0x00000019061b7227 */ /* 0x040fe200078e00ff */
[----:B------:R-:W-:Y:S03]  /*160e0*/  STL [R1+0xe1c], R22 ;  /* 0x000e1c1601007387 */ /* 0x000fe60000100800 */
[----:B------:R-:W-:Y:S01]  /*160f0*/  IMAD.HI.U32 R2, R6, R20, RZ ;  /* 0x0000001406027227 */ /* 0x000fe200078e00ff */
[----:B------:R-:W-:Y:S03]  /*16100*/  STL [R1+0xa7c], R9 ;  /* 0x000a7c0901007387 */ /* 0x000fe60000100800 */
[----:B------:R-:W-:Y:S01]  /*16110*/  IMAD R23, R5, R21, R23 ;  /* 0x0000001505177224 */ /* 0x000fe200078e0217 */
[----:B------:R0:W-:Y:S01]  /*16120*/  STL [R1+0xa78], R8 ;  /* 0x000a780801007387 */ /* 0x0001e20000100800 */
[----:B------:R-:W-:Y:S01]  /*16130*/  IMAD.MOV R27, RZ, RZ, -R27 ;  /* 0x000000ffff1b7224 */ /* 0x000fe200078e0a1b */
[----:B------:R-:W-:Y:S01]  /*16140*/  IABS R21, R9 ;  /* 0x0000000900157213 */ /* 0x000fe20000000000 */
[----:B------:R-:W-:-:S02]  /*16150*/  IMAD.MOV R2, RZ, RZ, -R2 ;  /* 0x000000ffff027224 */ /* 0x000fc400078e0a02 */
[----:B------:R-:W-:Y:S01]  /*16160*/  IMAD.HI.U32 R26, R6, R24, RZ ;  /* 0x00000018061a7227 */ /* 0x000fe200078e00ff */
[----:B0-----:R-:W-:-:S03]  /*16170*/  LOP3.LUT R8, R0, 0x1ae, RZ, 0xfc, !PT ;  /* 0x000001ae00087812 */ /* 0x001fc600078efcff */
[C---:B------:R-:W-:Y:S01]  /*16180*/  IMAD R25, R5.reuse, R27, R25 ;  /* 0x0000001b05197224 */ /* 0x040fe200078e0219 */
[----:B------:R-:W-:Y:S01]  /*16190*/  LOP3.LUT R9, R0, 0x1ac, RZ, 0xfc, !PT ;  /* 0x000001ac00097812 */ /* 0x000fe200078efcff */
[----:B------:R-:W-:Y:S01]  /*161a0*/  IMAD R20, R5, R2, R20 ;  /* 0x0000000205147224 */ /* 0x000fe200078e0214 */
[----:B------:R-:W-:Y:S01]  /*161b0*/  IABS R27, R8 ;  /* 0x00000008001b7213 */ /* 0x000fe20000000000 */
[----:B------:R-:W-:Y:S02]  /*161c0*/  IMAD.MOV R26, RZ, RZ, -R26 ;  /* 0x000000ffff1a7224 */ /* 0x000fe400078e0a1a */
[----:B------:R-:W-:-:S04]  /*161d0*/  IMAD.HI.U32 R2, R6, R21, RZ ;  /* 0x0000001506027227 */ /* 0x000fc800078e00ff */
[C---:B------:R-:W-:Y:S01]  /*161e0*/  IMAD R24, R5.reuse, R26, R24 ;  /* 0x0000001a05187224 */ /* 0x040fe200078e0218 */
[----:B------:R-:W-:Y:S01]  /*161f0*/  IABS R26, R9 ;  /* 0x00000009001a7213 */ /* 0x000fe20000000000 */
[----:B------:R-:W-:Y:S02]  /*16200*/  IMAD.MOV R2, RZ, RZ, -R2 ;  /* 0x000000ffff027224 */ /* 0x000fe400078e0a02 */
[----:B------:R-:W-:Y:S01]  /*16210*/  IMAD.HI.U32 R29, R6, R27, RZ ;  /* 0x0000001b061d7227 */ /* 0x000fe200078e00ff */
[----:B------:R-:W-:Y:S03]  /*16220*/  STL [R1+0xa74], R7 ;  /* 0x000a740701007387 */ /* 0x000fe60000100800 */
[----:B------:R-:W-:Y:S01]  /*16230*/  IMAD R21, R5, R2, R21 ;  /* 0x0000000205157224 */ /* 0x000fe200078e0215 */
[----:B------:R0:W-:Y:S01]  /*16240*/  STL [R1+0xa70], R9 ;  /* 0x000a700901007387 */ /* 0x0001e20000100800 */
[----:B------:R-:W-:-:S02]  /*16250*/  IMAD.MOV R29, RZ, RZ, -R29 ;  /* 0x000000ffff1d7224 */ /* 0x000fc400078e0a1d */
[----:B------:R-:W-:-:S04]  /*16260*/  IMAD.HI.U32 R2, R6, R26, RZ ;  /* 0x0000001a06027227 */ /* 0x000fc800078e00ff */
[C---:B------:R-:W-:Y:S01]  /*16270*/  IMAD R27, R5.reuse, R29, R27 ;  /* 0x0000001d051b7224 */ /* 0x040fe200078e021b */
[C---:B0-----:R-:W-:Y:S01]  /*16280*/  LOP3.LUT R9, R0.reuse, 0x1b6, RZ, 0xfc, !PT ;  /* 0x000001b600097812 */ /* 0x041fe200078efcff */
[----:B------:R-:W-:Y:S01]  /*16290*/  IMAD.MOV R2, RZ, RZ, -R2 ;  /* 0x000000ffff027224 */ /* 0x000fe200078e0a02 */
[----:B------:R-:W-:Y:S02]  /*162a0*/  LOP3.LUT R7, R0, 0x1b4, RZ, 0xfc, !PT ;  /* 0x000001b400077812 */ /* 0x000fe400078efcff */
[----:B------:R-:W-:Y:S01]  /*162b0*/  IABS R29, R9 ;  /* 0x00000009001d7213 */ /* 0x000fe20000000000 */
[----:B------:R-:W-:Y:S01]  /*162c0*/  IMAD R26, R5, R2, R26 ;  /* 0x00000002051a7224 */ /* 0x000fe200078e021a */
[----:B------:R0:W-:Y:S01]  /*162d0*/  STL [R1+0xa6c], R8 ;  /* 0x000a6c0801007387 */ /* 0x0001e20000100800 */
[----:B------:R-:W-:Y:S02]  /*162e0*/  IABS R28, R7 ;  /* 0x00000007001c7213 */ /* 0x000fe40000000000 */
[----:B------:R-:W-:Y:S01]  /*162f0*/  IMAD.HI.U32 R2, R6, R29, RZ ;  /* 0x0000001d06027227 */ /* 0x000fe200078e00ff */
[----:B------:R1:W-:Y:S03]  /*16300*/  STL [R1+0xa68], R7 ;  /* 0x000a680701007387 */ /* 0x0003e60000100800 */
[----:B------:R-:W-:Y:S01]  /*16310*/  IMAD.MOV R2, RZ, RZ, -R2 ;  /* 0x000000ffff027224 */ /* 0x000fe200078e0a02 */
[C---:B0-----:R-:W-:Y:S01]  /*16320*/  LOP3.LUT R8, R0.reuse, 0x1bc, RZ, 0xfc, !PT ;  /* 0x000001bc00087812 */ /* 0x041fe200078efcff */
[----:B------:R-:W-:Y:S01]  /*16330*/  STL [R1+0xa64], R9 ;  /* 0x000a640901007387 */ /* 0x000fe20000100800 */
[----:B-1----:R-:W-:-:S03]  /*16340*/  LOP3.LUT R7, R0, 0x1be, RZ, 0xfc, !PT ;  /* 0x000001be00077812 */ /* 0x002fc600078efcff */
[----:B------:R-:W-:Y:S01]  /*16350*/  STL [R1+0xa60], R8 ;  /* 0x000a600801007387 */ /* 0x000fe20000100800 */
[----:B------:R-:W-:Y:S01]  /*16360*/  IMAD R29, R5, R2, R29 ;  /* 0x00000002051d7224 */ /* 0x000fe200078e021d */
[----:B------:R-:W-:Y:S02]  /*16370*/  IABS R31, R7 ;  /* 0x00000007001f7213 */ /* 0x000fe40000000000 */
[----:B------:R0:W-:Y:S01]  /*16380*/  STL [R1+0xa5c], R7 ;  /* 0x000a5c0701007387 */ /* 0x0001e20000100800 */
[C---:B------:R-:W-:Y:S02]  /*16390*/  LOP3.LUT R2, R0.reuse, 0x1c6, RZ, 0xfc, !PT ;  /* 0x000001c600027812 */ /* 0x040fe400078efcff */
[----:B0-----:R-:W-:-:S05]  /*163a0*/  LOP3.LUT R7, R0, 0x1c4, RZ, 0xfc, !PT ;  /* 0x000001c400077812 */ /* 0x001fca00078efcff */
[----:B------:R-:W-:Y:S04]  /*163b0*/  STL [R1+0xa58], R7 ;  /* 0x000a580701007387 */ /* 0x000fe80000100800 */
[----:B------:R0:W-:Y:S04]  /*163c0*/  STL [R1+0xa54], R2 ;  /* 0x000a540201007387 */ /* 0x0001e80000100800 */
[----:B------:R-:W4:Y:S04]  /*163d0*/  LDL.LU R54, [R1+0xa4c] ;  /* 0x000a4c0001367983 */ /* 0x000f280000300800 */
[----:B------:R-:W3:Y:S04]  /*163e0*/  LDL.LU R93, [R1+0xa48] ;  /* 0x000a4800015d7983 */ /* 0x000ee80000300800 */
[----:B------:R-:W4:Y:S04]  /*163f0*/  LDL.LU R55, [R1+0xa44] ;  /* 0x000a440001377983 */ /* 0x000f280000300800 */
        /* <DEDUP_REMOVED lines=11> */
[----:B------:R-:W4:Y:S01]  /*164b0*/  LDL.LU R91, [R1+0x820] ;  /* 0x00082000015b7983 */ /* 0x000f220000300800 */
[----:B------:R-:W1:Y:S01]  /*164c0*/  S2R R82, SR_TID.X ;  /* 0x0000000000527919 */ /* 0x000e620000002100 */
[----:B------:R-:W-:Y:S01]  /*164d0*/  IMAD.HI.U32 R33, R6, R31, RZ ;  /* 0x0000001f06217227 */ /* 0x000fe200078e00ff */
[----:B------:R-:W-:-:S04]  /*164e0*/  @!UP2 UIADD3 UR4, UPT, UPT, -UR8, 0x100000, URZ ;  /* 0x001000000804a890 */ /* 0x000fc8000fffe1ff */
[----:B------:R-:W-:Y:S02]  /*164f0*/  @!UP2 USHF.L.U32 UR5, UR4, 0xb, URZ ;  /* 0x0000000b0405a899 */ /* 0x000fe400080006ff */
[----:B------:R-:W-:Y:S01]  /*16500*/  @!UP2 USHF.L.U32 UR4, UR4, 0x1, URZ ;  /* 0x000000010404a899 */ /* 0x000fe200080006ff */
[----:B------:R-:W-:Y:S01]  /*16510*/  VOTEU.ALL UP1, P5 ;  /* 0x0000000000ff7886 */ /* 0x000fe20002820000 */
[----:B------:R-:W-:Y:S01]  /*16520*/  IMAD.HI.U32 R30, R6, R28, RZ ;  /* 0x0000001c061e7227 */ /* 0x000fe200078e00ff */
[----:B------:R-:W-:Y:S01]  /*16530*/  IABS R32, R8 ;  /* 0x0000000800207213 */ /* 0x000fe20000000000 */
[----:B------:R-:W4:Y:S01]  /*16540*/  LDL.LU R84, [R1+0x81c] ;  /* 0x00081c0001547983 */ /* 0x000f220000300800 */
[----:B------:R-:W-:Y:S01]  /*16550*/  PRMT R12, RZ, 0x7610, R12 ;  /* 0x00007610ff0c7816 */ /* 0x000fe2000000000c */
[----:B------:R-:W-:Y:S01]  /*16560*/  IMAD.MOV R33, RZ, RZ, -R33 ;  /* 0x000000ffff217224 */ /* 0x000fe200078e0a21 */
[----:B------:R-:W-:Y:S01]  /*16570*/  PRMT R18, RZ, 0x7610, R18 ;  /* 0x00007610ff127816 */ /* 0x000fe20000000012 */
[----:B------:R-:W-:Y:S01]  /*16580*/  IMAD.MOV R30, RZ, RZ, -R30 ;  /* 0x000000ffff1e7224 */ /* 0x000fe200078e0a1e */
[----:B------:R-:W4:Y:S01]  /*16590*/  LDL.LU R86, [R1+0x818] ;  /* 0x0008180001567983 */ /* 0x000f220000300800 */
[C---:B------:R-:W-:Y:S01]  /*165a0*/  IMAD R31, R5.reuse, R33, R31 ;  /* 0x00000021051f7224 */ /* 0x040fe200078e021f */
[----:B------:R-:W-:Y:S01]  /*165b0*/  IABS R33, R2 ;  /* 0x0000000200217213 */ /* 0x000fe20000000000 */
[----:B------:R0:W2:Y:S01]  /*165c0*/  @!UP1 SYNCS.EXCH.64 URZ, [UR10+0x24008], UR4 ;  /* 0x024008040aff95b2 */ /* 0x0000a20008000100 */
[----:B-1----:R-:W-:Y:S01]  /*165d0*/  SHF.R.S32.HI R81, RZ, 0x6, R82 ;  /* 0x00000006ff517819 */ /* 0x002fe20000011452 */
[----:B------:R-:W-:Y:S01]  /*165e0*/  IMAD R28, R5, R30, R28 ;  /* 0x0000001e051c7224 */ /* 0x000fe200078e021c */
[----:B------:R-:W-:Y:S01]  /*165f0*/  LOP3.LUT R82, R82, 0x3f, RZ, 0xc0, !PT ;  /* 0x0000003f52527812 */ /* 0x000fe200078ec0ff */
[----:B------:R-:W4:Y:S01]  /*16600*/  LDL.LU R87, [R1+0x804] ;  /* 0x0008040001577983 */ /* 0x000f220000300800 */
[----:B------:R-:W-:Y:S01]  /*16610*/  SGXT R81, R81, 0x1 ;  /* 0x000000015151781a */ /* 0x000fe20000000200 */
[----:B0-----:R-:W0:Y:S02]  /*16620*/  LDCU UR4, c[0x0][0x3b0] ;  /* 0x00007600ff0477ac */ /* 0x001e240008000800 */
[----:B------:R-:W-:Y:S01]  /*16630*/  IMAD.SHL.U32 R2, R82, 0x2, RZ ;  /* 0x0000000252027824 */ /* 0x000fe200078e00ff */
[----:B------:R-:W4:Y:S01]  /*16640*/  LDL.LU R92, [R1+0x800] ;  /* 0x00080000015c7983 */ /* 0x000f220000300800 */
[----:B------:R-:W-:Y:S01]  /*16650*/  PRMT R13, RZ, 0x7610, R13 ;  /* 0x00007610ff0d7816 */ /* 0x000fe2000000000d */
[----:B------:R-:W1:Y:S02]  /*16660*/  LDCU UR5, c[0x0][0x3b0] ;  /* 0x00007600ff0577ac */ /* 0x000e640008000800 */
[----:B------:R-:W-:-:S02]  /*16670*/  LOP3.LUT R2, R2, 0x90, R81, 0x78, !PT ;  /* 0x0000009002027812 */ /* 0x000fc400078e7851 */
[----:B------:R-:W-:Y:S01]  /*16680*/  PRMT R17, RZ, 0x7610, R17 ;  /* 0x00007610ff117816 */ /* 0x000fe20000000011 */
[----:B------:R-:W0:Y:S01]  /*16690*/  LDCU UR8, c[0x0][0x3b0] ;  /* 0x00007600ff0877ac */ /* 0x000e220008000800 */
[----:B------:R-:W-:Y:S01]  /*166a0*/  LOP3.LUT R85, R2, 0x20, RZ, 0x3c, !PT ;  /* 0x0000002002557812 */ /* 0x000fe200078e3cff */
[----:B------:R-:W-:Y:S01]  /*166b0*/  STS.U16 [R2+UR10+0x20000], R75 ;  /* 0x0200004b02007988 */ /* 0x000fe2000800040a */
[----:B------:R-:W-:-:S03]  /*166c0*/  IMAD.HI.U32 R30, R6, R32, RZ ;  /* 0x00000020061e7227 */ /* 0x000fc600078e00ff */
[----:B------:R-:W-:Y:S04]  /*166d0*/  STS.U16 [R2+UR10+0x20400], R74 ;  /* 0x0204004a02007988 */ /* 0x000fe8000800040a */
[----:B------:R-:W-:Y:S04]  /*166e0*/  STS.U16 [R2+UR10+0x20800], R73 ;  /* 0x0208004902007988 */ /* 0x000fe8000800040a */
[----:B------:R-:W-:Y:S04]  /*166f0*/  STS.U16 [R2+UR10+0x20c00], R68 ;  /* 0x020c004402007988 */ /* 0x000fe8000800040a */
[----:B------:R-:W-:Y:S04]  /*16700*/  STS.U16 [R2+UR10+0x21000], R67 ;  /* 0x0210004302007988 */ /* 0x000fe8000800040a */
[----:B------:R-:W-:Y:S04]  /*16710*/  STS.U16 [R2+UR10+0x21400], R66 ;  /* 0x0214004202007988 */ /* 0x000fe8000800040a */
[----:B------:R-:W-:Y:S04]  /*16720*/  STS.U16 [R2+UR10+0x21800], R65 ;  /* 0x0218004102007988 */ /* 0x000fe8000800040a */
[----:B------:R-:W-:Y:S01]  /*16730*/  STS.U16 [R2+UR10+0x21c00], R56 ;  /* 0x021c003802007988 */ /* 0x000fe2000800040a */
[----:B------:R-:W-:-:S03]  /*16740*/  LOP3.LUT R22, R2, 0x40, RZ, 0x3c, !PT ;  /* 0x0000004002167812 */ /* 0x000fc600078e3cff */
[----:B------:R-:W-:Y:S04]  /*16750*/  STS.U16 [R85+UR10+0x20100], R71 ;  /* 0x0201004755007988 */ /* 0x000fe8000800040a */
[----:B------:R-:W-:Y:S01]  /*16760*/  STS.U16 [R85+UR10+0x20500], R70 ;  /* 0x0205004655007988 */ /* 0x000fe2000800040a */
[----:B------:R-:W-:-:S03]  /*16770*/  IMAD.MOV R30, RZ, RZ, -R30 ;  /* 0x000000ffff1e7224 */ /* 0x000fc600078e0a1e */
[----:B------:R-:W-:Y:S04]  /*16780*/  STS.U16 [R85+UR10+0x20900], R69 ;  /* 0x0209004555007988 */ /* 0x000fe8000800040a */
[----:B------:R-:W-:Y:S04]  /*16790*/  STS.U16 [R85+UR10+0x20d00], R60 ;  /* 0x020d003c55007988 */ /* 0x000fe8000800040a */
[----:B------:R-:W-:Y:S04]  /*167a0*/  STS.U16 [R85+UR10+0x21100], R59 ;  /* 0x0211003b55007988 */ /* 0x000fe8000800040a */
[----:B------:R-:W-:Y:S01]  /*167b0*/  STS.U16 [R85+UR10+0x21500], R58 ;  /* 0x0215003a55007988 */ /* 0x000fe2000800040a */
[----:B------:R-:W-:-:S03]  /*167c0*/  IMAD R32, R5, R30, R32 ;  /* 0x0000001e05207224 */ /* 0x000fc600078e0220 */
[----:B------:R-:W-:Y:S01]  /*167d0*/  STS.U16 [R85+UR10+0x21900], R57 ;  /* 0x0219003955007988 */ /* 0x000fe2000800040a */
[----:B------:R-:W-:-:S03]  /*167e0*/  IABS R30, R7 ;  /* 0x00000007001e7213 */ /* 0x000fc60000000000 */
[----:B------:R-:W-:Y:S01]  /*167f0*/  STS.U16 [R85+UR10+0x21d00], R47 ;  /* 0x021d002f55007988 */ /* 0x000fe2000800040a */
[----:B------:R-:W-:-:S03]  /*16800*/  LOP3.LUT R7, R2, 0x60, RZ, 0x3c, !PT ;  /* 0x0000006002077812 */ /* 0x000fc600078e3cff */
[----:B------:R-:W-:Y:S04]  /*16810*/  STS.U16 [R22+UR10+0x20200], R63 ;  /* 0x0202003f16007988 */ /* 0x000fe8000800040a */
        /* <DEDUP_REMOVED lines=14> */
[----:B--2---:R-:W-:Y:S04]  /*16900*/  STS.U16 [R7+UR10+0x21f00], R34 ;  /* 0x021f002207007988 */ /* 0x004fe8000800040a */
[----:B---3--:R2:W-:Y:S04]  /*16910*/  STS.U16 [R2+UR10+0x400], R93 ;  /* 0x0004005d02007988 */ /* 0x0085e8000800040a */
[----:B--2---:R-:W2:Y:S04]  /*16920*/  LDL.LU R93, [R1+0x7fc] ;  /* 0x0007fc00015d7983 */ /* 0x004ea80000300800 */
[----:B----4-:R3:W-:Y:S04]  /*16930*/  STS.U16 [R2+UR10+0x1c00], R88 ;  /* 0x001c005802007988 */ /* 0x0107e8000800040a */
[----:B---3--:R-:W3:Y:S04]  /*16940*/  LDL.LU R88, [R1+0x7f8] ;  /* 0x0007f80001587983 */ /* 0x008ee80000300800 */
[----:B------:R4:W-:Y:S04]  /*16950*/  STS.U16 [R2+UR10+0x2c00], R89 ;  /* 0x002c005902007988 */ /* 0x0009e8000800040a */
[----:B------:R0:W-:Y:S04]  /*16960*/  STS.U16 [R2+UR10+0x3000], R90 ;  /* 0x0030005a02007988 */ /* 0x0001e8000800040a */
[----:B----4-:R-:W4:Y:S04]  /*16970*/  LDL.LU R89, [R1+0x7e4] ;  /* 0x0007e40001597983 */ /* 0x010f280000300800 */
[----:B0-----:R-:W4:Y:S04]  /*16980*/  LDL.LU R90, [R1+0x7e0] ;  /* 0x0007e000015a7983 */ /* 0x001f280000300800 */
[----:B------:R0:W-:Y:S04]  /*16990*/  STS.U16 [R2+UR10+0x3800], R91 ;  /* 0x0038005b02007988 */ /* 0x0001e8000800040a */
[----:B0-----:R-:W4:Y:S04]  /*169a0*/  LDL.LU R91, [R1+0x7dc] ;  /* 0x0007dc00015b7983 */ /* 0x001f280000300800 */
[----:B------:R-:W4:Y:S04]  /*169b0*/  LDL.LU R15, [R1+0x7d8] ;  /* 0x0007d800010f7983 */ /* 0x000f280000300800 */
[----:B------:R-:W4:Y:S04]  /*169c0*/  LDL.LU R10, [R1+0x7c4] ;  /* 0x0007c400010a7983 */ /* 0x000f280000300800 */
[----:B------:R-:W4:Y:S04]  /*169d0*/  LDL.LU R11, [R1+0x7c0] ;  /* 0x0007c000010b7983 */ /* 0x000f280000300800 */
[----:B------:R-:W4:Y:S04]  /*169e0*/  LDL.LU R8, [R1+0x7bc] ;  /* 0x0007bc0001087983 */ /* 0x000f280000300800 */
[----:B------:R-:W-:Y:S04]  /*169f0*/  STS.U16 [R2+UR10], R54 ;  /* 0x0000003602007988 */ /* 0x000fe8000800040a */
[----:B------:R0:W-:Y:S04]  /*16a00*/  STS.U16 [R2+UR10+0x4400], R87 ;  /* 0x0044005702007988 */ /* 0x0001e8000800040a */
[----:B------:R1:W-:Y:S04]  /*16a10*/  STS.U16 [R2+UR10+0x4800], R92 ;  /* 0x0048005c02007988 */ /* 0x0003e8000800040a */
[----:B0-----:R-:W4:Y:S04]  /*16a20*/  LDL.LU R87, [R1+0x7b8] ;  /* 0x0007b80001577983 */ /* 0x001f280000300800 */
[----:B------:R-:W4:Y:S04]  /*16a30*/  LDL.LU R9, [R1+0x7a4] ;  /* 0x0007a40001097983 */ /* 0x000f280000300800 */
[----:B------:R-:W4:Y:S04]  /*16a40*/  LDL.LU R7, [R1+0x7a0] ;  /* 0x0007a00001077983 */ /* 0x000f280000300800 */
[----:B------:R-:W4:Y:S04]  /*16a50*/  LDL.LU R54, [R1+0x79c] ;  /* 0x00079c0001367983 */ /* 0x000f280000300800 */
[----:B------:R0:W-:Y:S04]  /*16a60*/  STS.U16 [R2+UR10+0x800], R55 ;  /* 0x0008003702007988 */ /* 0x0001e8000800040a */
[----:B-1----:R-:W4:Y:S04]  /*16a70*/  LDL.LU R92, [R1+0x798] ;  /* 0x00079800015c7983 */ /* 0x002f280000300800 */
[----:B------:R1:W-:Y:S04]  /*16a80*/  STS.U16 [R2+UR10+0xc00], R64 ;  /* 0x000c004002007988 */ /* 0x0003e8000800040a */
[----:B0-----:R-:W4:Y:S04]  /*16a90*/  LDL.LU R55, [R1+0x784] ;  /* 0x0007840001377983 */ /* 0x001f280000300800 */
[----:B------:R0:W-:Y:S04]  /*16aa0*/  STS.U16 [R2+UR10+0x1000], R72 ;  /* 0x0010004802007988 */ /* 0x0001e8000800040a */
[----:B-1----:R-:W4:Y:S04]  /*16ab0*/  LDL.LU R64, [R1+0x780] ;  /* 0x0007800001407983 */ /* 0x002f280000300800 */
[----:B------:R1:W-:Y:S04]  /*16ac0*/  STS.U16 [R2+UR10+0x1400], R76 ;  /* 0x0014004c02007988 */ /* 0x0003e8000800040a */
[----:B0-----:R-:W4:Y:S04]  /*16ad0*/  LDL.LU R72, [R1+0x77c] ;  /* 0x00077c0001487983 */ /* 0x001f280000300800 */
[----:B------:R0:W-:Y:S04]  /*16ae0*/  STS.U16 [R2+UR10+0x1800], R77 ;  /* 0x0018004d02007988 */ /* 0x0001e8000800040a */
[----:B-1----:R-:W4:Y:S04]  /*16af0*/  LDL.LU R76, [R1+0x778] ;  /* 0x00077800014c7983 */ /* 0x002f280000300800 */
[----:B0-----:R-:W4:Y:S04]  /*16b00*/  LDL.LU R77, [R1+0x764] ;  /* 0x00076400014d7983 */ /* 0x001f280000300800 */
[----:B------:R-:W-:Y:S04]  /*16b10*/  STS.U16 [R2+UR10+0x2000], R78 ;  /* 0x0020004e02007988 */ /* 0x000fe8000800040a */
[----:B------:R-:W-:Y:S04]  /*16b20*/  STS.U16 [R2+UR10+0x2400], R79 ;  /* 0x0024004f02007988 */ /* 0x000fe8000800040a */
[----:B------:R-:W-:Y:S04]  /*16b30*/  STS.U16 [R2+UR10+0x2800], R80 ;  /* 0x0028005002007988 */ /* 0x000fe8000800040a */
[----:B------:R-:W-:Y:S04]  /*16b40*/  STS.U16 [R2+UR10+0x3400], R83 ;  /* 0x0034005302007988 */ /* 0x000fe8000800040a */
[----:B------:R-:W-:Y:S04]  /*16b50*/  STS.U16 [R2+UR10+0x3c00], R84 ;  /* 0x003c005402007988 */ /* 0x000fe8000800040a */
[----:B------:R-:W-:Y:S04]  /*16b60*/  STS.U16 [R2+UR10+0x4000], R86 ;  /* 0x0040005602007988 */ /* 0x000fe8000800040a */
[----:B--2---:R0:W-:Y:S04]  /*16b70*/  STS.U16 [R2+UR10+0x4c00], R93 ;  /* 0x004c005d02007988 */ /* 0x0041e8000800040a */
[----:B0-----:R-:W2:Y:S04]  /*16b80*/  LDL.LU R93, [R1+0x760] ;  /* 0x00076000015d7983 */ /* 0x001ea80000300800 */
[----:B------:R-:W2:Y:S04]  /*16b90*/  LDL.LU R78, [R1+0x75c] ;  /* 0x00075c00014e7983 */ /* 0x000ea80000300800 */
[----:B------:R-:W2:Y:S04]  /*16ba0*/  LDL.LU R79, [R1+0x758] ;  /* 0x00075800014f7983 */ /* 0x000ea80000300800 */
[----:B------:R-:W2:Y:S04]  /*16bb0*/  LDL.LU R80, [R1+0x744] ;  /* 0x0007440001507983 */ /* 0x000ea80000300800 */
[----:B---3--:R0:W-:Y:S04]  /*16bc0*/  STS.U16 [R2+UR10+0x5000], R88 ;  /* 0x0050005802007988 */ /* 0x0081e8000800040a */
[----:B0-----:R-:W3:Y:S04]  /*16bd0*/  LDL.LU R88, [R1+0x740] ;  /* 0x0007400001587983 */ /* 0x001ee80000300800 */
[----:B----4-:R0:W-:Y:S04]  /*16be0*/  STS.U16 [R2+UR10+0x5400], R89 ;  /* 0x0054005902007988 */ /* 0x0101e8000800040a */
[----:B------:R1:W-:Y:S04]  /*16bf0*/  STS.U16 [R2+UR10+0x5800], R90 ;  /* 0x0058005a02007988 */ /* 0x0003e8000800040a */
[----:B0-----:R-:W4:Y:S04]  /*16c00*/  LDL.LU R89, [R1+0x73c] ;  /* 0x00073c0001597983 */ /* 0x001f280000300800 */
[----:B------:R-:W4:Y:S04]  /*16c10*/  LDL.LU R83, [R1+0x738] ;  /* 0x0007380001537983 */ /* 0x000f280000300800 */
[----:B-1----:R-:W4:Y:S04]  /*16c20*/  LDL.LU R90, [R1+0x724] ;  /* 0x00072400015a7983 */ /* 0x002f280000300800 */
[----:B------:R-:W4:Y:S04]  /*16c30*/  LDL.LU R84, [R1+0x720] ;  /* 0x0007200001547983 */ /* 0x000f280000300800 */
[----:B------:R0:W-:Y:S04]  /*16c40*/  STS.U16 [R2+UR10+0x5c00], R91 ;  /* 0x005c005b02007988 */ /* 0x0001e8000800040a */
[----:B------:R-:W4:Y:S04]  /*16c50*/  LDL.LU R86, [R1+0x71c] ;  /* 0x00071c0001567983 */ /* 0x000f280000300800 */
[----:B0-----:R-:W4:Y:S04]  /*16c60*/  LDL.LU R91, [R1+0x718] ;  /* 0x00071800015b7983 */ /* 0x001f280000300800 */
[----:B------:R0:W-:Y:S04]  /*16c70*/  STS.U16 [R2+UR10+0x7000], R87 ;  /* 0x0070005702007988 */ /* 0x0001e8000800040a */
[----:B0-----:R-:W4:Y:S04]  /*16c80*/  LDL.LU R87, [R1+0x704] ;  /* 0x0007040001577983 */ /* 0x001f280000300800 */
[----:B------:R0:W-:Y:S04]  /*16c90*/  STS.U16 [R2+UR10+0x8000], R92 ;  /* 0x0080005c02007988 */ /* 0x0001e8000800040a */
[----:B0-----:R-:W4:Y:S04]  /*16ca0*/  LDL.LU R92, [R1+0x700] ;  /* 0x00070000015c7983 */ /* 0x001f280000300800 */
[----:B------:R-:W-:Y:S04]  /*16cb0*/  STS.U16 [R2+UR10+0x6000], R15 ;  /* 0x0060000f02007988 */ /* 0x000fe8000800040a */
[----:B------:R-:W-:Y:S04]  /*16cc0*/  STS.U16 [R2+UR10+0x6400], R10 ;  /* 0x0064000a02007988 */ /* 0x000fe8000800040a */
[----:B------:R-:W-:Y:S04]  /*16cd0*/  STS.U16 [R2+UR10+0x6800], R11 ;  /* 0x0068000b02007988 */ /* 0x000fe8000800040a */
[----:B------:R-:W-:Y:S04]  /*16ce0*/  STS.U16 [R2+UR10+0x6c00], R8 ;  /* 0x006c000802007988 */ /* 0x000fe8000800040a */
[----:B--2---:R0:W-:Y:S04]  /*16cf0*/  STS.U16 [R2+UR10+0x9800], R93 ;  /* 0x0098005d02007988 */ /* 0x0041e8000800040a */
[----:B0-----:R-:W2:Y:S04]  /*16d00*/  LDL.LU R93, [R1+0x6fc] ;  /* 0x0006fc00015d7983 */ /* 0x001ea80000300800 */
[----:B---3--:R0:W-:Y:S04]  /*16d10*/  STS.U16 [R2+UR10+0xa800], R88 ;  /* 0x00a8005802007988 */ /* 0x0081e8000800040a */
[----:B0-----:R-:W3:Y:S04]  /*16d20*/  LDL.LU R88, [R1+0x6f8] ;  /* 0x0006f80001587983 */ /* 0x001ee80000300800 */
[----:B----4-:R0:W-:Y:S04]  /*16d30*/  STS.U16 [R2+UR10+0xac00], R89 ;  /* 0x00ac005902007988 */ /* 0x0101e8000800040a */
[----:B0-----:R-:W4:Y:S04]  /*16d40*/  LDL.LU R89, [R1+0x6e4] ;  /* 0x0006e40001597983 */ /* 0x001f280000300800 */
[----:B------:R0:W-:Y:S04]  /*16d50*/  STS.U16 [R2+UR10+0xb400], R90 ;  /* 0x00b4005a02007988 */ /* 0x0001e8000800040a */
[----:B0-----:R-:W4:Y:S04]  /*16d60*/  LDL.LU R90, [R1+0x6e0] ;  /* 0x0006e000015a7983 */ /* 0x001f280000300800 */
[----:B------:R-:W4:Y:S04]  /*16d70*/  LDL.LU R15, [R1+0x6dc] ;  /* 0x0006dc00010f7983 */ /* 0x000f280000300800 */
[----:B------:R-:W4:Y:S04]  /*16d80*/  LDL.LU R10, [R1+0x6d8] ;  /* 0x0006d800010a7983 */ /* 0x000f280000300800 */
[----:B------:R-:W4:Y:S04]  /*16d90*/  LDL.LU R11, [R1+0x6c4] ;  /* 0x0006c400010b7983 */ /* 0x000f280000300800 */
[----:B------:R0:W-:Y:S04]  /*16da0*/  STS.U16 [R2+UR10+0xc000], R91 ;  /* 0x00c0005b02007988 */ /* 0x0001e8000800040a */
[----:B------:R-:W4:Y:S04]  /*16db0*/  LDL.LU R8, [R1+0x6c0] ;  /* 0x0006c00001087983 */ /* 0x000f280000300800 */
[----:B0-----:R-:W4:Y:S04]  /*16dc0*/  LDL.LU R91, [R1+0x6bc] ;  /* 0x0006bc00015b7983 */ /* 0x001f280000300800 */
[----:B------:R0:W-:Y:S04]  /*16dd0*/  STS.U16 [R2+UR10+0x7400], R9 ;  /* 0x0074000902007988 */ /* 0x0001e8000800040a */
[----:B------:R1:W-:Y:S04]  /*16de0*/  STS.U16 [R2+UR10+0x7800], R7 ;  /* 0x0078000702007988 */ /* 0x0003e8000800040a */
[----:B------:R1:W-:Y:S04]  /*16df0*/  STS.U16 [R2+UR10+0x7c00], R54 ;  /* 0x007c003602007988 */ /* 0x0003e8000800040a */
[----:B0-----:R-:W4:Y:S04]  /*16e00*/  LDL.LU R9, [R1+0x6b8] ;  /* 0x0006b80001097983 */ /* 0x001f280000300800 */
[----:B-1----:R-:W4:Y:S04]  /*16e10*/  LDL.LU R7, [R1+0x6a4] ;  /* 0x0006a40001077983 */ /* 0x002f280000300800 */
[----:B------:R0:W-:Y:S04]  /*16e20*/  STS.U16 [R2+UR10+0x8400], R55 ;  /* 0x0084003702007988 */ /* 0x0001e8000800040a */
[----:B------:R-:W4:Y:S04]  /*16e30*/  LDL.LU R54, [R1+0x6a0] ;  /* 0x0006a00001367983 */ /* 0x000f280000300800 */
        /* <DEDUP_REMOVED lines=18> */
[----:B-1----:R-:W4:Y:S04]  /*16f60*/  LDL.LU R83, [R1+0x69c] ;  /* 0x00069c0001537983 */ /* 0x002f280000300800 */
        /* <DEDUP_REMOVED lines=8> */
[----:B------:R-:W4:Y:S04]  /*16ff0*/  LDL.LU R84, [R1+0x67c] ;  /* 0x00067c0001547983 */ /* 0x000f280000300800 */
[----:B0-----:R-:W4:Y:S04]  /*17000*/  LDL.LU R89, [R1+0x678] ;  /* 0x0006780001597983 */ /* 0x001f280000300800 */
[----:B------:R-:W4:Y:S04]  /*17010*/  LDL.LU R86, [R1+0x664] ;  /* 0x0006640001567983 */ /* 0x000f280000300800 */
[----:B------:R0:W-:Y:S04]  /*17020*/  STS.U16 [R2+UR10+0xd800], R90 ;  /* 0x00d8005a02007988 */ /* 0x0001e8000800040a */
[----:B------:R-:W4:Y:S04]  /*17030*/  LDL.LU R87, [R1+0x660] ;  /* 0x0006600001577983 */ /* 0x000f280000300800 */
[----:B0-----:R-:W4:Y:S04]  /*17040*/  LDL.LU R90, [R1+0x65c] ;  /* 0x00065c00015a7983 */ /* 0x001f280000300800 */
[----:B------:R0:W-:Y:S04]  /*17050*/  STS.U16 [R2+UR10+0xec00], R91 ;  /* 0x00ec005b02007988 */ /* 0x0001e8000800040a */
[----:B0-----:R-:W4:Y:S04]  /*17060*/  LDL.LU R91, [R1+0x658] ;  /* 0x00065800015b7983 */ /* 0x001f280000300800 */
        /* <DEDUP_REMOVED lines=12> */
[----:B------:R-:W-:Y:S04]  /*17130*/  STL [R1+0xe18], R2 ;  /* 0x000e180201007387 */ /* 0x000fe80000100800 */
[----:B------:R-:W-:Y:S04]  /*17140*/  STS.U16 [R85+UR10+0x1100], R78 ;  /* 0x0011004e55007988 */ /* 0x000fe8000800040a */
[----:B------:R0:W-:Y:S04]  /*17150*/  STS.U16 [R85+UR10+0x1500], R92 ;  /* 0x0015005c55007988 */ /* 0x0001e8000800040a */
[----:B------:R-:W-:Y:S04]  /*17160*/  STS.U16 [R85+UR10+0x1900], R79 ;  /* 0x0019004f55007988 */ /* 0x000fe8000800040a */
[----:B0-----:R-:W4:Y:S04]  /*17170*/  LDL.LU R92, [R1+0x644] ;  /* 0x00064400015c7983 */ /* 0x001f280000300800 */
[----:B------:R-:W-:Y:S04]  /*17180*/  STS.U16 [R85+UR10+0x1d00], R80 ;  /* 0x001d005055007988 */ /* 0x000fe8000800040a */
[----:B------:R-:W-:Y:S04]  /*17190*/  STS.U16 [R85+UR10+0x2100], R83 ;  /* 0x0021005355007988 */ /* 0x000fe8000800040a */
[----:B--2---:R0:W-:Y:S04]  /*171a0*/  STS.U16 [R85+UR10+0x2500], R93 ;  /* 0x0025005d55007988 */ /* 0x0041e8000800040a */
[----:B0-----:R-:W2:Y:S04]  /*171b0*/  LDL.LU R93, [R1+0x640] ;  /* 0x00064000015d7983 */ /* 0x001ea80000300800 */
[----:B---3--:R0:W-:Y:S04]  /*171c0*/  STS.U16 [R85+UR10+0x2900], R88 ;  /* 0x0029005855007988 */ /* 0x0081e8000800040a */
[----:B----4-:R-:W-:Y:S04]  /*171d0*/  STS.U16 [R85+UR10+0x2d00], R84 ;  /* 0x002d005455007988 */ /* 0x010fe8000800040a */
[----:B0-----:R-:W3:Y:S04]  /*171e0*/  LDL.LU R88, [R1+0x63c] ;  /* 0x00063c0001587983 */ /* 0x001ee80000300800 */
[----:B------:R0:W-:Y:S04]  /*171f0*/  STS.U16 [R85+UR10+0x3100], R89 ;  /* 0x0031005955007988 */ /* 0x0001e8000800040a */
[----:B------:R-:W-:Y:S04]  /*17200*/  STS.U16 [R85+UR10+0x3500], R86 ;  /* 0x0035005655007988 */ /* 0x000fe8000800040a */
[----:B0-----:R-:W4:Y:S04]  /*17210*/  LDL.LU R89, [R1+0x638] ;  /* 0x0006380001597983 */ /* 0x001f280000300800 */
[----:B------:R-:W4:Y:S04]  /*17220*/  LDL.LU R14, [R1+0x624] ;  /* 0x00062400010e7983 */ /* 0x000f280000300800 */
[----:B------:R-:W4:Y:S04]  /*17230*/  LDL.LU R15, [R1+0x620] ;  /* 0x00062000010f7983 */ /* 0x000f280000300800 */
[----:B------:R-:W-:Y:S04]  /*17240*/  STS.U16 [R85+UR10+0x3900], R87 ;  /* 0x0039005755007988 */ /* 0x000fe8000800040a */
[----:B------:R-:W4:Y:S04]  /*17250*/  LDL.LU R10, [R1+0x208] ;  /* 0x00020800010a7983 */ /* 0x000f280000300800 */
[----:B------:R0:W-:Y:S04]  /*17260*/  STS.U16 [R85+UR10+0x3d00], R90 ;  /* 0x003d005a55007988 */ /* 0x0001e8000800040a */
[----:B------:R-:W4:Y:S04]  /*17270*/  LDL.LU R11, [R1+0x204] ;  /* 0x00020400010b7983 */ /* 0x000f280000300800 */
[----:B0-----:R-:W4:Y:S04]  /*17280*/  LDL.LU R90, [R1+0x1fc] ;  /* 0x0001fc00015a7983 */ /* 0x001f280000300800 */
        /* <DEDUP_REMOVED lines=9> */
[----:B------:R0:W-:Y:S04]  /*17320*/  STS.U16 [R85+UR10+0x4100], R91 ;  /* 0x0041005b55007988 */ /* 0x0001e8000800040a */
[----:B------:R-:W4:Y:S04]  /*17330*/  LDL.LU R78, [R1+0x1a8] ;  /* 0x0001a800014e7983 */ /* 0x000f280000300800 */
[----:B0-----:R-:W4:Y:S04]  /*17340*/  LDL.LU R91, [R1+0x148] ;  /* 0x00014800015b7983 */ /* 0x001f280000300800 */
[----:B------:R-:W4:Y:S04]  /*17350*/  LDL.LU R79, [R1+0x128] ;  /* 0x00012800014f7983 */ /* 0x000f280000300800 */
[----:B------:R-:W4:Y:S04]  /*17360*/  LDL.LU R80, [R1+0xe8] ;  /* 0x0000e80001507983 */ /* 0x000f280000300800 */
[----:B------:R-:W4:Y:S04]  /*17370*/  LDL.LU R83, [R1+0x8c] ;  /* 0x00008c0001537983 */ /* 0x000f280000300800 */
[----:B------:R0:W-:Y:S04]  /*17380*/  STS.U16 [R85+UR10+0x4500], R92 ;  /* 0x0045005c55007988 */ /* 0x0001e8000800040a */
[----:B0-----:R-:W4:Y:S04]  /*17390*/  LDL.LU R92, [R1+0x88] ;  /* 0x00008800015c7983 */ /* 0x001f280000300800 */
        /* <DEDUP_REMOVED lines=8> */
[----:B------:R-:W-:Y:S04]  /*17420*/  STS.U16 [R85+UR10+0x5500], R14 ;  /* 0x0055000e55007988 */ /* 0x000fe8000800040a */
[----:B------:R-:W-:Y:S04]  /*17430*/  STS.U16 [R85+UR10+0x5900], R15 ;  /* 0x0059000f55007988 */ /* 0x000fe8000800040a */
[----:B0-----:R-:W4:Y:S04]  /*17440*/  LDL.LU R89, [R1+0x68] ;  /* 0x0000680001597983 */ /* 0x001f280000300800 */
[----:B------:R-:W-:Y:S04]  /*17450*/  STS.U16 [R85+UR10+0x5d00], R10 ;  /* 0x005d000a55007988 */ /* 0x000fe8000800040a */
[----:B------:R-:W-:Y:S04]  /*17460*/  STS.U16 [R85+UR10+0x6100], R11 ;  /* 0x0061000b55007988 */ /* 0x000fe8000800040a */
[----:B------:R0:W-:Y:S04]  /*17470*/  STS.U16 [R85+UR10+0x6500], R90 ;  /* 0x0065005a55007988 */ /* 0x0001e8000800040a */
        /* <DEDUP_REMOVED lines=9> */
[----:B0-----:R-:W4:Y:S04]  /*17510*/  LDL.LU R90, [R1+0x64] ;  /* 0x00006400015a7983 */ /* 0x001f280000300800 */
[----:B------:R-:W-:Y:S04]  /*17520*/  STS.U16 [R85+UR10+0x8d00], R78 ;  /* 0x008d004e55007988 */ /* 0x000fe8000800040a */
[----:B------:R0:W-:Y:S04]  /*17530*/  STS.U16 [R85+UR10+0x9100], R91 ;  /* 0x0091005b55007988 */ /* 0x0001e8000800040a */
[----:B0-----:R-:W4:Y:S04]  /*17540*/  LDL.LU R91, [R1+0x60] ;  /* 0x00006000015b7983 */ /* 0x001f280000300800 */
[----:B------:R-:W-:Y:S04]  /*17550*/  STS.U16 [R85+UR10+0x9500], R79 ;  /* 0x0095004f55007988 */ /* 0x000fe8000800040a */
[----:B------:R-:W-:Y:S04]  /*17560*/  STS.U16 [R85+UR10+0x9900], R80 ;  /* 0x0099005055007988 */ /* 0x000fe8000800040a */
[----:B------:R-:W-:Y:S04]  /*17570*/  STS.U16 [R85+UR10+0x9d00], R83 ;  /* 0x009d005355007988 */ /* 0x000fe8000800040a */
[----:B------:R0:W-:Y:S04]  /*17580*/  STS.U16 [R85+UR10+0xa100], R92 ;  /* 0x00a1005c55007988 */ /* 0x0001e8000800040a */
[----:B0-----:R-:W4:Y:S04]  /*17590*/  LDL.LU R92, [R1+0x5c] ;  /* 0x00005c00015c7983 */ /* 0x001f280000300800 */
[----:B--2---:R0:W-:Y:S04]  /*175a0*/  STS.U16 [R85+UR10+0xa500], R93 ;  /* 0x00a5005d55007988 */ /* 0x0041e8000800040a */
[----:B0-----:R-:W2:Y:S04]  /*175b0*/  LDL.LU R93, [R1+0x58] ;  /* 0x00005800015d7983 */ /* 0x001ea80000300800 */
[----:B------:R-:W2:Y:S04]  /*175c0*/  LDL.LU R7, [R1+0x3a8] ;  /* 0x0003a80001077983 */ /* 0x000ea80000300800 */
        /* <DEDUP_REMOVED lines=10> */
[----:B------:R0:W-:Y:S04]  /*17670*/  STS.U16 [R85+UR10+0xa900], R84 ;  /* 0x00a9005455007988 */ /* 0x0001e8000800040a */
[----:B------:R-:W2:Y:S04]  /*17680*/  LDL.LU R83, [R1+0x2c] ;  /* 0x00002c0001537983 */ /* 0x000ea80000300800 */
[----:B------:R1:W-:Y:S04]  /*17690*/  STS.U16 [R85+UR10+0xad00], R86 ;  /* 0x00ad005655007988 */ /* 0x0003e8000800040a */
[----:B0-----:R-:W2:Y:S04]  /*176a0*/  LDL.LU R84, [R1+0x28] ;  /* 0x0000280001547983 */ /* 0x001ea80000300800 */
[----:B------:R0:W-:Y:S04]  /*176b0*/  STS.U16 [R85+UR10+0xb100], R87 ;  /* 0x00b1005755007988 */ /* 0x0001e8000800040a */
[----:B-1----:R-:W2:Y:S04]  /*176c0*/  LDL.LU R86, [R1+0x24] ;  /* 0x0000240001567983 */ /* 0x002ea80000300800 */
[----:B---3--:R1:W-:Y:S04]  /*176d0*/  STS.U16 [R85+UR10+0xb500], R88 ;  /* 0x00b5005855007988 */ /* 0x0083e8000800040a */
[----:B0-----:R-:W3:Y:S04]  /*176e0*/  LDL.LU R87, [R1+0xa0c] ;  /* 0x000a0c0001577983 */ /* 0x001ee80000300800 */
[----:B----4-:R0:W-:Y:S04]  /*176f0*/  STS.U16 [R85+UR10+0xb900], R89 ;  /* 0x00b9005955007988 */ /* 0x0101e8000800040a */
[----:B-1----:R-:W4:Y:S04]  /*17700*/  LDL.LU R88, [R1+0x8a4] ;  /* 0x0008a40001587983 */ /* 0x002f280000300800 */
[----:B------:R-:W3:Y:S04]  /*17710*/  LDL.LU R10, [R1+0x8a0] ;  /* 0x0008a000010a7983 */ /* 0x000ee80000300800 */
[----:B------:R1:W-:Y:S04]  /*17720*/  STS.U16 [R85+UR10+0xbd00], R90 ;  /* 0x00bd005a55007988 */ /* 0x0003e8000800040a */
[----:B0-----:R-:W3:Y:S04]  /*17730*/  LDL.LU R89, [R1+0x88c] ;  /* 0x00088c0001597983 */ /* 0x001ee80000300800 */
[----:B-1----:R-:W3:Y:S04]  /*17740*/  LDL.LU R90, [R1+0x888] ;  /* 0x00088800015a7983 */ /* 0x002ee80000300800 */
[----:B------:R0:W-:Y:S04]  /*17750*/  STS.U16 [R85+UR10+0xc100], R91 ;  /* 0x00c1005b55007988 */ /* 0x0001e8000800040a */
[----:B0-----:R-:W3:Y:S04]  /*17760*/  LDL.LU R91, [R1+0x874] ;  /* 0x00087400015b7983 */ /* 0x001ee80000300800 */
[----:B------:R-:W3:Y:S04]  /*17770*/  LDL.LU R37, [R1+0x85c] ;  /* 0x00085c0001257983 */ /* 0x000ee80000300800 */
        /* <DEDUP_REMOVED lines=9> */
[----:B------:R0:W-:Y:S04]  /*17810*/  STS.U16 [R85+UR10+0xcd00], R54 ;  /* 0x00cd003655007988 */ /* 0x0001e8000800040a */
[----:B------:R1:W-:Y:S04]  /*17820*/  STS.U16 [R85+UR10+0xd100], R55 ;  /* 0x00d1003755007988 */ /* 0x0003e8000800040a */
[----:B------:R1:W-:Y:S04]  /*17830*/  STS.U16 [R85+UR10+0xd500], R64 ;  /* 0x00d5004055007988 */ /* 0x0003e8000800040a */
[----:B0-----:R-:W2:Y:S04]  /*17840*/  LDL.LU R54, [R1+0xea8] ;  /* 0x000ea80001367983 */ /* 0x001ea80000300800 */
[----:B-1----:R-:W2:Y:S04]  /*17850*/  LDL.LU R55, [R1+0xea4] ;  /* 0x000ea40001377983 */ /* 0x002ea80000300800 */
        /* <DEDUP_REMOVED lines=18> */
[----:B---3--:R-:W3:Y:S04]  /*17980*/  LDL.LU R84, [R1+0xe80] ;  /* 0x000e800001547983 */ /* 0x008ee80000300800 */
[----:B------:R0:W-:Y:S04]  /*17990*/  STS.U16 [R85+UR10+0xfd00], R86 ;  /* 0x00fd005655007988 */ /* 0x0001e8000800040a */
[----:B------:R1:W-:Y:S04]  /*179a0*/  STS.U16 [R22+UR10+0x200], R87 ;  /* 0x0002005716007988 */ /* 0x0003e8000800040a */
[----:B----4-:R4:W-:Y:S04]  /*179b0*/  STS.U16 [R22+UR10+0x600], R88 ;  /* 0x0006005816007988 */ /* 0x0109e8000800040a */
[----:B0-----:R-:W3:Y:S04]  /*179c0*/  LDL.LU R85, [R1+0xe7c] ;  /* 0x000e7c0001557983 */ /* 0x001ee80000300800 */
[----:B------:R-:W3:Y:S04]  /*179d0*/  LDL.LU R86, [R1+0xe78] ;  /* 0x000e780001567983 */ /* 0x000ee80000300800 */
[----:B-1----:R-:W3:Y:S04]  /*179e0*/  LDL.LU R87, [R1+0xe74] ;  /* 0x000e740001577983 */ /* 0x002ee80000300800 */
[----:B----4-:R-:W4:Y:S04]  /*179f0*/  LDL.LU R88, [R1+0xe70] ;  /* 0x000e700001587983 */ /* 0x010f280000300800 */
[----:B------:R0:W-:Y:S04]  /*17a00*/  STS.U16 [R22+UR10+0xa00], R10 ;  /* 0x000a000a16007988 */ /* 0x0001e8000800040a */
[----:B------:R1:W-:Y:S04]  /*17a10*/  STS.U16 [R22+UR10+0xe00], R89 ;  /* 0x000e005916007988 */ /* 0x0003e8000800040a */
[----:B------:R1:W-:Y:S04]  /*17a20*/  STS.U16 [R22+UR10+0x1200], R90 ;  /* 0x0012005a16007988 */ /* 0x0003e8000800040a */
[----:B0-----:R-:W3:Y:S04]  /*17a30*/  LDL.LU R10, [R1+0x3c0] ;  /* 0x0003c000010a7983 */ /* 0x001ee80000300800 */
[----:B-1----:R-:W3:Y:S04]  /*17a40*/  LDL.LU R89, [R1+0xe6c] ;  /* 0x000e6c0001597983 */ /* 0x002ee80000300800 */
[----:B------:R-:W3:Y:S04]  /*17a50*/  LDL.LU R90, [R1+0xe68] ;  /* 0x000e6800015a7983 */ /* 0x000ee80000300800 */
[----:B------:R0:W-:Y:S04]  /*17a60*/  STS.U16 [R22+UR10+0x1600], R91 ;  /* 0x0016005b16007988 */ /* 0x0001e8000800040a */
[----:B------:R1:W-:Y:S04]  /*17a70*/  STS.U16 [R22+UR10+0x1a00], R37 ;  /* 0x001a002516007988 */ /* 0x0003e8000800040a */
[----:B0-----:R-:W3:Y:S04]  /*17a80*/  LDL.LU R91, [R1+0xe64] ;  /* 0x000e6400015b7983 */ /* 0x001ee80000300800 */
[----:B-1----:R-:W3:Y:S04]  /*17a90*/  LDL R37, [R1+0xac8] ;  /* 0x000ac80001257983 */ /* 0x002ee80000100800 */
[----:B------:R0:W-:Y:S04]  /*17aa0*/  STS.U16 [R22+UR10+0x1e00], R92 ;  /* 0x001e005c16007988 */ /* 0x0001e8000800040a */
[----:B0-----:R-:W4:Y:S04]  /*17ab0*/  LDL.LU R92, [R1+0xe60] ;  /* 0x000e6000015c7983 */ /* 0x001f280000300800 */
[----:B--2---:R0:W-:Y:S04]  /*17ac0*/  STS.U16 [R22+UR10+0x2200], R93 ;  /* 0x0022005d16007988 */ /* 0x0041e8000800040a */
[----:B0-----:R-:W2:Y:S04]  /*17ad0*/  LDL.LU R93, [R1+0xe5c] ;  /* 0x000e5c00015d7983 */ /* 0x001ea80000300800 */
[----:B------:R-:W-:Y:S04]  /*17ae0*/  STS.U16 [R22+UR10+0x2600], R34 ;  /* 0x0026002216007988 */ /* 0x000fe8000800040a */
[----:B------:R0:W-:Y:S04]  /*17af0*/  STS.U16 [R22+UR10+0x2a00], R14 ;  /* 0x002a000e16007988 */ /* 0x0001e8000800040a */
[----:B------:R-:W-:Y:S04]  /*17b00*/  STS.U16 [R22+UR10+0x2e00], R11 ;  /* 0x002e000b16007988 */ /* 0x000fe8000800040a */
[----:B------:R-:W-:Y:S04]  /*17b10*/  STS.U16 [R22+UR10+0x3200], R8 ;  /* 0x0032000816007988 */ /* 0x000fe8000800040a */
[----:B------:R1:W-:Y:S04]  /*17b20*/  STS.U16 [R22+UR10+0x3600], R9 ;  /* 0x0036000916007988 */ /* 0x0003e8000800040a */
[----:B0-----:R-:W4:Y:S04]  /*17b30*/  LDL R14, [R1+0xae8] ;  /* 0x000ae800010e7983 */ /* 0x001f280000100800 */
[----:B-1----:R-:W4:Y:S04]  /*17b40*/  LDL R9, [R1+0xad8] ;  /* 0x000ad80001097983 */ /* 0x002f280000100800 */
[----:B------:R-:W4:Y:S04]  /*17b50*/  LDL.LU R8, [R1+0x3c4] ;  /* 0x0003c40001087983 */ /* 0x000f280000300800 */
[----:B------:R-:W4:Y:S01]  /*17b60*/  LDL.LU R11, [R1+0x3e0] ;  /* 0x0003e000010b7983 */ /* 0x000f220000300800 */
[----:B---3--:R-:W-:-:S03]  /*17b70*/  ISETP.GE.AND P4, PT, R37, RZ, PT ;  /* 0x000000ff2500720c */ /* 0x008fc60003f86270 */
[----:B------:R-:W3:Y:S01]  /*17b80*/  LDL R37, [R1+0xaf8] ;  /* 0x000af80001257983 */ /* 0x000ee20000100800 */
[C---:B------:R-:W-:Y:S02]  /*17b90*/  ISETP.GT.U32.AND P1, PT, R5.reuse, R7, PT ;  /* 0x000000070500720c */ /* 0x040fe40003f24070 */
[----:B------:R-:W-:-:S11]  /*17ba0*/  ISETP.GT.U32.AND P3, PT, R5, R15, PT ;  /* 0x0000000f0500720c */ /* 0x000fd60003f64070 */
[--C-:B------:R-:W-:Y:S02]  /*17bb0*/  @!P1 IMAD.IADD R7, R7, 0x1, -R5.reuse ;  /* 0x0000000107079824 */ /* 0x100fe400078e0a05 */
[----:B------:R-:W-:-:S03]  /*17bc0*/  @!P3 IMAD.IADD R15, R15, 0x1, -R5 ;  /* 0x000000010f0fb824 */ /* 0x000fc600078e0a05 */
[C---:B------:R-:W-:Y:S02]  /*17bd0*/  ISETP.GT.U32.AND P1, PT, R5.reuse, R7, PT ;  /* 0x000000070500720c */ /* 0x040fe40003f24070 */
[----:B------:R-:W-:-:S11]  /*17be0*/  ISETP.GT.U32.AND P3, PT, R5, R15, PT ;  /* 0x0000000f0500720c */ /* 0x000fd60003f64070 */
[----:B------:R-:W-:-:S04]  /*17bf0*/  @!P1 IMAD.IADD R7, R7, 0x1, -R5 ;  /* 0x0000000107079824 */ /* 0x000fc800078e0a05 */
[----:B------:R-:W-:Y:S02]  /*17c00*/  IMAD.MOV.U32 R34, RZ, RZ, R7 ;  /* 0x000000ffff227224 */ /* 0x000fe400078e0007 */
[----:B------:R-:W-:Y:S01]  /*17c10*/  @!P3 IMAD.IADD R15, R15, 0x1, -R5 ;  /* 0x000000010f0fb824 */ /* 0x000fe200078e0a05 */
[----:B------:R-:W-:Y:S01]  /*17c20*/  ISETP.GT.U32.AND P2, PT, R5, R10, PT ;  /* 0x0000000a0500720c */ /* 0x000fe20003f44070 */
[----:B------:R-:W-:Y:S01]  /*17c30*/  @!P4 IMAD.MOV R34, RZ, RZ, -R34 ;  /* 0x000000ffff22c224 */ /* 0x000fe200078e0a22 */
[----:B------:R-:W3:Y:S04]  /*17c40*/  LDL.LU R7, [R1+0x400] ;  /* 0x0004000001077983 */ /* 0x000ee80000300800 */
[----:B------:R-:W-:-:S07]  /*17c50*/  SEL R34, R38, R34, !P6 ;  /* 0x0000002226227207 */ /* 0x000fce0007000000 */
[----:B------:R-:W-:-:S05]  /*17c60*/  @!P2 IMAD.IADD R10, R10, 0x1, -R5 ;  /* 0x000000010a0aa824 */ /* 0x000fca00078e0a05 */
[----:B------:R-:W-:-:S13]  /*17c70*/  ISETP.GT.U32.AND P4, PT, R5, R10, PT ;  /* 0x0000000a0500720c */ /* 0x000fda0003f84070 */
[----:B------:R-:W-:Y:S01]  /*17c80*/  @!P4 IMAD.IADD R10, R10, 0x1, -R5 ;  /* 0x000000010a0ac824 */ /* 0x000fe200078e0a05 */
[----:B--2---:R-:W-:Y:S04]  /*17c90*/  STS.U16 [R22+UR10+0x3a00], R93 ;  /* 0x003a005d16007988 */ /* 0x004fe8000800040a */
[----:B----4-:R-:W-:Y:S04]  /*17ca0*/  STS.U16 [R22+UR10+0x3e00], R92 ;  /* 0x003e005c16007988 */ /* 0x010fe8000800040a */
        /* <DEDUP_REMOVED lines=9> */
[----:B------:R-:W-:Y:S01]  /*17d40*/  STS.U16 [R22+UR10+0x6600], R80 ;  /* 0x0066005016007988 */ /* 0x000fe2000800040a */
[----:B------:R-:W-:-:S03]  /*17d50*/  ISETP.GE.AND P3, PT, R9, RZ, PT ;  /* 0x000000ff0900720c */ /* 0x000fc60003f66270 */
        /* <DEDUP_REMOVED lines=10> */
[----:B------:R0:W-:Y:S04]  /*17e00*/  STS.U16 [R22+UR10+0x9200], R36 ;  /* 0x0092002416007988 */ /* 0x0001e8000800040a */
[----:B------:R1:W-:Y:S01]  /*17e10*/  STS.U16 [R22+UR10+0x9600], R35 ;  /* 0x0096002316007988 */ /* 0x0003e2000800040a */
[----:B------:R-:W-:-:S03]  /*17e20*/  ISETP.GT.U32.AND P1, PT, R5, R8, PT ;  /* 0x000000080500720c */ /* 0x000fc60003f24070 */
[----:B------:R-:W2:Y:S01]  /*17e30*/  LDL R9, [R1+0xb08] ;  /* 0x000b080001097983 */ /* 0x000ea20000100800 */
[----:B0-----:R-:W-:Y:S02]  /*17e40*/  IMAD R36, R34, UR13, RZ ;  /* 0x0000000d22247c24 */ /* 0x001fe4000f8e02ff */
[----:B-1----:R-:W-:-:S04]  /*17e50*/  IMAD.MOV.U32 R35, RZ, RZ, R15 ;  /* 0x000000ffff237224 */ /* 0x002fc800078e000f */
[----:B------:R-:W-:Y:S01]  /*17e60*/  @!P3 IMAD.MOV R35, RZ, RZ, -R35 ;  /* 0x000000ffff23b224 */ /* 0x000fe200078e0a23 */
[C---:B------:R-:W-:Y:S01]  /*17e70*/  LEA R15, P3, R36.reuse, R4, 0x1 ;  /* 0x00000004240f7211 */ /* 0x040fe200078608ff */
[----:B------:R0:W-:Y:S03]  /*17e80*/  STS.U16 [R22+UR10+0x9a00], R39 ;  /* 0x009a002716007988 */ /* 0x0001e6000800040a */
[----:B0-----:R-:W-:Y:S01]  /*17e90*/  LEA.HI.X.SX32 R22, R36, R3, 0x1, P3 ;  /* 0x0000000324167211 */ /* 0x001fe200018f0eff */
[----:B------:R-:W-:Y:S02]  /*17ea0*/  @P0 IMAD.MOV.U32 R36, RZ, RZ, R15 ;  /* 0x000000ffff240224 */ /* 0x000fe400078e000f */
[----:B------:R-:W-:Y:S01]  /*17eb0*/  @!P1 IMAD.IADD R8, R8, 0x1, -R5 ;  /* 0x0000000108089824 */ /* 0x000fe200078e0a05 */
[----:B------:R-:W-:Y:S01]  /*17ec0*/  ISETP.GE.AND P1, PT, R14, RZ, PT ;  /* 0x000000ff0e00720c */ /* 0x000fe20003f26270 */
[----:B------:R-:W-:Y:S01]  /*17ed0*/  IMAD.MOV.U32 R34, RZ, RZ, R10 ;  /* 0x000000ffff227224 */ /* 0x000fe200078e000a */
[----:B------:R-:W4:Y:S04]  /*17ee0*/  LDL.LU R14, [R1+0x404] ;  /* 0x00040400010e7983 */ /* 0x000f280000300800 */
[----:B------:R-:W2:Y:S01]  /*17ef0*/  LDL.LU R10, [R1+0xe58] ;  /* 0x000e5800010a7983 */ /* 0x000ea20000300800 */
[----:B---3--:R-:W-:Y:S01]  /*17f00*/  ISETP.GE.AND P3, PT, R37, RZ, PT ;  /* 0x000000ff2500720c */ /* 0x008fe20003f66270 */
[----:B------:R-:W-:-:S05]  /*17f10*/  @P0 IMAD.MOV.U32 R37, RZ, RZ, R22 ;  /* 0x000000ffff250224 */ /* 0x000fca00078e0016 */
[----:B------:R0:W3:Y:S01]  /*17f20*/  @P0 LDG.E.U16 R12, desc[UR24][R36.64] ;  /* 0x00000018240c0981 */ /* 0x0000e2000c1e1500 */
[----:B------:R-:W-:-:S13]  /*17f30*/  ISETP.GT.U32.AND P2, PT, R5, R11, PT ;  /* 0x0000000b0500720c */ /* 0x000fda0003f44070 */
[----:B------:R-:W-:Y:S01]  /*17f40*/  @!P2 IMAD.IADD R11, R11, 0x1, -R5 ;  /* 0x000000010b0ba824 */ /* 0x000fe200078e0a05 */
[----:B------:R-:W-:Y:S01]  /*17f50*/  ISETP.GT.U32.AND P2, PT, R5, R8, PT ;  /* 0x000000080500720c */ /* 0x000fe20003f44070 */
[----:B------:R-:W-:Y:S01]  /*17f60*/  @!P1 IMAD.MOV R34, RZ, RZ, -R34 ;  /* 0x000000ffff229224 */ /* 0x000fe200078e0a22 */
[----:B0-----:R-:W-:-:S04]  /*17f70*/  SEL R36, R38, R35, !P6 ;  /* 0x0000002326247207 */ /* 0x001fc80007000000 */
[----:B------:R-:W-:Y:S01]  /*17f80*/  SEL R35, R38, R34, !P6 ;  /* 0x0000002226237207 */ /* 0x000fe20007000000 */
[----:B------:R-:W-:-:S06]  /*17f90*/  IMAD R36, R36, UR13, RZ ;  /* 0x0000000d24247c24 */ /* 0x000fcc000f8e02ff */
[----:B------:R-:W-:Y:S01]  /*17fa0*/  @!P2 IMAD.IADD R8, R8, 0x1, -R5 ;  /* 0x000000010808a824 */ /* 0x000fe200078e0a05 */
[----:B------:R-:W-:-:S03]  /*17fb0*/  ISETP.GT.U32.AND P2, PT, R5, R7, PT ;  /* 0x000000070500720c */ /* 0x000fc60003f44070 */
[----:B------:R-:W-:Y:S01]  /*17fc0*/  IMAD.MOV.U32 R34, RZ, RZ, R8 ;  /* 0x000000ffff227224 */ /* 0x000fe200078e0008 */
[----:B------:R0:W-:Y:S01]  /*17fd0*/  STL [R1+0xe8], R15 ;  /* 0x0000e80f01007387 */ /* 0x0001e20000100800 */
[----:B------:R-:W-:Y:S02]  /*17fe0*/  IMAD R35, R35, UR13, RZ ;  /* 0x0000000d23237c24 */ /* 0x000fe4000f8e02ff */
[----:B------:R-:W-:Y:S01]  /*17ff0*/  @!P3 IMAD.MOV R34, RZ, RZ, -R34 ;  /* 0x000000ffff22b224 */ /* 0x000fe200078e0a22 */
[C---:B------:R-:W-:Y:S01]  /*18000*/  LEA R37, P3, R36.reuse, R4, 0x1 ;  /* 0x0000000424257211 */ /* 0x040fe200078608ff */
[----:B------:R-:W4:Y:S04]  /*18010*/  LDL.LU R39, [R1+0x3e4] ;  /* 0x0003e40001277983 */ /* 0x000f280000300800 */
[----:B------:R1:W-:Y:S01]  /*18020*/  STL [R1+0xe4], R22 ;  /* 0x0000e41601007387 */ /* 0x0003e20000100800 */
[----:B------:R-:W-:Y:S01]  /*18030*/  LEA.HI.X.SX32 R36, R36, R3, 0x1, P3 ;  /* 0x0000000324247211 */ /* 0x000fe200018f0eff */
[----:B------:R-:W-:-:S02]  /*18040*/  @!P2 IMAD.IADD R7, R7, 0x1, -R5 ;  /* 0x000000010707a824 */ /* 0x000fc400078e0a05 */
[----:B0-----:R-:W4:Y:S04]  /*18050*/  LDL R15, [R1+0xb18] ;  /* 0x000b1800010f7983 */ /* 0x001f280000100800 */
[----:B------:R-:W4:Y:S01]  /*18060*/  LDL.LU R8, [R1+0x420] ;  /* 0x0004200001087983 */ /* 0x000f220000300800 */
[----:B-1----:R-:W-:Y:S02]  /*18070*/  LEA R22, P2, R35, R4, 0x1 ;  /* 0x0000000423167211 */ /* 0x002fe400078408ff */
[----:B--2---:R-:W-:Y:S01]  /*18080*/  PRMT R10, RZ, 0x7610, R10 ;  /* 0x00007610ff0a7816 */ /* 0x004fe2000000000a */
[----:B---3--:R0:W-:Y:S04]  /*18090*/  STL [R1+0x2c], R12 ;  /* 0x00002c0c01007387 */ /* 0x0081e80000100800 */
[----:B0-----:R-:W2:Y:S04]  /*180a0*/  LDL.LU R12, [R1+0x424] ;  /* 0x00042400010c7983 */ /* 0x001ea80000300800 */
[----:B------:R0:W-:Y:S04]  /*180b0*/  STL [R1+0x108], R37 ;  /* 0x0001082501007387 */ /* 0x0001e80000100800 */
[----:B------:R-:W-:Y:S01]  /*180c0*/  STL [R1+0x128], R22 ;  /* 0x0001281601007387 */ /* 0x000fe20000100800 */
[----:B0-----:R-:W-:-:S03]  /*180d0*/  @P0 LOP3.LUT R37, R37, R36, RZ, 0x3c, !PT ;  /* 0x0000002425250212 */ /* 0x001fc600078e3cff */
[----:B------:R0:W-:Y:S02]  /*180e0*/  STL [R1+0x104], R36 ;  /* 0x0001042401007387 */ /* 0x0001e40000100800 */
[----:B0-----:R-:W-:-:S04]  /*180f0*/  @P0 LOP3.LUT R36, R37, R36, RZ, 0x3c, !PT ;  /* 0x0000002425240212 */ /* 0x001fc800078e3cff */
[----:B------:R-:W-:-:S05]  /*18100*/  @P0 LOP3.LUT R37, R37, R36, RZ, 0x3c, !PT ;  /* 0x0000002425250212 */ /* 0x000fca00078e3cff */
[----:B------:R0:W3:Y:S01]  /*18110*/  @P0 LDG.E.U16 R10, desc[UR24][R36.64] ;  /* 0x00000018240a0981 */ /* 0x0000e2000c1e1500 */
[----:B------:R-:W-:-:S13]  /*18120*/  ISETP.GT.U32.AND P4, PT, R5, R11, PT ;  /* 0x0000000b0500720c */ /* 0x000fda0003f84070 */
[----:B------:R-:W-:Y:S01]  /*18130*/  @!P4 IMAD.IADD R11, R11, 0x1, -R5 ;  /* 0x000000010b0bc824 */ /* 0x000fe200078e0a05 */
[----:B------:R-:W-:Y:S02]  /*18140*/  ISETP.GE.AND P4, PT, R9, RZ, PT ;  /* 0x000000ff0900720c */ /* 0x000fe40003f86270 */
[----:B------:R-:W-:Y:S01]  /*18150*/  LEA.HI.X.SX32 R9, R35, R3, 0x1, P2 ;  /* 0x0000000323097211 */ /* 0x000fe200010f0eff */
[----:B0-----:R-:W-:-:S04]  /*18160*/  @P0 IMAD.MOV.U32 R36, RZ, RZ, R22 ;  /* 0x000000ffff240224 */ /* 0x001fc800078e0016 */
[----:B------:R-:W-:Y:S01]  /*18170*/  @P0 IMAD.MOV.U32 R37, RZ, RZ, R9 ;  /* 0x000000ffff250224 */ /* 0x000fe200078e0009 */
[----:B------:R-:W-:Y:S04]  /*18180*/  STL [R1+0x124], R9 ;  /* 0x0001240901007387 */ /* 0x000fe80000100800 */
[----:B------:R-:W2:Y:S01]  /*18190*/  @P0 LDG.E.U16 R18, desc[UR24][R36.64] ;  /* 0x0000001824120981 */ /* 0x000ea2000c1e1500 */
[----:B------:R-:W-:Y:S01]  /*181a0*/  SEL R35, R38, R34, !P6 ;  /* 0x0000002226237207 */ /* 0x000fe20007000000 */
[----:B------:R-:W-:Y:S01]  /*181b0*/  IMAD.MOV.U32 R34, RZ, RZ, R11 ;  /* 0x000000ffff227224 */ /* 0x000fe200078e000b */
[----:B----4-:R-:W-:Y:S01]  /*181c0*/  ISETP.GT.U32.AND P1, PT, R5, R39, PT ;  /* 0x000000270500720c */ /* 0x010fe20003f24070 */
[----:B---3--:R0:W-:Y:S04]  /*181d0*/  STL [R1+0x28], R10 ;  /* 0x0000280a01007387 */ /* 0x0081e80000100800 */
[----:B0-----:R-:W3:Y:S04]  /*181e0*/  LDL.LU R10, [R1+0x440] ;  /* 0x00044000010a7983 */ /* 0x001ee80000300800 */
[----:B------:R-:W4:Y:S04]  /*181f0*/  LDL.LU R11, [R1+0xe54] ;  /* 0x000e5400010b7983 */ /* 0x000f280000300800 */
[----:B------:R-:W3:Y:S04]  /*18200*/  LDL.LU R9, [R1+0xe50] ;  /* 0x000e500001097983 */ /* 0x000ee80000300800 */
[----:B------:R-:W3:Y:S01]  /*18210*/  LDL R37, [R1+0xb28] ;  /* 0x000b280001257983 */ /* 0x000ee20000100800 */
[----:B------:R-:W-:-:S05]  /*18220*/  @!P1 IMAD.IADD R39, R39, 0x1, -R5 ;  /* 0x0000000127279824 */ /* 0x000fca00078e0a05 */
[----:B------:R-:W-:Y:S01]  /*18230*/  ISETP.GT.U32.AND P3, PT, R5, R39, PT ;  /* 0x000000270500720c */ /* 0x000fe20003f64070 */
[----:B------:R-:W-:Y:S02]  /*18240*/  IMAD R35, R35, UR13, RZ ;  /* 0x0000000d23237c24 */ /* 0x000fe4000f8e02ff */
[----:B------:R-:W-:Y:S01]  /*18250*/  @!P4 IMAD.MOV R34, RZ, RZ, -R34 ;  /* 0x000000ffff22c224 */ /* 0x000fe200078e0a22 */
[----:B------:R-:W-:Y:S02]  /*18260*/  ISETP.GE.AND P4, PT, R15, RZ, PT ;  /* 0x000000ff0f00720c */ /* 0x000fe40003f86270 */
[----:B------:R-:W4:Y:S04]  /*18270*/  LDL R15, [R1+0xc50] ;  /* 0x000c5000010f7983 */ /* 0x000f280000100800 */
[----:B--2---:R0:W-:Y:S03]  /*18280*/  STL [R1+0x24], R18 ;  /* 0x0000241201007387 */ /* 0x0041e60000100800 */
[----:B------:R-:W-:Y:S01]  /*18290*/  @!P3 IMAD.IADD R39, R39, 0x1, -R5 ;  /* 0x000000012727b824 */ /* 0x000fe200078e0a05 */
[----:B0-----:R-:W-:-:S04]  /*182a0*/  LEA R18, P3, R35, R4, 0x1 ;  /* 0x0000000423127211 */ /* 0x001fc800078608ff */
[----:B------:R-:W-:Y:S01]  /*182b0*/  LEA.HI.X.SX32 R22, R35, R3, 0x1, P3 ;  /* 0x0000000323167211 */ /* 0x000fe200018f0eff */
[----:B------:R-:W-:Y:S01]  /*182c0*/  @P0 IMAD.MOV.U32 R36, RZ, RZ, R18 ;  /* 0x000000ffff240224 */ /* 0x000fe200078e0012 */
[----:B------:R0:W-:Y:S04]  /*182d0*/  STL [R1+0x148], R18 ;  /* 0x0001481201007387 */ /* 0x0001e80000100800 */
[----:B------:R1:W-:Y:S01]  /*182e0*/  STL [R1+0x144], R22 ;  /* 0x0001441601007387 */ /* 0x0003e20000100800 */
[----:B---3--:R-:W-:Y:S01]  /*182f0*/  ISETP.GE.AND P3, PT, R37, RZ, PT ;  /* 0x000000ff2500720c */ /* 0x008fe20003f66270 */
[----:B------:R-:W-:-:S05]  /*18300*/  @P0 IMAD.MOV.U32 R37, RZ, RZ, R22 ;  /* 0x000000ffff250224 */ /* 0x000fca00078e0016 */
[----:B------:R2:W3:Y:S04]  /*18310*/  @P0 LDG.E.U16 R13, desc[UR24][R36.64] ;  /* 0x00000018240d0981 */ /* 0x0004e8000c1e1500 */
[----:B------:R-:W3:Y:S01]  /*18320*/  LDL R37, [R1+0xb38] ;  /* 0x000b380001257983 */ /* 0x000ee20000100800 */
[----:B------:R-:W-:Y:S01]  /*18330*/  SEL R34, R38, R34, !P6 ;  /* 0x0000002226227207 */ /* 0x000fe20007000000 */
[----:B------:R-:W-:-:S04]  /*18340*/  IMAD.MOV.U32 R35, RZ, RZ, R39 ;  /* 0x000000ffff237224 */ /* 0x000fc800078e0027 */
[----:B------:R-:W-:Y:S02]  /*18350*/  IMAD R39, R34, UR13, RZ ;  /* 0x0000000d22277c24 */ /* 0x000fe4000f8e02ff */
[----:B------:R-:W-:-:S03]  /*18360*/  @!P4 IMAD.MOV R35, RZ, RZ, -R35 ;  /* 0x000000ffff23c224 */ /* 0x000fc600078e0a23 */
[----:B0-----:R-:W-:-:S04]  /*18370*/  LEA R18, P4, R39, R4, 0x1 ;  /* 0x0000000427127211 */ /* 0x001fc800078808ff */
[----:B-1----:R-:W-:Y:S01]  /*18380*/  LEA.HI.X.SX32 R22, R39, R3, 0x1, P4 ;  /* 0x0000000327167211 */ /* 0x002fe200020f0eff */
[----:B--2---:R-:W-:Y:S01]  /*18390*/  @P0 IMAD.MOV.U32 R36, RZ, RZ, R18 ;  /* 0x000000ffff240224 */ /* 0x004fe200078e0012 */
[C---:B------:R-:W-:Y:S02]  /*183a0*/  ISETP.GT.U32.AND P1, PT, R5.reuse, R14, PT ;  /* 0x0000000e0500720c */ /* 0x040fe40003f24070 */
[----:B------:R-:W-:Y:S02]  /*183b0*/  ISETP.GT.U32.AND P2, PT, R5, R7, PT ;  /* 0x000000070500720c */ /* 0x000fe40003f44070 */
[----:B---3--:R-:W-:Y:S01]  /*183c0*/  ISETP.GE.AND P4, PT, R37, RZ, PT ;  /* 0x000000ff2500720c */ /* 0x008fe20003f86270 */
[----:B------:R-:W-:-:S05]  /*183d0*/  @P0 IMAD.MOV.U32 R37, RZ, RZ, R22 ;  /* 0x000000ffff250224 */ /* 0x000fca00078e0016 */
[----:B------:R0:W2:Y:S03]  /*183e0*/  @P0 LDG.E.U16 R17, desc[UR24][R36.64] ;  /* 0x0000001824110981 */ /* 0x0000a6000c1e1500 */
[--C-:B------:R-:W-:Y:S02]  /*183f0*/  @!P1 IMAD.IADD R14, R14, 0x1, -R5.reuse ;  /* 0x000000010e0e9824 */ /* 0x100fe400078e0a05 */
[----:B------:R-:W-:Y:S01]  /*18400*/  @!P2 IMAD.IADD R7, R7, 0x1, -R5 ;  /* 0x000000010707a824 */ /* 0x000fe200078e0a05 */
[C---:B------:R-:W-:Y:S02]  /*18410*/  ISETP.GT.U32.AND P2, PT, R5.reuse, R8, PT ;  /* 0x000000080500720c */ /* 0x040fe40003f44070 */
[----:B------:R-:W-:Y:S01]  /*18420*/  ISETP.GT.U32.AND P1, PT, R5, R14, PT ;  /* 0x0000000e0500720c */ /* 0x000fe20003f24070 */
[----:B------:R-:W-:Y:S01]  /*18430*/  IMAD.MOV.U32 R34, RZ, RZ, R7 ;  /* 0x000000ffff227224 */ /* 0x000fe200078e0007 */
[----:B------:R1:W-:Y:S03]  /*18440*/  STL [R1+0x20], R13 ;  /* 0x0000200d01007387 */ /* 0x0003e60000100800 */
[----:B------:R-:W-:-:S06]  /*18450*/  @!P3 IMAD.MOV R34, RZ, RZ, -R34 ;  /* 0x000000ffff22b224 */ /* 0x000fcc00078e0a22 */
[--C-:B------:R-:W-:Y:S01]  /*18460*/  @!P2 IMAD.IADD R8, R8, 0x1, -R5.reuse ;  /* 0x000000010808a824 */ /* 0x100fe200078e0a05 */
[----:B-1----:R-:W3:Y:S01]  /*18470*/  LDL.LU R13, [R1+0x464] ;  /* 0x00046400010d7983 */ /* 0x002ee20000300800 */
[----:B------:R-:W-:Y:S01]  /*18480*/  @!P1 IMAD.IADD R14, R14, 0x1, -R5 ;  /* 0x000000010e0e9824 */ /* 0x000fe200078e0a05 */
[C---:B------:R-:W-:Y:S02]  /*18490*/  ISETP.GT.U32.AND P1, PT, R5.reuse, R12, PT ;  /* 0x0000000c0500720c */ /* 0x040fe40003f24070 */
[----:B------:R1:W-:Y:S01]  /*184a0*/  STL [R1+0x168], R18 ;  /* 0x0001681201007387 */ /* 0x0003e20000100800 */
[----:B------:R-:W-:-:S03]  /*184b0*/  ISETP.GT.U32.AND P3, PT, R5, R8, PT ;  /* 0x000000080500720c */ /* 0x000fc60003f64070 */
[----:B------:R-:W3:Y:S01]  /*184c0*/  LDL.LU R7, [R1+0x4a0] ;  /* 0x0004a00001077983 */ /* 0x000ee20000300800 */
[C---:B0-----:R-:W-:Y:S02]  /*184d0*/  SEL R36, R38.reuse, R35, !P6 ;  /* 0x0000002326247207 */ /* 0x041fe40007000000 */
[----:B------:R-:W-:Y:S01]  /*184e0*/  SEL R34, R38, R34, !P6 ;  /* 0x0000002226227207 */ /* 0x000fe20007000000 */
[----:B------:R-:W-:Y:S02]  /*184f0*/  IMAD.MOV.U32 R35, RZ, RZ, R14 ;  /* 0x000000ffff237224 */ /* 0x000fe400078e000e */
[----:B------:R-:W-:Y:S02]  /*18500*/  IMAD R37, R36, UR13, RZ ;  /* 0x0000000d24257c24 */ /* 0x000fe4000f8e02ff */
[----:B------:R-:W-:Y:S01]  /*18510*/  IMAD R36, R34, UR13, RZ ;  /* 0x0000000d22247c24 */ /* 0x000fe2000f8e02ff */
[----:B------:R0:W-:Y:S01]  /*18520*/  STL [R1+0x164], R22 ;  /* 0x0001641601007387 */ /* 0x0001e20000100800 */
[--C-:B------:R-:W-:Y:S01]  /*18530*/  @!P1 IMAD.IADD R12, R12, 0x1, -R5.reuse ;  /* 0x000000010c0c9824 */ /* 0x100fe200078e0a05 */
[----:B----4-:R-:W-:Y:S01]  /*18540*/  ISETP.GE.AND P1, PT, R15, RZ, PT ;  /* 0x000000ff0f00720c */ /* 0x010fe20003f26270 */
[----:B------:R-:W-:-:S02]  /*18550*/  @!P3 IMAD.IADD R8, R8, 0x1, -R5 ;  /* 0x000000010808b824 */ /* 0x000fc400078e0a05 */
[----:B------:R-:W-:Y:S01]  /*18560*/  @!P4 IMAD.MOV R35, RZ, RZ, -R35 ;  /* 0x000000ffff23c224 */ /* 0x000fe200078e0a23 */
[CC--:B-1----:R-:W-:Y:S02]  /*18570*/  LEA R18, P4, R37.reuse, R4.reuse, 0x1 ;  /* 0x0000000425127211 */ /* 0x0c2fe400078808ff */
[C---:B0-----:R-:W-:Y:S02]  /*18580*/  LEA R22, P3, R36.reuse, R4, 0x1 ;  /* 0x0000000424167211 */ /* 0x041fe400078608ff */
[----:B------:R-:W-:Y:S02]  /*18590*/  PRMT R9, RZ, 0x7610, R9 ;  /* 0x00007610ff097816 */ /* 0x000fe40000000009 */
[-C--:B------:R-:W-:Y:S01]  /*185a0*/  LEA.HI.X.SX32 R14, R36, R3.reuse, 0x1, P3 ;  /* 0x00000003240e7211 */ /* 0x080fe200018f0eff */
[----:B------:R-:W-:Y:S01]  /*185b0*/  @P0 IMAD.MOV.U32 R36, RZ, RZ, R18 ;  /* 0x000000ffff240224 */ /* 0x000fe200078e0012 */
[----:B------:R-:W-:-:S05]  /*185c0*/  LEA.HI.X.SX32 R37, R37, R3, 0x1, P4 ;  /* 0x0000000325257211 */ /* 0x000fca00020f0eff */
[----:B------:R0:W4:Y:S04]  /*185d0*/  @P0 LDG.E.U16 R9, desc[UR24][R36.64] ;  /* 0x0000001824090981 */ /* 0x000128000c1e1500 */
[----:B--2---:R1:W-:Y:S04]  /*185e0*/  STL [R1+0x1c], R17 ;  /* 0x00001c1101007387 */ /* 0x0043e80000100800 */
[----:B------:R-:W2:Y:S04]  /*185f0*/  LDL R15, [R1+0xe0c] ;  /* 0x000e0c00010f7983 */ /* 0x000ea80000100800 */
[----:B-1----:R-:W2:Y:S01]  /*18600*/  LDL R17, [R1+0xda8] ;  /* 0x000da80001117983 */ /* 0x002ea20000100800 */
[----:B------:R-:W-:Y:S01]  /*18610*/  ISETP.GT.U32.AND P2, PT, R5, R10, PT ;  /* 0x0000000a0500720c */ /* 0x000fe20003f44070 */
[----:B------:R-:W-:-:S02]  /*18620*/  IMAD.MOV.U32 R34, RZ, RZ, R8 ;  /* 0x000000ffff227224 */ /* 0x000fc400078e0008 */
[----:B------:R-:W2:Y:S02]  /*18630*/  LDL.LU R8, [R1+0x4e0] ;  /* 0x0004e00001087983 */ /* 0x000ea40000300800 */
[----:B------:R-:W-:Y:S02]  /*18640*/  @!P1 IMAD.MOV R34, RZ, RZ, -R34 ;  /* 0x000000ffff229224 */ /* 0x000fe400078e0a22 */
[----:B------:R1:W-:Y:S06]  /*18650*/  STL [R1+0x188], R18 ;  /* 0x0001881201007387 */ /* 0x0003ec0000100800 */
[----:B------:R-:W-:Y:S01]  /*18660*/  @!P2 IMAD.IADD R10, R10, 0x1, -R5 ;  /* 0x000000010a0aa824 */ /* 0x000fe200078e0a05 */
[----:B------:R-:W-:Y:S01]  /*18670*/  STL [R1+0x1a8], R22 ;  /* 0x0001a81601007387 */ /* 0x000fe20000100800 */
[----:B------:R-:W-:Y:S01]  /*18680*/  PRMT R16, RZ, 0x7610, R16 ;  /* 0x00007610ff107816 */ /* 0x000fe20000000010 */
[----:B0-----:R-:W-:Y:S01]  /*18690*/  @P0 IMAD.MOV.U32 R36, RZ, RZ, R22 ;  /* 0x000000ffff240224 */ /* 0x001fe200078e0016 */
[C---:B------:R-:W-:Y:S01]  /*186a0*/  ISETP.GT.U32.AND P2, PT, R5.reuse, R12, PT ;  /* 0x0000000c0500720c */ /* 0x040fe20003f44070 */
[----:B------:R0:W-:Y:S01]  /*186b0*/  STL [R1+0x184], R37 ;  /* 0x0001842501007387 */ /* 0x0001e20000100800 */
[----:B------:R-:W-:-:S02]  /*186c0*/  ISETP.GT.U32.AND P1, PT, R5, R10, PT ;  /* 0x0000000a0500720c */ /* 0x000fc40003f24070 */
[C---:B---3--:R-:W-:Y:S01]  /*186d0*/  ISETP.GT.U32.AND P3, PT, R5.reuse, R13, PT ;  /* 0x0000000d0500720c */ /* 0x048fe20003f64070 */
[----:B-1----:R-:W3:Y:S01]  /*186e0*/  LDL.LU R18, [R1+0xe4c] ;  /* 0x000e4c0001127983 */ /* 0x002ee20000300800 */
[----:B------:R-:W-:Y:S02]  /*186f0*/  ISETP.GT.U32.AND P4, PT, R5, R7, PT ;  /* 0x000000070500720c */ /* 0x000fe40003f84070 */
[C---:B------:R-:W-:Y:S01]  /*18700*/  SEL R35, R38.reuse, R35, !P6 ;  /* 0x0000002326237207 */ /* 0x040fe20007000000 */
[----:B0-----:R-:W-:Y:S01]  /*18710*/  @P0 IMAD.MOV.U32 R37, RZ, RZ, R14 ;  /* 0x000000ffff250224 */ /* 0x001fe200078e000e */
[----:B------:R-:W-:-:S04]  /*18720*/  SEL R34, R38, R34, !P6 ;  /* 0x0000002226227207 */ /* 0x000fc80007000000 */
[----:B------:R0:W3:Y:S01]  /*18730*/  @P0 LDG.E.U16 R16, desc[UR24][R36.64] ;  /* 0x0000001824100981 */ /* 0x0000e2000c1e1500 */
[--C-:B------:R-:W-:Y:S02]  /*18740*/  @!P1 IMAD.IADD R10, R10, 0x1, -R5.reuse ;  /* 0x000000010a0a9824 */ /* 0x100fe400078e0a05 */
[--C-:B------:R-:W-:Y:S02]  /*18750*/  @!P2 IMAD.IADD R12, R12, 0x1, -R5.reuse ;  /* 0x000000010c0ca824 */ /* 0x100fe400078e0a05 */
[--C-:B------:R-:W-:Y:S02]  /*18760*/  @!P3 IMAD.IADD R13, R13, 0x1, -R5.reuse ;  /* 0x000000010d0db824 */ /* 0x100fe400078e0a05 */
[----:B0-----:R-:W-:Y:S02]  /*18770*/  IMAD R37, R35, UR13, RZ ;  /* 0x0000000d23257c24 */ /* 0x001fe4000f8e02ff */
[----:B------:R-:W-:Y:S02]  /*18780*/  IMAD R36, R34, UR13, RZ ;  /* 0x0000000d22247c24 */ /* 0x000fe4000f8e02ff */
[----:B------:R-:W-:-:S03]  /*18790*/  @!P4 IMAD.IADD R7, R7, 0x1, -R5 ;  /* 0x000000010707c824 */ /* 0x000fc600078e0a05 */
[C---:B------:R-:W-:Y:S01]  /*187a0*/  LEA R22, P3, R36.reuse, R4, 0x1 ;  /* 0x0000000424167211 */ /* 0x040fe200078608ff */
[----:B------:R-:W-:Y:S01]  /*187b0*/  IMAD.MOV.U32 R35, RZ, RZ, R12 ;  /* 0x000000ffff237224 */ /* 0x000fe200078e000c */
[----:B------:R-:W-:Y:S02]  /*187c0*/  PRMT R11, RZ, 0x7610, R11 ;  /* 0x00007610ff0b7816 */ /* 0x000fe4000000000b */
[----:B------:R-:W-:Y:S01]  /*187d0*/  LEA.HI.X.SX32 R12, R36, R3, 0x1, P3 ;  /* 0x00000003240c7211 */ /* 0x000fe200018f0eff */
[----:B------:R-:W-:Y:S04]  /*187e0*/  STL [R1+0x1a4], R14 ;  /* 0x0001a40e01007387 */ /* 0x000fe80000100800 */
[----:B----4-:R0:W-:Y:S04]  /*187f0*/  STL [R1+0x18], R9 ;  /* 0x0000180901007387 */ /* 0x0101e80000100800 */
[----:B0-----:R-:W4:Y:S04]  /*18800*/  LDL.LU R9, [R1+0x524] ;  /* 0x0005240001097983 */ /* 0x001f280000300800 */
[----:B------:R-:W4:Y:S01]  /*18810*/  LDL.LU R14, [R1+0xe48] ;  /* 0x000e4800010e7983 */ /* 0x000f220000300800 */
[----:B--2---:R-:W-:-:S02]  /*18820*/  ISETP.GE.AND P1, PT, R15, RZ, PT ;  /* 0x000000ff0f00720c */ /* 0x004fc40003f26270 */
[----:B------:R-:W-:-:S04]  /*18830*/  LEA R15, P4, R37, R4, 0x1 ;  /* 0x00000004250f7211 */ /* 0x000fc800078808ff */
[----:B------:R-:W-:Y:S01]  /*18840*/  LEA.HI.X.SX32 R37, R37, R3, 0x1, P4 ;  /* 0x0000000325257211 */ /* 0x000fe200020f0eff */
[----:B------:R-:W-:Y:S01]  /*18850*/  @P0 IMAD.MOV.U32 R36, RZ, RZ, R15 ;  /* 0x000000ffff240224 */ /* 0x000fe200078e000f */
[----:B------:R-:W-:Y:S02]  /*18860*/  ISETP.GE.AND P2, PT, R17, RZ, PT ;  /* 0x000000ff1100720c */ /* 0x000fe40003f46270 */
[----:B------:R-:W2:Y:S04]  /*18870*/  LDL R17, [R1+0xdfc] ;  /* 0x000dfc0001117983 */ /* 0x000ea80000100800 */
[----:B------:R0:W4:Y:S01]  /*18880*/  @P0 LDG.E.U16 R11, desc[UR24][R36.64] ;  /* 0x00000018240b0981 */ /* 0x000122000c1e1500 */
[----:B------:R-:W-:Y:S01]  /*18890*/  IMAD.MOV.U32 R34, RZ, RZ, R10 ;  /* 0x000000ffff227224 */ /* 0x000fe200078e000a */
[----:B------:R-:W-:-:S05]  /*188a0*/  PRMT R2, RZ, 0x7610, R2 ;  /* 0x00007610ff027816 */ /* 0x000fca0000000002 */
[----:B------:R-:W-:Y:S01]  /*188b0*/  @!P2 IMAD.MOV R35, RZ, RZ, -R35 ;  /* 0x000000ffff23a224 */ /* 0x000fe200078e0a23 */
[----:B------:R-:W-:Y:S01]  /*188c0*/  ISETP.GT.U32.AND P2, PT, R5, R13, PT ;  /* 0x0000000d0500720c */ /* 0x000fe20003f44070 */
[----:B0-----:R-:W-:Y:S01]  /*188d0*/  @P0 IMAD.MOV.U32 R36, RZ, RZ, R22 ;  /* 0x000000ffff240224 */ /* 0x001fe200078e0016 */
[----:B---3--:R0:W-:Y:S04]  /*188e0*/  STL [R1+0x14], R16 ;  /* 0x0000141001007387 */ /* 0x0081e80000100800 */
[----:B0-----:R-:W3:Y:S04]  /*188f0*/  LDL R16, [R1+0xde0] ;  /* 0x000de00001107983 */ /* 0x001ee80000100800 */
[----:B------:R-:W3:Y:S04]  /*18900*/  LDL.LU R10, [R1+0x5a0] ;  /* 0x0005a000010a7983 */ /* 0x000ee80000300800 */
[----:B------:R0:W-:Y:S04]  /*18910*/  STL [R1+0x1c8], R15 ;  /* 0x0001c80f01007387 */ /* 0x0001e80000100800 */
[----:B------:R-:W-:Y:S04]  /*18920*/  STL [R1+0x208], R22 ;  /* 0x0002081601007387 */ /* 0x000fe80000100800 */
[----:B------:R1:W-:Y:S01]  /*18930*/  STL [R1+0x1c4], R37 ;  /* 0x0001c42501007387 */ /* 0x0003e20000100800 */
[----:B------:R-:W-:-:S03]  /*18940*/  @!P2 IMAD.IADD R13, R13, 0x1, -R5 ;  /* 0x000000010d0da824 */ /* 0x000fc600078e0a05 */
[----:B0-----:R-:W3:Y:S01]  /*18950*/  LDL.LU R15, [R1+0xe44] ;  /* 0x000e4400010f7983 */ /* 0x001ee20000300800 */
[----:B-1----:R-:W-:-:S05]  /*18960*/  @P0 IMAD.MOV.U32 R37, RZ, RZ, R12 ;  /* 0x000000ffff250224 */ /* 0x002fca00078e000c */
[----:B------:R0:W3:Y:S04]  /*18970*/  @P0 LDG.E.U16 R2, desc[UR24][R36.64] ;  /* 0x0000001824020981 */ /* 0x0000e8000c1e1500 */
[----:B------:R-:W-:Y:S01]  /*18980*/  STL [R1+0x204], R12 ;  /* 0x0002040c01007387 */ /* 0x000fe20000100800 */
[----:B--2---:R-:W-:-:S03]  /*18990*/  ISETP.GE.AND P2, PT, R17, RZ, PT ;  /* 0x000000ff1100720c */ /* 0x004fc60003f46270 */
[----:B----4-:R1:W-:Y:S04]  /*189a0*/  STL [R1+0x10], R11 ;  /* 0x0000100b01007387 */ /* 0x0103e80000100800 */
[----:B-1----:R-:W2:Y:S04]  /*189b0*/  LDL.LU R11, [R1+0x5a4] ;  /* 0x0005a400010b7983 */ /* 0x002ea80000300800 */
[----:B------:R-:W4:Y:S04]  /*189c0*/  LDL.LU R12, [R1+0xe40] ;  /* 0x000e4000010c7983 */ /* 0x000f280000300800 */
[----:B------:R-:W2:Y:S01]  /*189d0*/  LDL R17, [R1+0xdac] ;  /* 0x000dac0001117983 */ /* 0x000ea20000100800 */
[----:B------:R-:W-:Y:S01]  /*189e0*/  @!P1 IMAD.MOV R34, RZ, RZ, -R34 ;  /* 0x000000ffff229224 */ /* 0x000fe200078e0a22 */
[----:B------:R-:W-:-:S02]  /*189f0*/  ISETP.GT.U32.AND P1, PT, R5, R7, PT ;  /* 0x000000070500720c */ /* 0x000fc40003f24070 */
[C---:B------:R-:W-:Y:S02]  /*18a00*/  ISETP.GT.U32.AND P3, PT, R5.reuse, R8, PT ;  /* 0x000000080500720c */ /* 0x040fe40003f64070 */
[----:B------:R-:W-:Y:S02]  /*18a10*/  ISETP.GT.U32.AND P4, PT, R5, R9, PT ;  /* 0x000000090500720c */ /* 0x000fe40003f84070 */
[C---:B------:R-:W-:Y:S02]  /*18a20*/  SEL R35, R38.reuse, R35, !P6 ;  /* 0x0000002326237207 */ /* 0x040fe40007000000 */
[----:B------:R-:W-:-:S03]  /*18a30*/  SEL R34, R38, R34, !P6 ;  /* 0x0000002226227207 */ /* 0x000fc60007000000 */
[----:B0-----:R-:W-:Y:S02]  /*18a40*/  IMAD R37, R35, UR13, RZ ;  /* 0x0000000d23257c24 */ /* 0x001fe4000f8e02ff */
[--C-:B------:R-:W-:Y:S02]  /*18a50*/  @!P1 IMAD.IADD R7, R7, 0x1, -R5.reuse ;  /* 0x0000000107079824 */ /* 0x100fe400078e0a05 */
[----:B------:R-:W-:Y:S01]  /*18a60*/  @!P3 IMAD.IADD R8, R8, 0x1, -R5 ;  /* 0x000000010808b824 */ /* 0x000fe200078e0a05 */
[----:B---3--:R-:W-:Y:S01]  /*18a70*/  ISETP.GE.AND P1, PT, R16, RZ, PT ;  /* 0x000000ff1000720c */ /* 0x008fe20003f26270 */
[----:B------:R-:W-:Y:S01]  /*18a80*/  IMAD.MOV.U32 R35, RZ, RZ, R13 ;  /* 0x000000ffff237224 */ /* 0x000fe200078e000d */
[----:B------:R-:W3:Y:S01]  /*18a90*/  LDL R16, [R1+0xd80] ;  /* 0x000d800001107983 */ /* 0x000ee20000100800 */
[----:B------:R-:W-:Y:S02]  /*18aa0*/  IMAD R36, R34, UR13, RZ ;  /* 0x0000000d22247c24 */ /* 0x000fe4000f8e02ff */
[----:B------:R-:W-:Y:S01]  /*18ab0*/  @!P2 IMAD.MOV R35, RZ, RZ, -R35 ;  /* 0x000000ffff23a224 */ /* 0x000fe200078e0a23 */
[----:B------:R-:W-:Y:S01]  /*18ac0*/  ISETP.GT.U32.AND P2, PT, R5, R8, PT ;  /* 0x000000080500720c */ /* 0x000fe20003f44070 */
[----:B------:R-:W-:Y:S01]  /*18ad0*/  @!P4 IMAD.IADD R9, R9, 0x1, -R5 ;  /* 0x000000010909c824 */ /* 0x000fe200078e0a05 */
[----:B------:R-:W3:Y:S01]  /*18ae0*/  LDL.LU R13, [R1+0x5e4] ;  /* 0x0005e400010d7983 */ /* 0x000ee20000300800 */
[----:B------:R-:W-:Y:S01]  /*18af0*/  IMAD.MOV.U32 R34, RZ, RZ, R7 ;  /* 0x000000ffff227224 */ /* 0x000fe200078e0007 */
[----:B------:R-:W-:-:S04]  /*18b00*/  LEA R7, P4, R37, R4, 0x1 ;  /* 0x0000000425077211 */ /* 0x000fc800078808ff */
[----:B------:R-:W-:-:S05]  /*18b10*/  LEA.HI.X.SX32 R37, R37, R3, 0x1, P4 ;  /* 0x0000000325257211 */ /* 0x000fca00020f0eff */
[----:B------:R-:W-:Y:S01]  /*18b20*/  @!P2 IMAD.IADD R8, R8, 0x1, -R5 ;  /* 0x000000010808a824 */ /* 0x000fe200078e0a05 */
[----:B------:R0:W-:Y:S04]  /*18b30*/  STL [R1+0xc], R2 ;  /* 0x00000c0201007387 */ /* 0x0001e80000100800 */
[----:B------:R1:W-:Y:S01]  /*18b40*/  STL [R1+0x228], R7 ;  /* 0x0002280701007387 */ /* 0x0003e20000100800 */
[----:B0-----:R-:W-:-:S04]  /*18b50*/  LEA R2, P3, R36, R4, 0x1 ;  /* 0x0000000424027211 */ /* 0x001fc800078608ff */
[----:B------:R-:W-:Y:S01]  /*18b60*/  LEA.HI.X.SX32 R22, R36, R3, 0x1, P3 ;  /* 0x0000000324167211 */ /* 0x000fe200018f0eff */
[----:B------:R-:W-:Y:S01]  /*18b70*/  STL [R1+0x248], R2 ;  /* 0x0002480201007387 */ /* 0x000fe20000100800 */
[----:B------:R-:W-:-:S03]  /*18b80*/  @P0 IMAD.MOV.U32 R36, RZ, RZ, R7 ;  /* 0x000000ffff240224 */ /* 0x000fc600078e0007 */
[----:B------:R0:W-:Y:S04]  /*18b90*/  STL [R1+0x224], R37 ;  /* 0x0002242501007387 */ /* 0x0001e80000100800 */
[----:B-1----:R-:W4:Y:S04]  /*18ba0*/  LDL.LU R7, [R1+0x604] ;  /* 0x0006040001077983 */ /* 0x002f280000300800 */
[----:B------:R1:W-:Y:S01]  /*18bb0*/  STL [R1+0x244], R22 ;  /* 0x0002441601007387 */ /* 0x0003e20000100800 */
[----:B--2---:R-:W-:-:S03]  /*18bc0*/  ISETP.GE.AND P2, PT, R17, RZ, PT ;  /* 0x000000ff1100720c */ /* 0x004fc60003f46270 */
[----:B------:R-:W2:Y:S01]  /*18bd0*/  LDL R17, [R1+0xdec] ;  /* 0x000dec0001117983 */ /* 0x000ea20000100800 */
[----:B------:R-:W-:Y:S01]  /*18be0*/  @!P1 IMAD.MOV R34, RZ, RZ, -R34 ;  /* 0x000000ffff229224 */ /* 0x000fe200078e0a22 */
[----:B------:R-:W-:Y:S02]  /*18bf0*/  PRMT R93, RZ, 0x7610, R93 ;  /* 0x00007610ff5d7816 */ /* 0x000fe4000000005d */
[C---:B------:R-:W-:Y:S02]  /*18c00*/  ISETP.GT.U32.AND P1, PT, R5.reuse, R9, PT ;  /* 0x000000090500720c */ /* 0x040fe40003f24070 */
[C---:B------:R-:W-:Y:S02]  /*18c10*/  ISETP.GT.U32.AND P3, PT, R5.reuse, R10, PT ;  /* 0x0000000a0500720c */ /* 0x040fe40003f64070 */
[----:B------:R-:W-:Y:S01]  /*18c20*/  PRMT R92, RZ, 0x7610, R92 ;  /* 0x00007610ff5c7816 */ /* 0x000fe2000000005c */
[----:B------:R0:W4:Y:S01]  /*18c30*/  @P0 LDG.E.U16 R93, desc[UR24][R36.64] ;  /* 0x00000018245d0981 */ /* 0x000122000c1e1500 */
[----:B------:R-:W-:-:S02]  /*18c40*/  ISETP.GT.U32.AND P4, PT, R5, R11, PT ;  /* 0x0000000b0500720c */ /* 0x000fc40003f84070 */
[C---:B------:R-:W-:Y:S01]  /*18c50*/  SEL R35, R38.reuse, R35, !P6 ;  /* 0x0000002326237207 */ /* 0x040fe20007000000 */
[----:B0-----:R-:W-:Y:S02]  /*18c60*/  @P0 IMAD.MOV.U32 R36, RZ, RZ, R2 ;  /* 0x000000ffff240224 */ /* 0x001fe400078e0002 */
[----:B------:R-:W-:Y:S01]  /*18c70*/  @P0 IMAD.MOV.U32 R37, RZ, RZ, R22 ;  /* 0x000000ffff250224 */ /* 0x000fe200078e0016 */
[----:B------:R-:W-:Y:S01]  /*18c80*/  SEL R34, R38, R34, !P6 ;  /* 0x0000002226227207 */ /* 0x000fe20007000000 */
[--C-:B------:R-:W-:Y:S01]  /*18c90*/  @!P1 IMAD.IADD R9, R9, 0x1, -R5.reuse ;  /* 0x0000000109099824 */ /* 0x100fe200078e0a05 */
[----:B---3--:R-:W-:Y:S02]  /*18ca0*/  ISETP.GE.AND P1, PT, R16, RZ, PT ;  /* 0x000000ff1000720c */ /* 0x008fe40003f26270 */
[----:B------:R0:W3:Y:S01]  /*18cb0*/  @P0 LDG.E.U16 R92, desc[UR24][R36.64] ;  /* 0x00000018245c0981 */ /* 0x0000e2000c1e1500 */
[----:B------:R-:W-:-:S03]  /*18cc0*/  @!P3 IMAD.IADD R10, R10, 0x1, -R5 ;  /* 0x000000010a0ab824 */ /* 0x000fc600078e0a05 */
[----:B------:R-:W3:Y:S01]  /*18cd0*/  LDL R16, [R1+0xdc0] ;  /* 0x000dc00001107983 */ /* 0x000ee20000100800 */
[----:B0-----:R-:W-:Y:S02]  /*18ce0*/  IMAD R37, R35, UR13, RZ ;  /* 0x0000000d23257c24 */ /* 0x001fe4000f8e02ff */
[----:B------:R-:W-:Y:S02]  /*18cf0*/  IMAD.MOV.U32 R35, RZ, RZ, R8 ;  /* 0x000000ffff237224 */ /* 0x000fe400078e0008 */
[----:B------:R-:W-:Y:S01]  /*18d00*/  IMAD R36, R34, UR13, RZ ;  /* 0x0000000d22247c24 */ /* 0x000fe2000f8e02ff */
[----:B------:R-:W3:Y:S01]  /*18d10*/  LDL.LU R8, [R1+0x61c] ;  /* 0x00061c0001087983 */ /* 0x000ee20000300800 */
[----:B------:R-:W-:Y:S01]  /*18d20*/  @!P2 IMAD.MOV R35, RZ, RZ, -R35 ;  /* 0x000000ffff23a224 */ /* 0x000fe200078e0a23 */
[----:B------:R-:W-:Y:S01]  /*18d30*/  ISETP.GT.U32.AND P2, PT, R5, R10, PT ;  /* 0x0000000a0500720c */ /* 0x000fe20003f44070 */
[----:B------:R-:W-:Y:S02]  /*18d40*/  @!P4 IMAD.IADD R11, R11, 0x1, -R5 ;  /* 0x000000010b0bc824 */ /* 0x000fe400078e0a05 */
[----:B------:R-:W-:Y:S01]  /*18d50*/  IMAD.MOV.U32 R34, RZ, RZ, R9 ;  /* 0x000000ffff227224 */ /* 0x000fe200078e0009 */
[----:B------:R-:W-:-:S02]  /*18d60*/  LEA R9, P4, R37, R4, 0x1 ;  /* 0x0000000425097211 */ /* 0x000fc400078808ff */
[C---:B------:R-:W-:Y:S02]  /*18d70*/  LEA R2, P3, R36.reuse, R4, 0x1 ;  /* 0x0000000424027211 */ /* 0x040fe400078608ff */
[-C--:B------:R-:W-:Y:S01]  /*18d80*/  LEA.HI.X.SX32 R37, R37, R3.reuse, 0x1, P4 ;  /* 0x0000000325257211 */ /* 0x080fe200020f0eff */
[----:B------:R0:W-:Y:S01]  /*18d90*/  STL [R1+0x268], R9 ;  /* 0x0002680901007387 */ /* 0x0001e20000100800 */
[----:B-1----:R-:W-:Y:S01]  /*18da0*/  LEA.HI.X.SX32 R22, R36, R3, 0x1, P3 ;  /* 0x0000000324167211 */ /* 0x002fe200018f0eff */
[----:B------:R-:W-:Y:S02]  /*18db0*/  @P0 IMAD.MOV.U32 R36, RZ, RZ, R9 ;  /* 0x000000ffff240224 */ /* 0x000fe400078e0009 */
[----:B------:R-:W-:Y:S01]  /*18dc0*/  STL [R1+0x288], R2 ;  /* 0x0002880201007387 */ /* 0x000fe20000100800 */
[----:B------:R-:W-:-:S03]  /*18dd0*/  @!P2 IMAD.IADD R10, R10, 0x1, -R5 ;  /* 0x000000010a0aa824 */ /* 0x000fc600078e0a05 */
[----:B------:R1:W-:Y:S04]  /*18de0*/  STL [R1+0x264], R37 ;  /* 0x0002642501007387 */ /* 0x0003e80000100800 */
[----:B0-----:R-:W3:Y:S04]  /*18df0*/  LDL.LU R9, [R1+0x600] ;  /* 0x0006000001097983 */ /* 0x001ee80000300800 */
        /* <DEDUP_REMOVED lines=8> */
[----:B------:R0:W2:Y:S01]  /*18e80*/  @P0 LDG.E.U16 R91, desc[UR24][R36.64] ;  /* 0x00000018245b0981 */ /* 0x0000a2000c1e1500 */
[----:B----4-:R-:W-:-:S02]  /*18e90*/  ISETP.GT.U32.AND P4, PT, R5, R7, PT ;  /* 0x000000070500720c */ /* 0x010fc40003f84070 */
[C---:B------:R-:W-:Y:S01]  /*18ea0*/  SEL R35, R38.reuse, R35, !P6 ;  /* 0x0000002326237207 */ /* 0x040fe20007000000 */
[----:B0-----:R-:W-:Y:S02]  /*18eb0*/  @P0 IMAD.MOV.U32 R36, RZ, RZ, R2 ;  /* 0x000000ffff240224 */ /* 0x001fe400078e0002 */
[----:B-1----:R-:W-:Y:S01]  /*18ec0*/  @P0 IMAD.MOV.U32 R37, RZ, RZ, R22 ;  /* 0x000000ffff250224 */ /* 0x002fe200078e0016 */
[----:B------:R-:W-:Y:S01]  /*18ed0*/  SEL R34, R38, R34, !P6 ;  /* 0x0000002226227207 */ /* 0x000fe20007000000 */
[----:B------:R-:W-:-:S03]  /*18ee0*/  @!P1 IMAD.IADD R11, R11, 0x1, -R5 ;  /* 0x000000010b0b9824 */ /* 0x000fc600078e0a05 */
[----:B------:R0:W4:Y:S01]  /*18ef0*/  @P0 LDG.E.U16 R90, desc[UR24][R36.64] ;  /* 0x00000018245a0981 */ /* 0x000122000c1e1500 */
[----:B------:R-:W-:Y:S01]  /*18f00*/  @!P3 IMAD.IADD R13, R13, 0x1, -R5 ;  /* 0x000000010d0db824 */ /* 0x000fe200078e0a05 */
[----:B---3--:R-:W-:Y:S02]  /*18f10*/  ISETP.GE.AND P1, PT, R16, RZ, PT ;  /* 0x000000ff1000720c */ /* 0x008fe40003f26270 */
[----:B------:R-:W3:Y:S01]  /*18f20*/  LDL R16, [R1+0xd60] ;  /* 0x000d600001107983 */ /* 0x000ee20000100800 */
[----:B0-----:R-:W-:Y:S02]  /*18f30*/  IMAD R37, R35, UR13, RZ ;  /* 0x0000000d23257c24 */ /* 0x001fe4000f8e02ff */
[----:B------:R-:W-:Y:S02]  /*18f40*/  IMAD.MOV.U32 R35, RZ, RZ, R10 ;  /* 0x000000ffff237224 */ /* 0x000fe400078e000a */
[----:B------:R-:W-:Y:S01]  /*18f50*/  IMAD R36, R34, UR13, RZ ;  /* 0x0000000d22247c24 */ /* 0x000fe2000f8e02ff */
[----:B------:R-:W4:Y:S01]  /*18f60*/  LDL.LU R10, [R1+0x5e0] ;  /* 0x0005e000010a7983 */ /* 0x000f220000300800 */
[----:B------:R-:W-:Y:S01]  /*18f70*/  @!P2 IMAD.MOV R35, RZ, RZ, -R35 ;  /* 0x000000ffff23a224 */ /* 0x000fe200078e0a23 */
[----:B------:R-:W-:Y:S01]  /*18f80*/  ISETP.GT.U32.AND P2, PT, R5, R13, PT ;  /* 0x0000000d0500720c */ /* 0x000fe20003f44070 */
[----:B------:R-:W-:-:S02]  /*18f90*/  @!P4 IMAD.IADD R7, R7, 0x1, -R5 ;  /* 0x000000010707c824 */ /* 0x000fc400078e0a05 */
[----:B------:R-:W-:Y:S01]  /*18fa0*/  IMAD.MOV.U32 R34, RZ, RZ, R11 ;  /* 0x000000ffff227224 */ /* 0x000fe200078e000b */
[CC--:B------:R-:W-:Y:S02]  /*18fb0*/  LEA R11, P4, R37.reuse, R4.reuse, 0x1 ;  /* 0x00000004250b7211 */ /* 0x0c0fe400078808ff */
[C---:B------:R-:W-:Y:S02]  /*18fc0*/  LEA R2, P3, R36.reuse, R4, 0x1 ;  /* 0x0000000424027211 */ /* 0x040fe400078608ff */
[-C--:B------:R-:W-:Y:S01]  /*18fd0*/  LEA.HI.X.SX32 R37, R37, R3.reuse, 0x1, P4 ;  /* 0x0000000325257211 */ /* 0x080fe200020f0eff */
[----:B------:R0:W-:Y:S01]  /*18fe0*/  STL [R1+0x2a8], R11 ;  /* 0x0002a80b01007387 */ /* 0x0001e20000100800 */
[----:B------:R-:W-:Y:S01]  /*18ff0*/  LEA.HI.X.SX32 R22, R36, R3, 0x1, P3 ;  /* 0x0000000324167211 */ /* 0x000fe200018f0eff */
[----:B------:R-:W-:Y:S02]  /*19000*/  @P0 IMAD.MOV.U32 R36, RZ, RZ, R11 ;  /* 0x000000ffff240224 */ /* 0x000fe400078e000b */
[----:B------:R-:W-:Y:S01]  /*19010*/  STL [R1+0x2c8], R2 ;  /* 0x0002c80201007387 */ /* 0x000fe20000100800 */
[----:B------:R-:W-:-:S03]  /*19020*/  @!P2 IMAD.IADD R13, R13, 0x1, -R5 ;  /* 0x000000010d0da824 */ /* 0x000fc600078e0a05 */
[----:B------:R1:W-:Y:S04]  /*19030*/  STL [R1+0x2a4], R37 ;  /* 0x0002a42501007387 */ /* 0x0003e80000100800 */
[----:B0-----:R-:W4:Y:S04]  /*19040*/  LDL.LU R11, [R1+0x5c4] ;  /* 0x0005c400010b7983 */ /* 0x001f280000300800 */
        /* <DEDUP_REMOVED lines=22> */
[----:B------:R-:W3:Y:S01]  /*191b0*/  LDL.LU R13, [R1+0x5c0] ;  /* 0x0005c000010d7983 */ /* 0x000ee20000300800 */
        /* <DEDUP_REMOVED lines=20> */
[C---:B----4-:R-:W-:Y:S02]  /*19300*/  ISETP.GT.U32.AND P3, PT, R5.reuse, R10, PT ;  /* 0x0000000a0500720c */ /* 0x050fe40003f64070 */
[----:B------:R-:W-:Y:S01]  /*19310*/  PRMT R86, RZ, 0x7610, R86 ;  /* 0x00007610ff567816 */ /* 0x000fe20000000056 */
[----:B------:R4:W2:Y:S01]  /*19320*/  @P0 LDG.E.U16 R87, desc[UR24][R36.64] ;  /* 0x0000001824570981 */ /* 0x0008a2000c1e1500 */
[----:B------:R-:W-:-:S02]  /*19330*/  ISETP.GT.U32.AND P4, PT, R5, R11, PT ;  /* 0x0000000b0500720c */ /* 0x000fc40003f84070 */
[C---:B------:R-:W-:Y:S01]  /*19340*/  SEL R35, R38.reuse, R35, !P6 ;  /* 0x0000002326237207 */ /* 0x040fe20007000000 */
[----:B----4-:R-:W-:Y:S02]  /*19350*/  @P0 IMAD.MOV.U32 R36, RZ, RZ, R2 ;  /* 0x000000ffff240224 */ /* 0x010fe400078e0002 */
[----:B-1----:R-:W-:Y:S01]  /*19360*/  @P0 IMAD.MOV.U32 R37, RZ, RZ, R22 ;  /* 0x000000ffff250224 */ /* 0x002fe200078e0016 */
[----:B------:R-:W-:Y:S01]  /*19370*/  SEL R34, R38, R34, !P6 ;  /* 0x0000002226227207 */ /* 0x000fe20007000000 */
[----:B------:R-:W-:-:S03]  /*19380*/  @!P1 IMAD.IADD R9, R9, 0x1, -R5 ;  /* 0x0000000109099824 */ /* 0x000fc600078e0a05 */
[----:B------:R1:W4:Y:S01]  /*19390*/  @P0 LDG.E.U16 R86, desc[UR24][R36.64] ;  /* 0x0000001824560981 */ /* 0x000322000c1e1500 */
[----:B------:R-:W-:Y:S01]  /*193a0*/  @!P3 IMAD.IADD R10, R10, 0x1, -R5 ;  /* 0x000000010a0ab824 */ /* 0x000fe200078e0a05 */
[----:B---3--:R-:W-:Y:S02]  /*193b0*/  ISETP.GE.AND P1, PT, R16, RZ, PT ;  /* 0x000000ff1000720c */ /* 0x008fe40003f26270 */
[----:B------:R-:W3:Y:S01]  /*193c0*/  LDL R16, [R1+0xd38] ;  /* 0x000d380001107983 */ /* 0x000ee20000100800 */
[----:B-1----:R-:W-:Y:S02]  /*193d0*/  IMAD R37, R35, UR13, RZ ;  /* 0x0000000d23257c24 */ /* 0x002fe4000f8e02ff */
        /* <DEDUP_REMOVED lines=11> */
[----:B0-----:R-:W-:Y:S01]  /*19490*/  LEA.HI.X.SX32 R22, R36, R3, 0x1, P3 ;  /* 0x0000000324167211 */ /* 0x001fe200018f0eff */
[----:B------:R-:W-:Y:S02]  /*194a0*/  @P0 IMAD.MOV.U32 R36, RZ, RZ, R9 ;  /* 0x000000ffff240224 */ /* 0x000fe400078e0009 */
[----:B------:R-:W-:Y:S01]  /*194b0*/  STL [R1+0x344], R2 ;  /* 0x0003440201007387 */ /* 0x000fe20000100800 */
[----:B------:R-:W-:-:S03]  /*194c0*/  @!P2 IMAD.IADD R10, R10, 0x1, -R5 ;  /* 0x000000010a0aa824 */ /* 0x000fc600078e0a05 */
        /* <DEDUP_REMOVED lines=42> */
[----:B------:R-:W-:Y:S01]  /*19770*/  IMAD.HI.U32 R82, R6, R33, RZ ;  /* 0x0000002106527227 */ /* 0x000fe200078e00ff */
[----:B------:R-:W-:-:S03]  /*19780*/  PRMT R83, RZ, 0x7610, R83 ;  /* 0x00007610ff537816 */ /* 0x000fc60000000053 */
[----:B------:R-:W-:Y:S01]  /*19790*/  @!P1 IMAD.MOV R34, RZ, RZ, -R34 ;  /* 0x000000ffff229224 */ /* 0x000fe200078e0a22 */
[C---:B------:R-:W-:Y:S01]  /*197a0*/  ISETP.GT.U32.AND P1, PT, R5.reuse, R7, PT ;  /* 0x000000070500720c */ /* 0x040fe20003f24070 */
[----:B------:R-:W-:Y:S01]  /*197b0*/  IMAD.MOV R82, RZ, RZ, -R82 ;  /* 0x000000ffff527224 */ /* 0x000fe200078e0a52 */
[C---:B----4-:R-:W-:Y:S01]  /*197c0*/  ISETP.GT.U32.AND P3, PT, R5.reuse, R8, PT ;  /* 0x000000080500720c */ /* 0x050fe20003f64070 */
[----:B------:R4:W2:Y:S02]  /*197d0*/  @P0 LDG.E.U16 R83, desc[UR24][R36.64] ;  /* 0x0000001824530981 */ /* 0x0008a4000c1e1500 */
[C---:B------:R-:W-:Y:S01]  /*197e0*/  IMAD R33, R5.reuse, R82, R33 ;  /* 0x0000005205217224 */ /* 0x040fe200078e0221 */
[----:B------:R-:W-:Y:S02]  /*197f0*/  PRMT R82, RZ, 0x7610, R82 ;  /* 0x00007610ff527816 */ /* 0x000fe40000000052 */
[----:B------:R-:W-:Y:S02]  /*19800*/  ISETP.GT.U32.AND P4, PT, R5, R9, PT ;  /* 0x000000090500720c */ /* 0x000fe40003f84070 */
[----:B------:R-:W-:Y:S01]  /*19810*/  SEL R35, R38, R35, !P6 ;  /* 0x0000002326237207 */ /* 0x000fe20007000000 */
[----:B----4-:R-:W-:-:S02]  /*19820*/  @P0 IMAD.MOV.U32 R36, RZ, RZ, R2 ;  /* 0x000000ffff240224 */ /* 0x010fc400078e0002 */
        /* <DEDUP_REMOVED lines=28> */
[----:B------:R-:W-:-:S04]  /*199f0*/  IMAD.HI.U32 R81, R6, R30, RZ ;  /* 0x0000001e06517227 */ /* 0x000fc800078e00ff */
[----:B------:R-:W-:Y:S02]  /*19a00*/  IMAD.MOV R81, RZ, RZ, -R81 ;  /* 0x000000ffff517224 */ /* 0x000fe400078e0a51 */
[----:B------:R-:W-:Y:S01]  /*19a10*/  @!P1 IMAD.MOV R34, RZ, RZ, -R34 ;  /* 0x000000ffff229224 */ /* 0x000fe200078e0a22 */
[C---:B------:R-:W-:Y:S01]  /*19a20*/  ISETP.GT.U32.AND P1, PT, R5.reuse, R9, PT ;  /* 0x000000090500720c */ /* 0x040fe20003f24070 */
[C---:B------:R-:W-:Y:S01]  /*19a30*/  IMAD R30, R5.reuse, R81, R30 ;  /* 0x00000051051e7224 */ /* 0x040fe200078e021e */
[----:B------:R-:W-:Y:S02]  /*19a40*/  PRMT R81, RZ, 0x7610, R81 ;  /* 0x00007610ff517816 */ /* 0x000fe40000000051 */
[C---:B------:R-:W-:Y:S02]  /*19a50*/  ISETP.GT.U32.AND P3, PT, R5.reuse, R10, PT ;  /* 0x0000000a0500720c */ /* 0x040fe40003f64070 */
[----:B------:R-:W-:Y:S02]  /*19a60*/  PRMT R80, RZ, 0x7610, R80 ;  /* 0x00007610ff507816 */ /* 0x000fe40000000050 */
        /* <DEDUP_REMOVED lines=46> */
[----:B---3--:R-:W-:Y:S01]  /*19d50*/  ISETP.GE.AND P1, PT, R16, RZ, PT ;  /* 0x000000ff1000720c */ /* 0x008fe20003f26270 */
[----:B-1----:R-:W-:Y:S01]  /*19d60*/  IMAD R37, R35, UR13, RZ ;  /* 0x0000000d23257c24 */ /* 0x002fe2000f8e02ff */
[----:B------:R-:W3:Y:S01]  /*19d70*/  LDL R16, [R1+0xd10] ;  /* 0x000d100001107983 */ /* 0x000ee20000100800 */
        /* <DEDUP_REMOVED lines=21> */
[C---:B------:R-:W-:Y:S02]  /*19ed0*/  ISETP.GT.U32.AND P1, PT, R5.reuse, R7, PT ;  /* 0x000000070500720c */ /* 0x040fe40003f24070 */
[C---:B------:R-:W-:Y:S02]  /*19ee0*/  ISETP.GT.U32.AND P3, PT, R5.reuse, R8, PT ;  /* 0x000000080500720c */ /* 0x040fe40003f64070 */
[----:B------:R-:W-:Y:S02]  /*19ef0*/  PRMT R77, RZ, 0x7610, R77 ;  /* 0x00007610ff4d7816 */ /* 0x000fe4000000004d */
[----:B------:R-:W-:Y:S02]  /*19f00*/  ISETP.GT.U32.AND P4, PT, R5, R9, PT ;  /* 0x000000090500720c */ /* 0x000fe40003f84070 */
[----:B------:R-:W-:-:S02]  /*19f10*/  PRMT R76, RZ, 0x7610, R76 ;  /* 0x00007610ff4c7816 */ /* 0x000fc4000000004c */
[----:B------:R0:W4:Y:S01]  /*19f20*/  @P0 LDG.E.U16 R77, desc[UR24][R36.64] ;  /* 0x00000018244d0981 */ /* 0x000122000c1e1500 */
[C---:B------:R-:W-:Y:S02]  /*19f30*/  SEL R35, R38.reuse, R35, !P6 ;  /* 0x0000002326237207 */ /* 0x040fe40007000000 */
[--C-:B------:R-:W-:Y:S01]  /*19f40*/  @!P1 IMAD.IADD R7, R7, 0x1, -R5.reuse ;  /* 0x0000000107079824 */ /* 0x100fe200078e0a05 */
[----:B------:R-:W-:Y:S01]  /*19f50*/  SEL R34, R38, R34, !P6 ;  /* 0x0000002226227207 */ /* 0x000fe20007000000 */
[--C-:B------:R-:W-:Y:S02]  /*19f60*/  @!P3 IMAD.IADD R8, R8, 0x1, -R5.reuse ;  /* 0x000000010808b824 */ /* 0x100fe400078e0a05 */
[----:B0-----:R-:W-:Y:S02]  /*19f70*/  @P0 IMAD.MOV.U32 R36, RZ, RZ, R2 ;  /* 0x000000ffff240224 */ /* 0x001fe400078e0002 */
[----:B------:R-:W-:Y:S02]  /*19f80*/  @P0 IMAD.MOV.U32 R37, RZ, RZ, R22 ;  /* 0x000000ffff250224 */ /* 0x000fe400078e0016 */
[----:B------:R-:W-:-:S03]  /*19f90*/  @!P4 IMAD.IADD R9, R9, 0x1, -R5 ;  /* 0x000000010909c824 */ /* 0x000fc600078e0a05 */
[----:B------:R0:W4:Y:S01]  /*19fa0*/  @P0 LDG.E.U16 R76, desc[UR24][R36.64] ;  /* 0x00000018244c0981 */ /* 0x000122000c1e1500 */
[----:B------:R-:W-:Y:S02]  /*19fb0*/  ISETP.GT.U32.AND P4, PT, R5, R8, PT ;  /* 0x000000080500720c */ /* 0x000fe40003f84070 */
[----:B---3--:R-:W-:Y:S02]  /*19fc0*/  ISETP.GE.AND P1, PT, R16, RZ, PT ;  /* 0x000000ff1000720c */ /* 0x008fe40003f26270 */
[----:B------:R-:W3:Y:S01]  /*19fd0*/  LDL R16, [R1+0xc8c] ;  /* 0x000c8c0001107983 */ /* 0x000ee20000100800 */
[----:B0-----:R-:W-:Y:S02]  /*19fe0*/  IMAD R37, R35, UR13, RZ ;  /* 0x0000000d23257c24 */ /* 0x001fe4000f8e02ff */
[----:B------:R-:W-:Y:S02]  /*19ff0*/  IMAD.MOV.U32 R35, RZ, RZ, R13 ;  /* 0x000000ffff237224 */ /* 0x000fe400078e000d */
[----:B------:R-:W-:Y:S01]  /*1a000*/  IMAD R36, R34, UR13, RZ ;  /* 0x0000000d22247c24 */ /* 0x000fe2000f8e02ff */
[----:B------:R-:W3:Y:S01]  /*1a010*/  LDL.LU R13, [R1+0x504] ;  /* 0x00050400010d7983 */ /* 0x000ee20000300800 */
[----:B------:R-:W-:Y:S01]  /*1a020*/  IMAD.MOV.U32 R34, RZ, RZ, R7 ;  /* 0x000000ffff227224 */ /* 0x000fe200078e0007 */
[-C--:B------:R-:W-:Y:S01]  /*1a030*/  LEA R7, P3, R37, R4.reuse, 0x1 ;  /* 0x0000000425077211 */ /* 0x080fe200078608ff */
[----:B------:R-:W-:Y:S01]  /*1a040*/  @!P2 IMAD.MOV R35, RZ, RZ, -R35 ;  /* 0x000000ffff23a224 */ /* 0x000fe200078e0a23 */
[----:B------:R-:W-:-:S02]  /*1a050*/  LEA R2, P2, R36, R4, 0x1 ;  /* 0x0000000424027211 */ /* 0x000fc400078408ff */
        /* <DEDUP_REMOVED lines=12> */
[C---:B------:R-:W-:Y:S02]  /*1a120*/  ISETP.GT.U32.AND P1, PT, R5.reuse, R9, PT ;  /* 0x000000090500720c */ /* 0x040fe40003f24070 */
[C---:B----4-:R-:W-:Y:S02]  /*1a130*/  ISETP.GT.U32.AND P2, PT, R5.reuse, R10, PT ;  /* 0x0000000a0500720c */ /* 0x050fe40003f44070 */
[----:B------:R-:W-:Y:S02]  /*1a140*/  PRMT R75, RZ, 0x7610, R75 ;  /* 0x00007610ff4b7816 */ /* 0x000fe4000000004b */
[----:B------:R-:W-:Y:S02]  /*1a150*/  ISETP.GT.U32.AND P3, PT, R5, R11, PT ;  /* 0x0000000b0500720c */ /* 0x000fe40003f64070 */
[----:B------:R-:W-:-:S02]  /*1a160*/  PRMT R74, RZ, 0x7610, R74 ;  /* 0x00007610ff4a7816 */ /* 0x000fc4000000004a */
[----:B------:R4:W2:Y:S01]  /*1a170*/  @P0 LDG.E.U16 R75, desc[UR24][R36.64] ;  /* 0x00000018244b0981 */ /* 0x0008a2000c1e1500 */
[C---:B------:R-:W-:Y:S02]  /*1a180*/  SEL R35, R38.reuse, R35, !P6 ;  /* 0x0000002326237207 */ /* 0x040fe40007000000 */
[--C-:B------:R-:W-:Y:S01]  /*1a190*/  @!P1 IMAD.IADD R9, R9, 0x1, -R5.reuse ;  /* 0x0000000109099824 */ /* 0x100fe200078e0a05 */
[----:B------:R-:W-:Y:S01]  /*1a1a0*/  SEL R34, R38, R34, !P6 ;  /* 0x0000002226227207 */ /* 0x000fe20007000000 */
[--C-:B------:R-:W-:Y:S02]  /*1a1b0*/  @!P2 IMAD.IADD R10, R10, 0x1, -R5.reuse ;  /* 0x000000010a0aa824 */ /* 0x100fe400078e0a05 */
[----:B----4-:R-:W-:Y:S02]  /*1a1c0*/  @P0 IMAD.MOV.U32 R36, RZ, RZ, R2 ;  /* 0x000000ffff240224 */ /* 0x010fe400078e0002 */
[----:B-1----:R-:W-:Y:S02]  /*1a1d0*/  @P0 IMAD.MOV.U32 R37, RZ, RZ, R22 ;  /* 0x000000ffff250224 */ /* 0x002fe400078e0016 */
[----:B------:R-:W-:-:S03]  /*1a1e0*/  @!P3 IMAD.IADD R11, R11, 0x1, -R5 ;  /* 0x000000010b0bb824 */ /* 0x000fc600078e0a05 */
[----:B------:R1:W4:Y:S01]  /*1a1f0*/  @P0 LDG.E.U16 R74, desc[UR24][R36.64] ;  /* 0x00000018244a0981 */ /* 0x000322000c1e1500 */
[----:B------:R-:W-:Y:S02]  /*1a200*/  ISETP.GT.U32.AND P3, PT, R5, R10, PT ;  /* 0x0000000a0500720c */ /* 0x000fe40003f64070 */
[----:B---3--:R-:W-:Y:S02]  /*1a210*/  ISETP.GE.AND P1, PT, R16, RZ, PT ;  /* 0x000000ff1000720c */ /* 0x008fe40003f26270 */
[----:B------:R-:W3:Y:S01]  /*1a220*/  LDL R16, [R1+0xbf8] ;  /* 0x000bf80001107983 */ /* 0x000ee20000100800 */
[----:B-1----:R-:W-:Y:S02]  /*1a230*/  IMAD R37, R35, UR13, RZ ;  /* 0x0000000d23257c24 */ /* 0x002fe4000f8e02ff */
[----:B------:R-:W-:Y:S02]  /*1a240*/  IMAD.MOV.U32 R35, RZ, RZ, R8 ;  /* 0x000000ffff237224 */ /* 0x000fe400078e0008 */
[----:B------:R-:W-:Y:S01]  /*1a250*/  IMAD R36, R34, UR13, RZ ;  /* 0x0000000d22247c24 */ /* 0x000fe2000f8e02ff */
[----:B------:R-:W4:Y:S01]  /*1a260*/  LDL.LU R8, [R1+0x544] ;  /* 0x0005440001087983 */ /* 0x000f220000300800 */
[----:B------:R-:W-:Y:S01]  /*1a270*/  IMAD.MOV.U32 R34, RZ, RZ, R9 ;  /* 0x000000ffff227224 */ /* 0x000fe200078e0009 */
[-C--:B------:R-:W-:Y:S01]  /*1a280*/  LEA R9, P2, R37, R4.reuse, 0x1 ;  /* 0x0000000425097211 */ /* 0x080fe200078408ff */
[----:B------:R-:W-:Y:S01]  /*1a290*/  @!P4 IMAD.MOV R35, RZ, RZ, -R35 ;  /* 0x000000ffff23c224 */ /* 0x000fe200078e0a23 */
[----:B------:R-:W-:-:S02]  /*1a2a0*/  LEA R2, P4, R36, R4, 0x1 ;  /* 0x0000000424027211 */ /* 0x000fc400078808ff */
        /* <DEDUP_REMOVED lines=14> */
[----:B------:R-:W-:Y:S02]  /*1a390*/  ISETP.GT.U32.AND P2, PT, R5, R13, PT ;  /* 0x0000000d0500720c */ /* 0x000fe40003f44070 */
[----:B------:R-:W-:Y:S01]  /*1a3a0*/  PRMT R72, RZ, 0x7610, R72 ;  /* 0x00007610ff487816 */ /* 0x000fe20000000048 */
[----:B------:R0:W4:Y:S01]  /*1a3b0*/  @P0 LDG.E.U16 R73, desc[UR24][R36.64] ;  /* 0x0000001824490981 */ /* 0x000122000c1e1500 */
[----:B------:R-:W-:-:S02]  /*1a3c0*/  SEL R35, R38, R35, !P6 ;  /* 0x0000002326237207 */ /* 0x000fc40007000000 */
[----:B------:R-:W-:Y:S01]  /*1a3d0*/  ISETP.GT.U32.AND P4, PT, R5, R7, PT ;  /* 0x000000070500720c */ /* 0x000fe20003f84070 */
[----:B0-----:R-:W-:Y:S02]  /*1a3e0*/  @P0 IMAD.MOV.U32 R36, RZ, RZ, R2 ;  /* 0x000000ffff240224 */ /* 0x001fe400078e0002 */
[----:B------:R-:W-:Y:S01]  /*1a3f0*/  @P0 IMAD.MOV.U32 R37, RZ, RZ, R22 ;  /* 0x000000ffff250224 */ /* 0x000fe200078e0016 */
[----:B------:R-:W-:Y:S01]  /*1a400*/  SEL R34, R38, R34, !P6 ;  /* 0x0000002226227207 */ /* 0x000fe20007000000 */
[----:B------:R-:W-:-:S03]  /*1a410*/  @!P1 IMAD.IADD R11, R11, 0x1, -R5 ;  /* 0x000000010b0b9824 */ /* 0x000fc600078e0a05 */
[----:B------:R0:W4:Y:S01]  /*1a420*/  @P0 LDG.E.U16 R72, desc[UR24][R36.64] ;  /* 0x0000001824480981 */ /* 0x000122000c1e1500 */
[----:B------:R-:W-:Y:S01]  /*1a430*/  @!P2 IMAD.IADD R13, R13, 0x1, -R5 ;  /* 0x000000010d0da824 */ /* 0x000fe200078e0a05 */
[----:B---3--:R-:W-:Y:S01]  /*1a440*/  ISETP.GE.AND P1, PT, R16, RZ, PT ;  /* 0x000000ff1000720c */ /* 0x008fe20003f26270 */
[----:B0-----:R-:W-:Y:S01]  /*1a450*/  IMAD R37, R35, UR13, RZ ;  /* 0x0000000d23257c24 */ /* 0x001fe2000f8e02ff */
[----:B------:R-:W3:Y:S01]  /*1a460*/  LDL R16, [R1+0xc54] ;  /* 0x000c540001107983 */ /* 0x000ee20000100800 */
[----:B------:R-:W-:Y:S02]  /*1a470*/  IMAD.MOV.U32 R35, RZ, RZ, R10 ;  /* 0x000000ffff237224 */ /* 0x000fe400078e000a */
[----:B------:R-:W-:Y:S01]  /*1a480*/  IMAD R36, R34, UR13, RZ ;  /* 0x0000000d22247c24 */ /* 0x000fe2000f8e02ff */
[----:B------:R-:W3:Y:S01]  /*1a490*/  LDL.LU R10, [R1+0x584] ;  /* 0x00058400010a7983 */ /* 0x000ee20000300800 */
[----:B------:R-:W-:Y:S01]  /*1a4a0*/  @!P3 IMAD.MOV R35, RZ, RZ, -R35 ;  /* 0x000000ffff23b224 */ /* 0x000fe200078e0a23 */
[----:B------:R-:W-:Y:S01]  /*1a4b0*/  ISETP.GT.U32.AND P3, PT, R5, R13, PT ;  /* 0x0000000d0500720c */ /* 0x000fe20003f64070 */
[----:B------:R-:W-:Y:S01]  /*1a4c0*/  IMAD.MOV.U32 R34, RZ, RZ, R11 ;  /* 0x000000ffff227224 */ /* 0x000fe200078e000b */
[-C--:B------:R-:W-:Y:S01]  /*1a4d0*/  LEA R11, P2, R37, R4.reuse, 0x1 ;  /* 0x00000004250b7211 */ /* 0x080fe200078408ff */
[----:B------:R-:W-:Y:S01]  /*1a4e0*/  @!P4 IMAD.IADD R7, R7, 0x1, -R5 ;  /* 0x000000010707c824 */ /* 0x000fe200078e0a05 */
[----:B------:R-:W-:-:S02]  /*1a4f0*/  LEA R2, P4, R36, R4, 0x1 ;  /* 0x0000000424027211 */ /* 0x000fc400078808ff */
[-C--:B------:R-:W-:Y:S01]  /*1a500*/  LEA.HI.X.SX32 R37, R37, R3.reuse, 0x1, P2 ;  /* 0x0000000325257211 */ /* 0x080fe200010f0eff */
[----:B------:R0:W-:Y:S01]  /*1a510*/  STL [R1+0x4c4], R11 ;  /* 0x0004c40b01007387 */ /* 0x0001e20000100800 */
[----:B-1----:R-:W-:Y:S01]  /*1a520*/  LEA.HI.X.SX32 R22, R36, R3, 0x1, P4 ;  /* 0x0000000324167211 */ /* 0x002fe200020f0eff */
[----:B------:R-:W-:Y:S02]  /*1a530*/  @P0 IMAD.MOV.U32 R36, RZ, RZ, R11 ;  /* 0x000000ffff240224 */ /* 0x000fe400078e000b */
[----:B------:R-:W-:Y:S02]  /*1a540*/  STL [R1+0x4e4], R2 ;  /* 0x0004e40201007387 */ /* 0x000fe40000100800 */
[----:B------:R-:W-:Y:S02]  /*1a550*/  @!P3 IMAD.IADD R13, R13, 0x1, -R5 ;  /* 0x000000010d0db824 */ /* 0x000fe400078e0a05 */
        /* <DEDUP_REMOVED lines=8> */
[----:B----4-:R-:W-:Y:S02]  /*1a5e0*/  ISETP.GT.U32.AND P2, PT, R5, R8, PT ;  /* 0x000000080500720c */ /* 0x010fe40003f44070 */
[----:B------:R-:W-:Y:S01]  /*1a5f0*/  PRMT R70, RZ, 0x7610, R70 ;  /* 0x00007610ff467816 */ /* 0x000fe20000000046 */
[----:B------:R4:W2:Y:S01]  /*1a600*/  @P0 LDG.E.U16 R71, desc[UR24][R36.64] ;  /* 0x0000001824470981 */ /* 0x0008a2000c1e1500 */
[----:B------:R-:W-:-:S02]  /*1a610*/  SEL R35, R38, R35, !P6 ;  /* 0x0000002326237207 */ /* 0x000fc40007000000 */
[----:B------:R-:W-:Y:S01]  /*1a620*/  ISETP.GT.U32.AND P4, PT, R5, R9, PT ;  /* 0x000000090500720c */ /* 0x000fe20003f84070 */
        /* <DEDUP_REMOVED lines=20> */
[----:B0-----:R-:W-:Y:S01]  /*1a770*/  LEA.HI.X.SX32 R22, R36, R3, 0x1, P4 ;  /* 0x0000000324167211 */ /* 0x001fe200020f0eff */
[----:B------:R-:W-:Y:S02]  /*1a780*/  @P0 IMAD.MOV.U32 R36, RZ, RZ, R7 ;  /* 0x000000ffff240224 */ /* 0x000fe400078e0007 */
[----:B------:R-:W-:Y:S02]  /*1a790*/  STL [R1+0x524], R2 ;  /* 0x0005240201007387 */ /* 0x000fe40000100800 */
[----:B------:R-:W-:Y:S02]  /*1a7a0*/  @!P3 IMAD.IADD R8, R8, 0x1, -R5 ;  /* 0x000000010808b824 */ /* 0x000fe400078e0a05 */
        /* <DEDUP_REMOVED lines=77> */
[----:B------:R-:W-:-:S06]  /*1ac80*/  PRMT R65, RZ, 0x7610, R65 ;  /* 0x00007610ff417816 */ /* 0x000fcc0000000041 */
[----:B------:R0:W4:Y:S02]  /*1ac90*/  @P0 LDG.E.U16 R65, desc[UR24][R36.64] ;  /* 0x0000001824410981 */ /* 0x000124000c1e1500 */
[----:B0-----:R-:W-:Y:S02]  /*1aca0*/  @P0 IMAD.MOV.U32 R37, RZ, RZ, R22 ;  /* 0x000000ffff250224 */ /* 0x001fe400078e0016 */
[----:B-1----:R-:W4:Y:S01]  /*1acb0*/  LDL R22, [R1+0xbec] ;  /* 0x000bec0001167983 */ /* 0x002f220000100800 */
[----:B--2---:R-:W-:-:S03]  /*1acc0*/  ISETP.GE.AND P3, PT, R17, RZ, PT ;  /* 0x000000ff1100720c */ /* 0x004fc60003f66270 */
[----:B------:R-:W2:Y:S01]  /*1acd0*/  LDL R17, [R1+0xbcc] ;  /* 0x000bcc0001117983 */ /* 0x000ea20000100800 */
[----:B------:R-:W-:Y:S01]  /*1ace0*/  @!P1 IMAD.MOV R34, RZ, RZ, -R34 ;  /* 0x000000ffff229224 */ /* 0x000fe200078e0a22 */
[C---:B------:R-:W-:Y:S02]  /*1acf0*/  ISETP.GT.U32.AND P1, PT, R5.reuse, R7, PT ;  /* 0x000000070500720c */ /* 0x040fe40003f24070 */
[C---:B------:R-:W-:Y:S02]  /*1ad00*/  ISETP.GT.U32.AND P2, PT, R5.reuse, R8, PT ;  /* 0x000000080500720c */ /* 0x040fe40003f44070 */
[----:B------:R-:W-:Y:S01]  /*1ad10*/  ISETP.GT.U32.AND P4, PT, R5, R9, PT ;  /* 0x000000090500720c */ /* 0x000fe20003f84070 */
[----:B------:R-:W-:Y:S01]  /*1ad20*/  @P0 IMAD.MOV.U32 R36, RZ, RZ, R2 ;  /* 0x000000ffff240224 */ /* 0x000fe200078e0002 */
[----:B------:R-:W-:Y:S02]  /*1ad30*/  PRMT R64, RZ, 0x7610, R64 ;  /* 0x00007610ff407816 */ /* 0x000fe40000000040 */
[----:B------:R-:W-:-:S02]  /*1ad40*/  SEL R35, R38, R35, !P6 ;  /* 0x0000002326237207 */ /* 0x000fc40007000000 */
[----:B------:R-:W-:Y:S02]  /*1ad50*/  SEL R34, R38, R34, !P6 ;  /* 0x0000002226227207 */ /* 0x000fe40007000000 */
[----:B------:R0:W2:Y:S01]  /*1ad60*/  @P0 LDG.E.U16 R64, desc[UR24][R36.64] ;  /* 0x0000001824400981 */ /* 0x0000a2000c1e1500 */
[--C-:B------:R-:W-:Y:S02]  /*1ad70*/  @!P1 IMAD.IADD R7, R7, 0x1, -R5.reuse ;  /* 0x0000000107079824 */ /* 0x100fe400078e0a05 */
[--C-:B------:R-:W-:Y:S02]  /*1ad80*/  @!P2 IMAD.IADD R8, R8, 0x1, -R5.reuse ;  /* 0x000000010808a824 */ /* 0x100fe400078e0a05 */
[----:B------:R-:W-:Y:S02]  /*1ad90*/  @!P4 IMAD.IADD R9, R9, 0x1, -R5 ;  /* 0x000000010909c824 */ /* 0x000fe400078e0a05 */
[----:B0-----:R-:W-:Y:S02]  /*1ada0*/  IMAD R37, R35, UR13, RZ ;  /* 0x0000000d23257c24 */ /* 0x001fe4000f8e02ff */
[----:B------:R-:W-:-:S02]  /*1adb0*/  IMAD R36, R34, UR13, RZ ;  /* 0x0000000d22247c24 */ /* 0x000fc4000f8e02ff */
[----:B------:R-:W-:Y:S01]  /*1adc0*/  IMAD.MOV.U32 R35, RZ, RZ, R13 ;  /* 0x000000ffff237224 */ /* 0x000fe200078e000d */
[CC--:B------:R-:W-:Y:S02]  /*1add0*/  LEA R13, P2, R37.reuse, R4.reuse, 0x1 ;  /* 0x00000004250d7211 */ /* 0x0c0fe400078408ff */
[C---:B------:R-:W-:Y:S01]  /*1ade0*/  LEA R2, P4, R36.reuse, R4, 0x1 ;  /* 0x0000000424027211 */ /* 0x040fe200078808ff */
[----:B------:R-:W-:Y:S01]  /*1adf0*/  IMAD.MOV.U32 R34, RZ, RZ, R7 ;  /* 0x000000ffff227224 */ /* 0x000fe200078e0007 */
[----:B------:R-:W-:Y:S02]  /*1ae00*/  PRMT R63, RZ, 0x7610, R63 ;  /* 0x00007610ff3f7816 */ /* 0x000fe4000000003f */
[-C--:B------:R-:W-:Y:S02]  /*1ae10*/  LEA.HI.X.SX32 R37, R37, R3.reuse, 0x1, P2 ;  /* 0x0000000325257211 */ /* 0x080fe400010f0eff */
[----:B------:R-:W-:Y:S01]  /*1ae20*/  LEA.HI.X.SX32 R7, R36, R3, 0x1, P4 ;  /* 0x0000000324077211 */ /* 0x000fe200020f0eff */
[----:B------:R-:W-:Y:S01]  /*1ae30*/  @P0 IMAD.MOV.U32 R36, RZ, RZ, R13 ;  /* 0x000000ffff240224 */ /* 0x000fe200078e000d */
[----:B---3--:R-:W-:-:S02]  /*1ae40*/  ISETP.GE.AND P1, PT, R16, RZ, PT ;  /* 0x000000ff1000720c */ /* 0x008fc40003f26270 */
[----:B------:R-:W3:Y:S01]  /*1ae50*/  LDL.LU R16, [R1+0x618] ;  /* 0x0006180001107983 */ /* 0x000ee20000300800 */
[----:B------:R-:W-:-:S03]  /*1ae60*/  @!P3 IMAD.MOV R35, RZ, RZ, -R35 ;  /* 0x000000ffff23b224 */ /* 0x000fc600078e0a23 */
[----:B------:R0:W-:Y:S01]  /*1ae70*/  STL [R1+0x5bc], R13 ;  /* 0x0005bc0d01007387 */ /* 0x0001e20000100800 */
[----:B------:R-:W-:-:S03]  /*1ae80*/  ISETP.GT.U32.AND P3, PT, R5, R8, PT ;  /* 0x000000080500720c */ /* 0x000fc60003f64070 */
[----:B------:R-:W-:Y:S04]  /*1ae90*/  STL [R1+0x5c4], R2 ;  /* 0x0005c40201007387 */ /* 0x000fe80000100800 */
[----:B------:R1:W-:Y:S04]  /*1aea0*/  STL [R1+0x5b8], R37 ;  /* 0x0005b82501007387 */ /* 0x0003e80000100800 */
[----:B0-----:R-:W3:Y:S04]  /*1aeb0*/  LDL.LU R13, [R1+0xe3c] ;  /* 0x000e3c00010d7983 */ /* 0x001ee80000300800 */
[----:B------:R1:W3:Y:S04]  /*1aec0*/  @P0 LDG.E.U16 R63, desc[UR24][R36.64] ;  /* 0x00000018243f0981 */ /* 0x0002e8000c1e1500 */
[----:B------:R0:W-:Y:S01]  /*1aed0*/  STL [R1+0x5c0], R7 ;  /* 0x0005c00701007387 */ /* 0x0001e20000100800 */
[----:B-1----:R-:W-:-:S03]  /*1aee0*/  @P0 IMAD.MOV.U32 R37, RZ, RZ, R7 ;  /* 0x000000ffff250224 */ /* 0x002fc600078e0007 */
[----:B0-----:R-:W3:Y:S01]  /*1aef0*/  LDL.LU R7, [R1+0xe38] ;  /* 0x000e380001077983 */ /* 0x001ee20000300800 */
[----:B------:R-:W-:-:S03]  /*1af00*/  @P0 IMAD.MOV.U32 R36, RZ, RZ, R2 ;  /* 0x000000ffff240224 */ /* 0x000fc600078e0002 */
[----:B------:R-:W3:Y:S01]  /*1af10*/  LDL R2, [R1+0xba8] ;  /* 0x000ba80001027983 */ /* 0x000ee20000100800 */
[----:B------:R-:W-:Y:S02]  /*1af20*/  @!P3 IMAD.IADD R8, R8, 0x1, -R5 ;  /* 0x000000010808b824 */ /* 0x000fe400078e0a05 */
[----:B------:R-:W-:Y:S01]  /*1af30*/  @!P1 IMAD.MOV R34, RZ, RZ, -R34 ;  /* 0x000000ffff229224 */ /* 0x000fe200078e0a22 */
[C---:B------:R-:W-:Y:S02]  /*1af40*/  ISETP.GT.U32.AND P1, PT, R5.reuse, R9, PT ;  /* 0x000000090500720c */ /* 0x040fe40003f24070 */
[C---:B------:R-:W-:Y:S02]  /*1af50*/  ISETP.GT.U32.AND P2, PT, R5.reuse, R10, PT ;  /* 0x0000000a0500720c */ /* 0x040fe40003f44070 */
[----:B----4-:R-:W-:Y:S02]  /*1af60*/  ISETP.GT.U32.AND P4, PT, R5, R11, PT ;  /* 0x0000000b0500720c */ /* 0x010fe40003f84070 */
[----:B------:R-:W-:-:S02]  /*1af70*/  PRMT R62, RZ, 0x7610, R62 ;  /* 0x00007610ff3e7816 */ /* 0x000fc4000000003e */
[C---:B------:R-:W-:Y:S02]  /*1af80*/  SEL R35, R38.reuse, R35, !P6 ;  /* 0x0000002326237207 */ /* 0x040fe40007000000 */
[----:B------:R-:W-:Y:S02]  /*1af90*/  SEL R34, R38, R34, !P6 ;  /* 0x0000002226227207 */ /* 0x000fe40007000000 */
[----:B------:R0:W4:Y:S01]  /*1afa0*/  @P0 LDG.E.U16 R62, desc[UR24][R36.64] ;  /* 0x00000018243e0981 */ /* 0x000122000c1e1500 */
[--C-:B------:R-:W-:Y:S01]  /*1afb0*/  @!P1 IMAD.IADD R9, R9, 0x1, -R5.reuse ;  /* 0x0000000109099824 */ /* 0x100fe200078e0a05 */
[----:B------:R-:W-:Y:S01]  /*1afc0*/  ISETP.GE.AND P1, PT, R22, RZ, PT ;  /* 0x000000ff1600720c */ /* 0x000fe20003f26270 */
[--C-:B------:R-:W-:Y:S02]  /*1afd0*/  @!P2 IMAD.IADD R10, R10, 0x1, -R5.reuse ;  /* 0x000000010a0aa824 */ /* 0x100fe400078e0a05 */
[----:B------:R-:W-:Y:S02]  /*1afe0*/  @!P4 IMAD.IADD R11, R11, 0x1, -R5 ;  /* 0x000000010b0bc824 */ /* 0x000fe400078e0a05 */
[----:B0-----:R-:W-:-:S02]  /*1aff0*/  IMAD R37, R35, UR13, RZ ;  /* 0x0000000d23257c24 */ /* 0x001fc4000f8e02ff */
[----:B------:R-:W-:Y:S02]  /*1b000*/  IMAD R36, R34, UR13, RZ ;  /* 0x0000000d22247c24 */ /* 0x000fe4000f8e02ff */
[----:B------:R-:W-:Y:S01]  /*1b010*/  IMAD.MOV.U32 R35, RZ, RZ, R8 ;  /* 0x000000ffff237224 */ /* 0x000fe200078e0008 */
[CC--:B------:R-:W-:Y:S02]  /*1b020*/  LEA R8, P2, R37.reuse, R4.reuse, 0x1 ;  /* 0x0000000425087211 */ /* 0x0c0fe400078408ff */
[C---:B------:R-:W-:Y:S01]  /*1b030*/  LEA R22, P4, R36.reuse, R4, 0x1 ;  /* 0x0000000424167211 */ /* 0x040fe200078808ff */
[----:B------:R-:W-:Y:S01]  /*1b040*/  IMAD.MOV.U32 R34, RZ, RZ, R9 ;  /* 0x000000ffff227224 */ /* 0x000fe200078e0009 */
[----:B------:R-:W-:Y:S02]  /*1b050*/  PRMT R61, RZ, 0x7610, R61 ;  /* 0x00007610ff3d7816 */ /* 0x000fe4000000003d */
[-C--:B------:R-:W-:Y:S02]  /*1b060*/  LEA.HI.X.SX32 R37, R37, R3.reuse, 0x1, P2 ;  /* 0x0000000325257211 */ /* 0x080fe400010f0eff */
[----:B------:R-:W-:Y:S01]  /*1b070*/  LEA.HI.X.SX32 R9, R36, R3, 0x1, P4 ;  /* 0x0000000324097211 */ /* 0x000fe200020f0eff */
[----:B------:R-:W-:-:S05]  /*1b080*/  @P0 IMAD.MOV.U32 R36, RZ, RZ, R8 ;  /* 0x000000ffff240224 */ /* 0x000fca00078e0008 */
[----:B------:R0:W4:Y:S02]  /*1b090*/  @P0 LDG.E.U16 R61, desc[UR24][R36.64] ;  /* 0x00000018243d0981 */ /* 0x000124000c1e1500 */
[----:B0-----:R-:W-:Y:S01]  /*1b0a0*/  @P0 IMAD.MOV.U32 R36, RZ, RZ, R22 ;  /* 0x000000ffff240224 */ /* 0x001fe200078e0016 */
[----:B--2---:R-:W-:Y:S02]  /*1b0b0*/  ISETP.GE.AND P3, PT, R17, RZ, PT ;  /* 0x000000ff1100720c */ /* 0x004fe40003f66270 */
[----:B------:R-:W2:Y:S04]  /*1b0c0*/  LDL R17, [R1+0xbb8] ;  /* 0x000bb80001117983 */ /* 0x000ea80000100800 */
[----:B------:R0:W-:Y:S04]  /*1b0d0*/  STL [R1+0x5dc], R8 ;  /* 0x0005dc0801007387 */ /* 0x0001e80000100800 */
[----:B------:R-:W-:Y:S04]  /*1b0e0*/  STL [R1+0x5e4], R22 ;  /* 0x0005e41601007387 */ /* 0x000fe80000100800 */
[----:B------:R1:W-:Y:S04]  /*1b0f0*/  STL [R1+0x5d8], R37 ;  /* 0x0005d82501007387 */ /* 0x0003e80000100800 */
[----:B0-----:R-:W4:Y:S04]  /*1b100*/  LDL.LU R8, [R1+0xe34] ;  /* 0x000e340001087983 */ /* 0x001f280000300800 */
[----:B------:R0:W-:Y:S01]  /*1b110*/  STL [R1+0x5e0], R9 ;  /* 0x0005e00901007387 */ /* 0x0001e20000100800 */
[----:B-1----:R-:W-:-:S03]  /*1b120*/  @P0 IMAD.MOV.U32 R37, RZ, RZ, R9 ;  /* 0x000000ffff250224 */ /* 0x002fc600078e0009 */
[----:B0-----:R-:W4:Y:S04]  /*1b130*/  LDL.LU R9, [R1+0xe30] ;  /* 0x000e300001097983 */ /* 0x001f280000300800 */
[----:B------:R-:W4:Y:S01]  /*1b140*/  LDL R22, [R1+0xb9c] ;  /* 0x000b9c0001167983 */ /* 0x000f220000100800 */
[----:B------:R-:W-:Y:S01]  /*1b150*/  @!P3 IMAD.MOV R35, RZ, RZ, -R35 ;  /* 0x000000ffff23b224 */ /* 0x000fe200078e0a23 */
[C---:B------:R-:W-:Y:S01]  /*1b160*/  ISETP.GT.U32.AND P3, PT, R5.reuse, R10, PT ;  /* 0x0000000a0500720c */ /* 0x040fe20003f64070 */
[----:B------:R-:W-:Y:S01]  /*1b170*/  @!P1 IMAD.MOV R34, RZ, RZ, -R34 ;  /* 0x000000ffff229224 */ /* 0x000fe200078e0a22 */
[C---:B------:R-:W-:Y:S02]  /*1b180*/  ISETP.GT.U32.AND P1, PT, R5.reuse, R11, PT ;  /* 0x0000000b0500720c */ /* 0x040fe40003f24070 */
[----:B---3--:R-:W-:-:S02]  /*1b190*/  ISETP.GT.U32.AND P2, PT, R5, R16, PT ;  /* 0x000000100500720c */ /* 0x008fc40003f44070 */
[----:B------:R-:W-:Y:S02]  /*1b1a0*/  PRMT R60, RZ, 0x7610, R60 ;  /* 0x00007610ff3c7816 */ /* 0x000fe4000000003c */
[C---:B------:R-:W-:Y:S02]  /*1b1b0*/  SEL R35, R38.reuse, R35, !P6 ;  /* 0x0000002326237207 */ /* 0x040fe40007000000 */
[----:B------:R-:W-:Y:S02]  /*1b1c0*/  SEL R34, R38, R34, !P6 ;  /* 0x0000002226227207 */ /* 0x000fe40007000000 */
[----:B------:R0:W3:Y:S01]  /*1b1d0*/  @P0 LDG.E.U16 R60, desc[UR24][R36.64] ;  /* 0x00000018243c0981 */ /* 0x0000e2000c1e1500 */
[--C-:B------:R-:W-:Y:S02]  /*1b1e0*/  @!P3 IMAD.IADD R10, R10, 0x1, -R5.reuse ;  /* 0x000000010a0ab824 */ /* 0x100fe400078e0a05 */
[--C-:B------:R-:W-:Y:S02]  /*1b1f0*/  @!P1 IMAD.IADD R11, R11, 0x1, -R5.reuse ;  /* 0x000000010b0b9824 */ /* 0x100fe400078e0a05 */
[----:B------:R-:W-:-:S02]  /*1b200*/  @!P2 IMAD.IADD R16, R16, 0x1, -R5 ;  /* 0x000000011010a824 */ /* 0x000fc400078e0a05 */
[----:B0-----:R-:W-:Y:S02]  /*1b210*/  IMAD R37, R35, UR13, RZ ;  /* 0x0000000d23257c24 */ /* 0x001fe4000f8e02ff */
[----:B------:R-:W-:Y:S01]  /*1b220*/  IMAD R36, R34, UR13, RZ ;  /* 0x0000000d22247c24 */ /* 0x000fe2000f8e02ff */
[----:B------:R-:W-:Y:S02]  /*1b230*/  ISETP.GT.U32.AND P4, PT, R5, R7, PT ;  /* 0x000000070500720c */ /* 0x000fe40003f84070 */
[----:B------:R-:W-:Y:S02]  /*1b240*/  ISETP.GE.AND P3, PT, R2, RZ, PT ;  /* 0x000000ff0200720c */ /* 0x000fe40003f66270 */
[----:B------:R-:W3:Y:S01]  /*1b250*/  LDL R2, [R1+0xab4] ;  /* 0x000ab40001027983 */ /* 0x000ee20000100800 */
[----:B------:R-:W-:Y:S01]  /*1b260*/  IMAD.MOV.U32 R35, RZ, RZ, R10 ;  /* 0x000000ffff237224 */ /* 0x000fe200078e000a */
[----:B------:R-:W-:Y:S01]  /*1b270*/  LEA R10, P2, R37, R4, 0x1 ;  /* 0x00000004250a7211 */ /* 0x000fe200078408ff */
[----:B------:R-:W-:-:S06]  /*1b280*/  IMAD.MOV.U32 R34, RZ, RZ, R11 ;  /* 0x000000ffff227224 */ /* 0x000fcc00078e000b */
[----:B------:R-:W-:Y:S01]  /*1b290*/  @!P4 IMAD.IADD R7, R7, 0x1, -R5 ;  /* 0x000000010707c824 */ /* 0x000fe200078e0a05 */
[----:B------:R-:W-:Y:S02]  /*1b2a0*/  PRMT R59, RZ, 0x7610, R59 ;  /* 0x00007610ff3b7816 */ /* 0x000fe4000000003b */
[----:B------:R-:W-:Y:S01]  /*1b2b0*/  LEA.HI.X.SX32 R37, R37, R3, 0x1, P2 ;  /* 0x0000000325257211 */ /* 0x000fe200010f0eff */
[----:B------:R0:W-:Y:S01]  /*1b2c0*/  STL [R1+0x5fc], R10 ;  /* 0x0005fc0a01007387 */ /* 0x0001e20000100800 */
[----:B------:R-:W-:Y:S01]  /*1b2d0*/  @!P3 IMAD.MOV R35, RZ, RZ, -R35 ;  /* 0x000000ffff23b224 */ /* 0x000fe200078e0a23 */
[----:B------:R-:W-:-:S13]  /*1b2e0*/  ISETP.GT.U32.AND P3, PT, R5, R16, PT ;  /* 0x000000100500720c */ /* 0x000fda0003f64070 */
[----:B------:R-:W-:Y:S01]  /*1b2f0*/  @!P3 IMAD.IADD R16, R16, 0x1, -R5 ;  /* 0x000000011010b824 */ /* 0x000fe200078e0a05 */
[----:B--2---:R-:W-:Y:S02]  /*1b300*/  ISETP.GE.AND P1, PT, R17, RZ, PT ;  /* 0x000000ff1100720c */ /* 0x004fe40003f26270 */
[----:B------:R-:W-:-:S04]  /*1b310*/  LEA R17, P4, R36, R4, 0x1 ;  /* 0x0000000424117211 */ /* 0x000fc800078808ff */
[----:B------:R-:W-:Y:S01]  /*1b320*/  LEA.HI.X.SX32 R11, R36, R3, 0x1, P4 ;  /* 0x00000003240b7211 */ /* 0x000fe200020f0eff */
[----:B------:R-:W-:Y:S01]  /*1b330*/  @P0 IMAD.MOV.U32 R36, RZ, RZ, R10 ;  /* 0x000000ffff240224 */ /* 0x000fe200078e000a */
[----:B------:R-:W-:Y:S04]  /*1b340*/  STL [R1+0x604], R17 ;  /* 0x0006041101007387 */ /* 0x000fe80000100800 */
[----:B------:R1:W-:Y:S04]  /*1b350*/  STL [R1+0x5f8], R37 ;  /* 0x0005f82501007387 */ /* 0x0003e80000100800 */
[----:B0-----:R-:W2:Y:S04]  /*1b360*/  LDL.LU R10, [R1+0xe2c] ;  /* 0x000e2c00010a7983 */ /* 0x001ea80000300800 */
[----:B------:R1:W2:Y:S04]  /*1b370*/  @P0 LDG.E.U16 R59, desc[UR24][R36.64] ;  /* 0x00000018243b0981 */ /* 0x0002a8000c1e1500 */
[----:B------:R0:W-:Y:S01]  /*1b380*/  STL [R1+0x600], R11 ;  /* 0x0006000b01007387 */ /* 0x0001e20000100800 */
[----:B-1----:R-:W-:-:S03]  /*1b390*/  @P0 IMAD.MOV.U32 R37, RZ, RZ, R11 ;  /* 0x000000ffff250224 */ /* 0x002fc600078e000b */
[----:B0-----:R-:W2:Y:S01]  /*1b3a0*/  LDL.LU R11, [R1+0xe28] ;  /* 0x000e2800010b7983 */ /* 0x001ea20000300800 */
[----:B------:R-:W-:-:S03]  /*1b3b0*/  @P0 IMAD.MOV.U32 R36, RZ, RZ, R17 ;  /* 0x000000ffff240224 */ /* 0x000fc600078e0011 */
[----:B------:R-:W2:Y:S01]  /*1b3c0*/  LDL R17, [R1+0xa9c] ;  /* 0x000a9c0001117983 */ /* 0x000ea20000100800 */
[----:B----4-:R-:W-:-:S03]  /*1b3d0*/  ISETP.GE.AND P3, PT, R22, RZ, PT ;  /* 0x000000ff1600720c */ /* 0x010fc60003f66270 */
[----:B------:R-:W4:Y:S01]  /*1b3e0*/  LDL R22, [R1+0xab0] ;  /* 0x000ab00001167983 */ /* 0x000f220000100800 */
[----:B------:R-:W-:Y:S02]  /*1b3f0*/  PRMT R58, RZ, 0x7610, R58 ;  /* 0x00007610ff3a7816 */ /* 0x000fe4000000003a */
[C---:B------:R-:W-:Y:S01]  /*1b400*/  ISETP.GT.U32.AND P2, PT, R5.reuse, R9, PT ;  /* 0x000000090500720c */ /* 0x040fe20003f44070 */
[----:B------:R-:W-:Y:S01]  /*1b410*/  @!P1 IMAD.MOV R34, RZ, RZ, -R34 ;  /* 0x000000ffff229224 */ /* 0x000fe200078e0a22 */
[C---:B------:R-:W-:Y:S02]  /*1b420*/  ISETP.GT.U32.AND P1, PT, R5.reuse, R7, PT ;  /* 0x000000070500720c */ /* 0x040fe40003f24070 */
[----:B------:R0:W4:Y:S01]  /*1b430*/  @P0 LDG.E.U16 R58, desc[UR24][R36.64] ;  /* 0x00000018243a0981 */ /* 0x000122000c1e1500 */
[----:B------:R-:W-:Y:S02]  /*1b440*/  ISETP.GT.U32.AND P4, PT, R5, R8, PT ;  /* 0x000000080500720c */ /* 0x000fe40003f84070 */
[----:B0-----:R-:W-:-:S02]  /*1b450*/  SEL R36, R38, R35, !P6 ;  /* 0x0000002326247207 */ /* 0x001fc40007000000 */
[----:B------:R-:W-:-:S03]  /*1b460*/  SEL R35, R38, R34, !P6 ;  /* 0x0000002226237207 */ /* 0x000fc60007000000 */
[----:B------:R-:W-:Y:S02]  /*1b470*/  IMAD R36, R36, UR13, RZ ;  /* 0x0000000d24247c24 */ /* 0x000fe4000f8e02ff */
[--C-:B------:R-:W-:Y:S02]  /*1b480*/  @!P2 IMAD.IADD R9, R9, 0x1, -R5.reuse ;  /* 0x000000010909a824 */ /* 0x100fe400078e0a05 */
[----:B------:R-:W-:Y:S01]  /*1b490*/  IMAD R35, R35, UR13, RZ ;  /* 0x0000000d23237c24 */ /* 0x000fe2000f8e02ff */
[----:B------:R-:W-:Y:S01]  /*1b4a0*/  LEA R37, P2, R36, R4, 0x1 ;  /* 0x0000000424257211 */ /* 0x000fe200078408ff */
[--C-:B------:R-:W-:Y:S02]  /*1b4b0*/  @!P1 IMAD.IADD R7, R7, 0x1, -R5.reuse ;  /* 0x0000000107079824 */ /* 0x100fe400078e0a05 */
[----:B------:R-:W-:Y:S01]  /*1b4c0*/  @!P4 IMAD.IADD R8, R8, 0x1, -R5 ;  /* 0x000000010808c824 */ /* 0x000fe200078e0a05 */
[----:B------:R-:W-:Y:S01]  /*1b4d0*/  LEA.HI.X.SX32 R36, R36, R3, 0x1, P2 ;  /* 0x0000000324247211 */ /* 0x000fe200010f0eff */
[----:B------:R-:W-:Y:S01]  /*1b4e0*/  IMAD.MOV.U32 R34, RZ, RZ, R16 ;  /* 0x000000ffff227224 */ /* 0x000fe200078e0010 */
[----:B------:R0:W-:Y:S01]  /*1b4f0*/  STL [R1+0x61c], R37 ;  /* 0x00061c2501007387 */ /* 0x0001e20000100800 */
[----:B---3--:R-:W-:-:S02]  /*1b500*/  ISETP.GE.AND P1, PT, R2, RZ, PT ;  /* 0x000000ff0200720c */ /* 0x008fc40003f26270 */
[----:B------:R-:W-:Y:S01]  /*1b510*/  LEA R2, P4, R35, R4, 0x1 ;  /* 0x0000000423027211 */ /* 0x000fe200078808ff */
[----:B------:R-:W-:Y:S01]  /*1b520*/  @!P3 IMAD.MOV R34, RZ, RZ, -R34 ;  /* 0x000000ffff22b224 */ /* 0x000fe200078e0a22 */
[----:B0-----:R-:W-:-:S03]  /*1b530*/  @P0 LOP3.LUT R37, R37, R36, RZ, 0x3c, !PT ;  /* 0x0000002425250212 */ /* 0x001fc600078e3cff */
[----:B------:R-:W-:Y:S01]  /*1b540*/  STL [R1+0x624], R2 ;  /* 0x0006240201007387 */ /* 0x000fe20000100800 */
[----:B------:R-:W-:-:S03]  /*1b550*/  ISETP.GT.U32.AND P3, PT, R5, R9, PT ;  /* 0x000000090500720c */ /* 0x000fc60003f64070 */
[----:B------:R0:W-:Y:S01]  /*1b560*/  STL [R1+0x618], R36 ;  /* 0x0006182401007387 */ /* 0x0001e20000100800 */
[----:B------:R-:W-:Y:S02]  /*1b570*/  PRMT R57, RZ, 0x7610, R57 ;  /* 0x00007610ff397816 */ /* 0x000fe40000000039 */
[----:B------:R-:W-:Y:S02]  /*1b580*/  LEA.HI.X.SX32 R16, R35, R3, 0x1, P4 ;  /* 0x0000000323107211 */ /* 0x000fe400020f0eff */
[----:B0-----:R-:W-:-:S04]  /*1b590*/  @P0 LOP3.LUT R36, R37, R36, RZ, 0x3c, !PT ;  /* 0x0000002425240212 */ /* 0x001fc800078e3cff */
[----:B------:R-:W-:Y:S01]  /*1b5a0*/  @P0 LOP3.LUT R37, R37, R36, RZ, 0x3c, !PT ;  /* 0x0000002425250212 */ /* 0x000fe200078e3cff */
[----:B------:R0:W-:Y:S01]  /*1b5b0*/  STL [R1+0x620], R16 ;  /* 0x0006201001007387 */ /* 0x0001e20000100800 */
[----:B------:R-:W-:-:S03]  /*1b5c0*/  @!P1 IMAD.MOV R7, RZ, RZ, -R7 ;  /* 0x000000ffff079224 */ /* 0x000fc600078e0a07 */
[----:B------:R1:W3:Y:S01]  /*1b5d0*/  @P0 LDG.E.U16 R57, desc[UR24][R36.64] ;  /* 0x0000001824390981 */ /* 0x0002e2000c1e1500 */
[C---:B------:R-:W-:Y:S01]  /*1b5e0*/  SEL R34, R38.reuse, R34, !P6 ;  /* 0x0000002226227207 */ /* 0x040fe20007000000 */
[----:B------:R-:W-:Y:S01]  /*1b5f0*/  @!P3 IMAD.IADD R9, R9, 0x1, -R5 ;  /* 0x000000010909b824 */ /* 0x000fe200078e0a05 */
[----:B------:R-:W-:Y:S01]  /*1b600*/  SEL R7, R38, R7, !P6 ;  /* 0x0000000726077207 */ /* 0x000fe20007000000 */
[----:B-1----:R-:W-:Y:S02]  /*1b610*/  @P0 IMAD.MOV.U32 R37, RZ, RZ, R16 ;  /* 0x000000ffff250224 */ /* 0x002fe400078e0010 */
[----:B0-----:R-:W3:Y:S01]  /*1b620*/  LDL R16, [R1+0xabc] ;  /* 0x000abc0001107983 */ /* 0x001ee20000100800 */
[----:B------:R-:W-:Y:S02]  /*1b630*/  IMAD R34, R34, UR13, RZ ;  /* 0x0000000d22227c24 */ /* 0x000fe4000f8e02ff */
[----:B------:R-:W-:Y:S01]  /*1b640*/  IMAD R7, R7, UR13, RZ ;  /* 0x0000000d07077c24 */ /* 0x000fe2000f8e02ff */
[----:B------:R-:W-:Y:S01]  /*1b650*/  ISETP.GT.U32.AND P1, PT, R5, R8, PT ;  /* 0x000000080500720c */ /* 0x000fe20003f24070 */
[----:B------:R-:W-:Y:S01]  /*1b660*/  @P0 IMAD.MOV.U32 R36, RZ, RZ, R2 ;  /* 0x000000ffff240224 */ /* 0x000fe200078e0002 */
[----:B------:R-:W-:-:S11]  /*1b670*/  PRMT R55, RZ, 0x7610, R55 ;  /* 0x00007610ff377816 */ /* 0x000fd60000000037 */
[--C-:B------:R-:W-:Y:S01]  /*1b680*/  @!P1 IMAD.IADD R8, R8, 0x1, -R5.reuse ;  /* 0x0000000108089824 */ /* 0x100fe200078e0a05 */
[C---:B--2---:R-:W-:Y:S02]  /*1b690*/  ISETP.GT.U32.AND P4, PT, R5.reuse, R10, PT ;  /* 0x0000000a0500720c */ /* 0x044fe40003f84070 */
[----:B------:R-:W-:Y:S02]  /*1b6a0*/  ISETP.GT.U32.AND P2, PT, R5, R11, PT ;  /* 0x0000000b0500720c */ /* 0x000fe40003f44070 */
[----:B------:R-:W-:Y:S02]  /*1b6b0*/  ISETP.GE.AND P3, PT, R17, RZ, PT ;  /* 0x000000ff1100720c */ /* 0x000fe40003f66270 */
[----:B------:R-:W2:Y:S07]  /*1b6c0*/  LDL R17, [R1+0xa90] ;  /* 0x000a900001117983 */ /* 0x000eae0000100800 */
[----:B------:R-:W-:-:S02]  /*1b6d0*/  @!P4 IMAD.IADD R10, R10, 0x1, -R5 ;  /* 0x000000010a0ac824 */ /* 0x000fc400078e0a05 */
[----:B------:R-:W-:Y:S01]  /*1b6e0*/  @!P2 IMAD.IADD R11, R11, 0x1, -R5 ;  /* 0x000000010b0ba824 */ /* 0x000fe200078e0a05 */
[CC--:B------:R-:W-:Y:S02]  /*1b6f0*/  LEA R35, P2, R34.reuse, R4.reuse, 0x1 ;  /* 0x0000000422237211 */ /* 0x0c0fe400078408ff */
[----:B------:R-:W-:Y:S02]  /*1b700*/  LEA R2, P4, R7, R4, 0x1 ;  /* 0x0000000407027211 */ /* 0x000fe400078808ff */
[----:B------:R-:W-:Y:S01]  /*1b710*/  LEA.HI.X.SX32 R34, R34, R3, 0x1, P2 ;  /* 0x0000000322227211 */ /* 0x000fe200010f0eff */
[----:B------:R0:W-:Y:S04]  /*1b720*/  STL [R1+0x63c], R35 ;  /* 0x00063c2301007387 */ /* 0x0001e80000100800 */
[----:B------:R-:W-:Y:S01]  /*1b730*/  STL [R1+0x644], R2 ;  /* 0x0006440201007387 */ /* 0x000fe20000100800 */
[----:B0-----:R-:W-:-:S03]  /*1b740*/  @P0 LOP3.LUT R35, R35, R34, RZ, 0x3c, !PT ;  /* 0x0000002223230212 */ /* 0x001fc600078e3cff */
[----:B------:R0:W-:Y:S01]  /*1b750*/  STL [R1+0x638], R34 ;  /* 0x0006382201007387 */ /* 0x0001e20000100800 */
[----:B----4-:R-:W-:Y:S02]  /*1b760*/  ISETP.GE.AND P1, PT, R22, RZ, PT ;  /* 0x000000ff1600720c */ /* 0x010fe40003f26270 */
[----:B------:R-:W-:Y:S02]  /*1b770*/  LEA.HI.X.SX32 R22, R7, R3, 0x1, P4 ;  /* 0x0000000307167211 */ /* 0x000fe400020f0eff */
[----:B0-----:R-:W-:-:S04]  /*1b780*/  @P0 LOP3.LUT R34, R35, R34, RZ, 0x3c, !PT ;  /* 0x0000002223220212 */ /* 0x001fc800078e3cff */
[----:B------:R-:W-:Y:S01]  /*1b790*/  @P0 LOP3.LUT R35, R35, R34, RZ, 0x3c, !PT ;  /* 0x0000002223230212 */ /* 0x000fe200078e3cff */
[----:B------:R0:W-:Y:S04]  /*1b7a0*/  STL [R1+0x640], R22 ;  /* 0x0006401601007387 */ /* 0x0001e80000100800 */
[----:B------:R1:W4:Y:S04]  /*1b7b0*/  @P0 LDG.E.U16 R55, desc[UR24][R34.64] ;  /* 0x0000001822370981 */ /* 0x000328000c1e1500 */
[----:B------:R-:W4:Y:S01]  /*1b7c0*/  LDL R7, [R1+0xaac] ;  /* 0x000aac0001077983 */ /* 0x000f220000100800 */
[----:B-1----:R-:W-:-:S03]  /*1b7d0*/  @P0 IMAD.MOV.U32 R34, RZ, RZ, R2 ;  /* 0x000000ffff220224 */ /* 0x002fc600078e0002 */
[----:B------:R-:W4:Y:S01]  /*1b7e0*/  LDL R2, [R1+0xaa8] ;  /* 0x000aa80001027983 */ /* 0x000f220000100800 */
[----:B------:R-:W-:Y:S01]  /*1b7f0*/  @!P3 IMAD.MOV R9, RZ, RZ, -R9 ;  /* 0x000000ffff09b224 */ /* 0x000fe200078e0a09 */
[C---:B------:R-:W-:Y:S01]  /*1b800*/  ISETP.GT.U32.AND P3, PT, R5.reuse, R11, PT ;  /* 0x0000000b0500720c */ /* 0x040fe20003f64070 */
[----:B------:R-:W-:Y:S01]  /*1b810*/  @!P1 IMAD.MOV R8, RZ, RZ, -R8 ;  /* 0x000000ffff089224 */ /* 0x000fe200078e0a08 */
[C---:B------:R-:W-:Y:S02]  /*1b820*/  ISETP.GT.U32.AND P2, PT, R5.reuse, R13, PT ;  /* 0x0000000d0500720c */ /* 0x040fe40003f44070 */
[C---:B------:R-:W-:Y:S02]  /*1b830*/  ISETP.GT.U32.AND P4, PT, R5.reuse, R12, PT ;  /* 0x0000000c0500720c */ /* 0x040fe40003f84070 */
[----:B------:R-:W-:Y:S02]  /*1b840*/  ISETP.GT.U32.AND P1, PT, R5, R10, PT ;  /* 0x0000000a0500720c */ /* 0x000fe40003f24070 */
[----:B------:R-:W-:-:S02]  /*1b850*/  SEL R9, R38, R9, !P6 ;  /* 0x0000000926097207 */ /* 0x000fc40007000000 */
[----:B------:R-:W-:-:S03]  /*1b860*/  SEL R8, R38, R8, !P6 ;  /* 0x0000000826087207 */ /* 0x000fc60007000000 */
[----:B------:R-:W-:Y:S02]  /*1b870*/  IMAD R9, R9, UR13, RZ ;  /* 0x0000000d09097c24 */ /* 0x000fe4000f8e02ff */
[----:B------:R-:W-:Y:S02]  /*1b880*/  IMAD R8, R8, UR13, RZ ;  /* 0x0000000d08087c24 */ /* 0x000fe4000f8e02ff */
[--C-:B------:R-:W-:Y:S02]  /*1b890*/  @!P3 IMAD.IADD R11, R11, 0x1, -R5.reuse ;  /* 0x000000010b0bb824 */ /* 0x100fe400078e0a05 */
[----:B------:R-:W-:Y:S02]  /*1b8a0*/  @P0 IMAD.MOV.U32 R35, RZ, RZ, R22 ;  /* 0x000000ffff230224 */ /* 0x000fe400078e0016 */
[--C-:B------:R-:W-:Y:S02]  /*1b8b0*/  @!P2 IMAD.IADD R13, R13, 0x1, -R5.reuse ;  /* 0x000000010d0da824 */ /* 0x100fe400078e0a05 */
[----:B------:R-:W-:Y:S01]  /*1b8c0*/  @!P4 IMAD.IADD R12, R12, 0x1, -R5 ;  /* 0x000000010c0cc824 */ /* 0x000fe200078e0a05 */
[----:B---3--:R-:W-:-:S02]  /*1b8d0*/  ISETP.GE.AND P3, PT, R16, RZ, PT ;  /* 0x000000ff1000720c */ /* 0x008fc40003f66270 */
[CC--:B------:R-:W-:Y:S02]  /*1b8e0*/  LEA R16, P2, R9.reuse, R4.reuse, 0x1 ;  /* 0x0000000409107211 */ /* 0x0c0fe400078408ff */
[----:B0-----:R-:W-:Y:S01]  /*1b8f0*/  LEA R22, P4, R8, R4, 0x1 ;  /* 0x0000000408167211 */ /* 0x001fe200078808ff */
[----:B------:R-:W-:Y:S01]  /*1b900*/  @!P1 IMAD.IADD R10, R10, 0x1, -R5 ;  /* 0x000000010a0a9824 */ /* 0x000fe200078e0a05 */
[----:B------:R-:W-:Y:S02]  /*1b910*/  PRMT R53, RZ, 0x7610, R53 ;  /* 0x00007610ff357816 */ /* 0x000fe40000000035 */
[----:B------:R-:W-:Y:S01]  /*1b920*/  LEA.HI.X.SX32 R9, R9, R3, 0x1, P2 ;  /* 0x0000000309097211 */ /* 0x000fe200010f0eff */
[----:B------:R0:W-:Y:S04]  /*1b930*/  STL [R1+0x65c], R16 ;  /* 0x00065c1001007387 */ /* 0x0001e80000100800 */
[----:B------:R-:W-:Y:S04]  /*1b940*/  STL [R1+0x664], R22 ;  /* 0x0006641601007387 */ /* 0x000fe80000100800 */
[----:B------:R1:W-:Y:S01]  /*1b950*/  STL [R1+0x658], R9 ;  /* 0x0006580901007387 */ /* 0x0003e20000100800 */
[----:B------:R-:W-:Y:S01]  /*1b960*/  @!P3 IMAD.MOV R11, RZ, RZ, -R11 ;  /* 0x000000ffff0bb224 */ /* 0x000fe200078e0a0b */
[----:B------:R-:W-:-:S02]  /*1b970*/  ISETP.GT.U32.AND P3, PT, R5, R13, PT ;  /* 0x0000000d0500720c */ /* 0x000fc40003f64070 */
[----:B------:R-:W-:Y:S02]  /*1b980*/  ISETP.GT.U32.AND P2, PT, R5, R15, PT ;  /* 0x0000000f0500720c */ /* 0x000fe40003f44070 */
[----:B------:R-:W-:Y:S02]  /*1b990*/  SEL R11, R38, R11, !P6 ;  /* 0x0000000b260b7207 */ /* 0x000fe40007000000 */
[----:B------:R-:W-:-:S03]  /*1b9a0*/  PRMT R52, RZ, 0x7610, R52 ;  /* 0x00007610ff347816 */ /* 0x000fc60000000034 */
[----:B------:R-:W-:-:S04]  /*1b9b0*/  IMAD R11, R11, UR13, RZ ;  /* 0x0000000d0b0b7c24 */ /* 0x000fc8000f8e02ff */
[--C-:B------:R-:W-:Y:S02]  /*1b9c0*/  @!P3 IMAD.IADD R13, R13, 0x1, -R5.reuse ;  /* 0x000000010d0db824 */ /* 0x100fe400078e0a05 */
[----:B------:R-:W-:Y:S01]  /*1b9d0*/  @!P2 IMAD.IADD R15, R15, 0x1, -R5 ;  /* 0x000000010f0fa824 */ /* 0x000fe200078e0a05 */
[----:B------:R-:W-:Y:S02]  /*1b9e0*/  PRMT R51, RZ, 0x7610, R51 ;  /* 0x00007610ff337816 */ /* 0x000fe40000000033 */
[----:B--2---:R-:W-:Y:S02]  /*1b9f0*/  ISETP.GE.AND P1, PT, R17, RZ, PT ;  /* 0x000000ff1100720c */ /* 0x004fe40003f26270 */
[----:B------:R-:W-:Y:S01]  /*1ba00*/  LEA.HI.X.SX32 R17, R8, R3, 0x1, P4 ;  /* 0x0000000308117211 */ /* 0x000fe200020f0eff */
[----:B------:R-:W-:Y:S02]  /*1ba10*/  @P0 IMAD.MOV.U32 R8, RZ, RZ, R16 ;  /* 0x000000ffff080224 */ /* 0x000fe400078e0010 */
[----:B0-----:R-:W2:Y:S04]  /*1ba20*/  LDL.LU R16, [R1+0xe24] ;  /* 0x000e240001107983 */ /* 0x001ea80000300800 */
[----:B------:R1:W3:Y:S04]  /*1ba30*/  @P0 LDG.E.U16 R53, desc[UR24][R8.64] ;  /* 0x0000001808350981 */ /* 0x0002e8000c1e1500 */
[----:B------:R0:W-:Y:S01]  /*1ba40*/  STL [R1+0x660], R17 ;  /* 0x0006601101007387 */ /* 0x0001e20000100800 */
[----:B-1----:R-:W-:-:S03]  /*1ba50*/  @P0 IMAD.MOV.U32 R9, RZ, RZ, R17 ;  /* 0x000000ffff090224 */ /* 0x002fc600078e0011 */
[----:B0-----:R-:W3:Y:S01]  /*1ba60*/  LDL.LU R17, [R1+0xe20] ;  /* 0x000e200001117983 */ /* 0x001ee20000300800 */
[----:B------:R-:W-:-:S03]  /*1ba70*/  @P0 IMAD.MOV.U32 R8, RZ, RZ, R22 ;  /* 0x000000ffff080224 */ /* 0x000fc600078e0016 */
[----:B------:R-:W3:Y:S01]  /*1ba80*/  LDL R22, [R1+0xa94] ;  /* 0x000a940001167983 */ /* 0x000ee20000100800 */
[----:B------:R-:W-:Y:S01]  /*1ba90*/  @!P1 IMAD.MOV R10, RZ, RZ, -R10 ;  /* 0x000000ffff0a9224 */ /* 0x000fe200078e0a0a */
[C---:B------:R-:W-:Y:S02]  /*1baa0*/  ISETP.GT.U32.AND P1, PT, R5.reuse, R12, PT ;  /* 0x0000000c0500720c */ /* 0x040fe40003f24070 */
[----:B------:R-:W-:Y:S01]  /*1bab0*/  ISETP.GT.U32.AND P4, PT, R5, R14, PT ;  /* 0x0000000e0500720c */ /* 0x000fe20003f84070 */
[----:B------:R0:W3:Y:S01]  /*1bac0*/  @P0 LDG.E.U16 R52, desc[UR24][R8.64] ;  /* 0x0000001808340981 */ /* 0x0000e2000c1e1500 */
[----:B------:R-:W-:-:S05]  /*1bad0*/  SEL R10, R38, R10, !P6 ;  /* 0x0000000a260a7207 */ /* 0x000fca0007000000 */
[----:B------:R-:W-:-:S04]  /*1bae0*/  IMAD R10, R10, UR13, RZ ;  /* 0x0000000d0a0a7c24 */ /* 0x000fc8000f8e02ff */
[--C-:B------:R-:W-:Y:S01]  /*1baf0*/  @!P1 IMAD.IADD R12, R12, 0x1, -R5.reuse ;  /* 0x000000010c0c9824 */ /* 0x100fe200078e0a05 */
[-C--:B0-----:R-:W-:Y:S01]  /*1bb00*/  LEA R8, P2, R11, R4.reuse, 0x1 ;  /* 0x000000040b087211 */ /* 0x081fe200078408ff */
[----:B------:R-:W-:Y:S01]  /*1bb10*/  @!P4 IMAD.IADD R14, R14, 0x1, -R5 ;  /* 0x000000010e0ec824 */ /* 0x000fe200078e0a05 */
[----:B----4-:R-:W-:Y:S02]  /*1bb20*/  ISETP.GE.AND P3, PT, R7, RZ, PT ;  /* 0x000000ff0700720c */ /* 0x010fe40003f66270 */
[----:B------:R-:W4:Y:S01]  /*1bb30*/  LDL R7, [R1+0xa98] ;  /* 0x000a980001077983 */ /* 0x000f220000100800 */
[----:B------:R-:W-:Y:S02]  /*1bb40*/  LEA.HI.X.SX32 R9, R11, R3, 0x1, P2 ;  /* 0x000000030b097211 */ /* 0x000fe400010f0eff */
[----:B------:R-:W-:Y:S01]  /*1bb50*/  ISETP.GE.AND P1, PT, R2, RZ, PT ;  /* 0x000000ff0200720c */ /* 0x000fe20003f26270 */
[----:B------:R0:W-:Y:S01]  /*1bb60*/  STL [R1+0x67c], R8 ;  /* 0x00067c0801007387 */ /* 0x0001e20000100800 */
[----:B------:R-:W-:-:S03]  /*1bb70*/  LEA R2, P4, R10, R4, 0x1 ;  /* 0x000000040a027211 */ /* 0x000fc600078808ff */
[----:B------:R0:W4:Y:S01]  /*1bb80*/  @P0 LDG.E.U16 R51, desc[UR24][R8.64] ;  /* 0x0000001808330981 */ /* 0x000122000c1e1500 */
[----:B------:R-:W-:-:S03]  /*1bb90*/  LEA.HI.X.SX32 R10, R10, R3, 0x1, P4 ;  /* 0x000000030a0a7211 */ /* 0x000fc600020f0eff */
[----:B------:R1:W-:Y:S04]  /*1bba0*/  STL [R1+0x684], R2 ;  /* 0x0006840201007387 */ /* 0x0003e80000100800 */
[----:B------:R1:W-:Y:S01]  /*1bbb0*/  STL [R1+0x678], R9 ;  /* 0x0006780901007387 */ /* 0x0003e20000100800 */
[----:B0-----:R-:W-:-:S03]  /*1bbc0*/  @P0 IMAD.MOV.U32 R8, RZ, RZ, R2 ;  /* 0x000000ffff080224 */ /* 0x001fc600078e0002 */
[----:B------:R0:W-:Y:S04]  /*1bbd0*/  STL [R1+0x680], R10 ;  /* 0x0006800a01007387 */ /* 0x0001e80000100800 */
[----:B-1----:R-:W4:Y:S01]  /*1bbe0*/  LDL R2, [R1+0xab8] ;  /* 0x000ab80001027983 */ /* 0x002f220000100800 */
[----:B------:R-:W-:Y:S01]  /*1bbf0*/  @!P3 IMAD.MOV R13, RZ, RZ, -R13 ;  /* 0x000000ffff0db224 */ /* 0x000fe200078e0a0d */
[C---:B------:R-:W-:Y:S01]  /*1bc00*/  ISETP.GT.U32.AND P3, PT, R5.reuse, R15, PT ;  /* 0x0000000f0500720c */ /* 0x040fe20003f64070 */
[----:B------:R-:W-:Y:S01]  /*1bc10*/  @!P1 IMAD.MOV R12, RZ, RZ, -R12 ;  /* 0x000000ffff0c9224 */ /* 0x000fe200078e0a0c */
[----:B------:R-:W-:Y:S02]  /*1bc20*/  ISETP.GT.U32.AND P1, PT, R5, R14, PT ;  /* 0x0000000e0500720c */ /* 0x000fe40003f24070 */
[----:B------:R-:W-:-:S09]  /*1bc30*/  SEL R13, R38, R13, !P6 ;  /* 0x0000000d260d7207 */ /* 0x000fd20007000000 */
[--C-:B------:R-:W-:Y:S01]  /*1bc40*/  @!P3 IMAD.IADD R15, R15, 0x1, -R5.reuse ;  /* 0x000000010f0fb824 */ /* 0x100fe200078e0a05 */
[----:B------:R-:W-:Y:S01]  /*1bc50*/  SEL R12, R38, R12, !P6 ;  /* 0x0000000c260c7207 */ /* 0x000fe20007000000 */
[----:B------:R-:W-:Y:S01]  /*1bc60*/  @P0 IMAD.MOV.U32 R9, RZ, RZ, R10 ;  /* 0x000000ffff090224 */ /* 0x000fe200078e000a */
[----:B------:R-:W-:Y:S01]  /*1bc70*/  PRMT R50, RZ, 0x7610, R50 ;  /* 0x00007610ff327816 */ /* 0x000fe20000000032 */
[----:B------:R-:W-:Y:S02]  /*1bc80*/  IMAD R13, R13, UR13, RZ ;  /* 0x0000000d0d0d7c24 */ /* 0x000fe4000f8e02ff */
[----:B------:R-:W-:Y:S02]  /*1bc90*/  IMAD R12, R12, UR13, RZ ;  /* 0x0000000d0c0c7c24 */ /* 0x000fe4000f8e02ff */
[----:B------:R-:W-:Y:S01]  /*1bca0*/  @!P1 IMAD.IADD R14, R14, 0x1, -R5 ;  /* 0x000000010e0e9824 */ /* 0x000fe200078e0a05 */
[----:B------:R1:W4:Y:S01]  /*1bcb0*/  @P0 LDG.E.U16 R50, desc[UR24][R8.64] ;  /* 0x0000001808320981 */ /* 0x000322000c1e1500 */
[----:B------:R-:W-:-:S02]  /*1bcc0*/  PRMT R49, RZ, 0x7610, R49 ;  /* 0x00007610ff317816 */ /* 0x000fc40000000031 */
[C---:B--2---:R-:W-:Y:S02]  /*1bcd0*/  ISETP.GT.U32.AND P4, PT, R5.reuse, R16, PT ;  /* 0x000000100500720c */ /* 0x044fe40003f84070 */
[----:B---3--:R-:W-:Y:S02]  /*1bce0*/  ISETP.GT.U32.AND P2, PT, R5, R17, PT ;  /* 0x000000110500720c */ /* 0x008fe40003f44070 */
[----:B------:R-:W-:Y:S02]  /*1bcf0*/  ISETP.GE.AND P3, PT, R22, RZ, PT ;  /* 0x000000ff1600720c */ /* 0x000fe40003f66270 */
[----:B------:R-:W2:Y:S09]  /*1bd00*/  LDL R22, [R1+0xa8c] ;  /* 0x000a8c0001167983 */ /* 0x000eb20000100800 */
[----:B------:R-:W-:-:S02]  /*1bd10*/  @!P2 IMAD.IADD R17, R17, 0x1, -R5 ;  /* 0x000000011111a824 */ /* 0x000fc400078e0a05 */
[----:B------:R-:W-:-:S03]  /*1bd20*/  @!P3 IMAD.MOV R15, RZ, RZ, -R15 ;  /* 0x000000ffff0fb224 */ /* 0x000fc600078e0a0f */
[----:B------:R-:W-:Y:S01]  /*1bd30*/  ISETP.GT.U32.AND P3, PT, R5, R17, PT ;  /* 0x000000110500720c */ /* 0x000fe20003f64070 */
[--C-:B------:R-:W-:Y:S01]  /*1bd40*/  @!P4 IMAD.IADD R16, R16, 0x1, -R5.reuse ;  /* 0x000000011010c824 */ /* 0x100fe200078e0a05 */
[-C--:B-1----:R-:W-:Y:S02]  /*1bd50*/  LEA R8, P2, R13, R4.reuse, 0x1 ;  /* 0x000000040d087211 */ /* 0x082fe400078408ff */
[----:B----4-:R-:W-:Y:S02]  /*1bd60*/  ISETP.GE.AND P1, PT, R7, RZ, PT ;  /* 0x000000ff0700720c */ /* 0x010fe40003f26270 */
[C---:B------:R-:W-:Y:S02]  /*1bd70*/  LEA R7, P4, R12.reuse, R4, 0x1 ;  /* 0x000000040c077211 */ /* 0x040fe400078808ff */
[-C--:B------:R-:W-:Y:S02]  /*1bd80*/  LEA.HI.X.SX32 R9, R13, R3.reuse, 0x1, P2 ;  /* 0x000000030d097211 */ /* 0x080fe400010f0eff */
[----:B0-----:R-:W-:Y:S01]  /*1bd90*/  LEA.HI.X.SX32 R10, R12, R3, 0x1, P4 ;  /* 0x000000030c0a7211 */ /* 0x001fe200020f0eff */
[----:B------:R0:W-:Y:S02]  /*1bda0*/  STL [R1+0x69c], R8 ;  /* 0x00069c0801007387 */ /* 0x0001e40000100800 */
[----:B------:R-:W-:-:S02]  /*1bdb0*/  @!P3 IMAD.IADD R17, R17, 0x1, -R5 ;  /* 0x000000011111b824 */ /* 0x000fc400078e0a05 */
[----:B------:R1:W-:Y:S04]  /*1bdc0*/  STL [R1+0x6a4], R7 ;  /* 0x0006a40701007387 */ /* 0x0003e80000100800 */
[----:B------:R3:W-:Y:S04]  /*1bdd0*/  STL [R1+0x698], R9 ;  /* 0x0006980901007387 */ /* 0x0007e80000100800 */
[----:B------:R4:W-:Y:S04]  /*1bde0*/  STL [R1+0x6a0], R10 ;  /* 0x0006a00a01007387 */ /* 0x0009e80000100800 */
[----:B------:R0:W2:Y:S01]  /*1bdf0*/  @P0 LDG.E.U16 R49, desc[UR24][R8.64] ;  /* 0x0000001808310981 */ /* 0x0000a2000c1e1500 */
[----:B------:R-:W-:-:S03]  /*1be00*/  ISETP.GE.AND P3, PT, R2, RZ, PT ;  /* 0x000000ff0200720c */ /* 0x000fc60003f66270 */
[----:B------:R-:W2:Y:S04]  /*1be10*/  LDL R11, [R1+0xa88] ;  /* 0x000a8800010b7983 */ /* 0x000ea80000100800 */
[----:B------:R-:W2:Y:S01]  /*1be20*/  LDL R2, [R1+0xaa0] ;  /* 0x000aa00001027983 */ /* 0x000ea20000100800 */
[----:B0-----:R-:W-:-:S03]  /*1be30*/  @P0 IMAD.MOV.U32 R8, RZ, RZ, R7 ;  /* 0x000000ffff080224 */ /* 0x001fc600078e0007 */
[----:B-1----:R-:W2:Y:S01]  /*1be40*/  LDL R7, [R1+0xaa4] ;  /* 0x000aa40001077983 */ /* 0x002ea20000100800 */
[----:B------:R-:W-:Y:S01]  /*1be50*/  @!P1 IMAD.MOV R14, RZ, RZ, -R14 ;  /* 0x000000ffff0e9224 */ /* 0x000fe200078e0a0e */
[C---:B------:R-:W-:Y:S02]  /*1be60*/  ISETP.GT.U32.AND P1, PT, R5.reuse, R16, PT ;  /* 0x000000100500720c */ /* 0x040fe40003f24070 */
[C---:B------:R-:W-:Y:S02]  /*1be70*/  ISETP.GT.U32.AND P2, PT, R5.reuse, R18, PT ;  /* 0x000000120500720c */ /* 0x040fe40003f44070 */
[----:B------:R-:W-:Y:S02]  /*1be80*/  ISETP.GT.U32.AND P4, PT, R5, R19, PT ;  /* 0x000000130500720c */ /* 0x000fe40003f84070 */
[C---:B------:R-:W-:Y:S02]  /*1be90*/  SEL R15, R38.reuse, R15, !P6 ;  /* 0x0000000f260f7207 */ /* 0x040fe40007000000 */
[----:B------:R-:W-:Y:S01]  /*1bea0*/  SEL R14, R38, R14, !P6 ;  /* 0x0000000e260e7207 */ /* 0x000fe20007000000 */
[----:B---3--:R-:W-:Y:S01]  /*1beb0*/  @P0 IMAD.MOV.U32 R9, RZ, RZ, R10 ;  /* 0x000000ffff090224 */ /* 0x008fe200078e000a */
[----:B------:R-:W-:-:S03]  /*1bec0*/  PRMT R48, RZ, 0x7610, R48 ;  /* 0x00007610ff307816 */ /* 0x000fc60000000030 */
[--C-:B------:R-:W-:Y:S02]  /*1bed0*/  @!P1 IMAD.IADD R16, R16, 0x1, -R5.reuse ;  /* 0x0000000110109824 */ /* 0x100fe400078e0a05 */
[----:B------:R-:W-:Y:S01]  /*1bee0*/  IMAD R15, R15, UR13, RZ ;  /* 0x0000000d0f0f7c24 */ /* 0x000fe2000f8e02ff */
[----:B------:R0:W3:Y:S01]  /*1bef0*/  @P0 LDG.E.U16 R48, desc[UR24][R8.64] ;  /* 0x0000001808300981 */ /* 0x0000e2000c1e1500 */
[----:B------:R-:W-:Y:S02]  /*1bf00*/  IMAD R14, R14, UR13, RZ ;  /* 0x0000000d0e0e7c24 */ /* 0x000fe4000f8e02ff */
[--C-:B------:R-:W-:Y:S02]  /*1bf10*/  @!P2 IMAD.IADD R18, R18, 0x1, -R5.reuse ;  /* 0x000000011212a824 */ /* 0x100fe400078e0a05 */
[----:B------:R-:W-:Y:S02]  /*1bf20*/  @!P4 IMAD.IADD R19, R19, 0x1, -R5 ;  /* 0x000000011313c824 */ /* 0x000fe400078e0a05 */
[----:B------:R-:W-:Y:S01]  /*1bf30*/  @!P3 IMAD.MOV R17, RZ, RZ, -R17 ;  /* 0x000000ffff11b224 */ /* 0x000fe200078e0a11 */
[----:B----4-:R-:W-:-:S02]  /*1bf40*/  LEA R10, P3, R14, R4, 0x1 ;  /* 0x000000040e0a7211 */ /* 0x010fc400078608ff */
[C---:B0-----:R-:W-:Y:S02]  /*1bf50*/  LEA R8, P2, R15.reuse, R4, 0x1 ;  /* 0x000000040f087211 */ /* 0x041fe400078408ff */
[----:B------:R-:W-:Y:S02]  /*1bf60*/  PRMT R47, RZ, 0x7610, R47 ;  /* 0x00007610ff2f7816 */ /* 0x000fe4000000002f */
[----:B------:R-:W-:Y:S02]  /*1bf70*/  LEA.HI.X.SX32 R9, R15, R3, 0x1, P2 ;  /* 0x000000030f097211 */ /* 0x000fe400010f0eff */
[C---:B------:R-:W-:Y:S01]  /*1bf80*/  ISETP.GT.U32.AND P2, PT, R5.reuse, R20, PT ;  /* 0x000000140500720c */ /* 0x040fe20003f44070 */
[----:B------:R0:W-:Y:S01]  /*1bf90*/  STL [R1+0x6bc], R8 ;  /* 0x0006bc0801007387 */ /* 0x0001e20000100800 */
[----:B------:R-:W-:Y:S02]  /*1bfa0*/  ISETP.GT.U32.AND P4, PT, R5, R18, PT ;  /* 0x000000120500720c */ /* 0x000fe40003f84070 */
[----:B------:R-:W-:Y:S01]  /*1bfb0*/  SEL R17, R38, R17, !P6 ;  /* 0x0000001126117207 */ /* 0x000fe20007000000 */
[----:B------:R-:W-:Y:S01]  /*1bfc0*/  STL [R1+0x6c4], R10 ;  /* 0x0006c40a01007387 */ /* 0x000fe20000100800 */
[----:B------:R-:W-:-:S03]  /*1bfd0*/  PRMT R46, RZ, 0x7610, R46 ;  /* 0x00007610ff2e7816 */ /* 0x000fc6000000002e */
[----:B------:R1:W-:Y:S01]  /*1bfe0*/  STL [R1+0x6b8], R9 ;  /* 0x0006b80901007387 */ /* 0x0003e20000100800 */
[----:B------:R-:W-:-:S03]  /*1bff0*/  IMAD R17, R17, UR13, RZ ;  /* 0x0000000d11117c24 */ /* 0x000fc6000f8e02ff */
[----:B------:R0:W4:Y:S01]  /*1c000*/  @P0 LDG.E.U16 R47, desc[UR24][R8.64] ;  /* 0x00000018082f0981 */ /* 0x000122000c1e1500 */
[--C-:B------:R-:W-:Y:S02]  /*1c010*/  @!P2 IMAD.IADD R20, R20, 0x1, -R5.reuse ;  /* 0x000000011414a824 */ /* 0x100fe400078e0a05 */
[----:B0-----:R-:W-:Y:S02]  /*1c020*/  @P0 IMAD.MOV.U32 R8, RZ, RZ, R10 ;  /* 0x000000ffff080224 */ /* 0x001fe400078e000a */
[----:B------:R-:W-:Y:S01]  /*1c030*/  @!P4 IMAD.IADD R18, R18, 0x1, -R5 ;  /* 0x000000011212c824 */ /* 0x000fe200078e0a05 */
[----:B------:R-:W-:Y:S02]  /*1c040*/  PRMT R45, RZ, 0x7610, R45 ;  /* 0x00007610ff2d7816 */ /* 0x000fe4000000002d */
[----:B--2---:R-:W-:Y:S02]  /*1c050*/  ISETP.GE.AND P1, PT, R22, RZ, PT ;  /* 0x000000ff1600720c */ /* 0x004fe40003f26270 */
[----:B------:R-:W-:-:S02]  /*1c060*/  LEA.HI.X.SX32 R22, R14, R3, 0x1, P3 ;  /* 0x000000030e167211 */ /* 0x000fc400018f0eff */
[----:B------:R-:W-:-:S09]  /*1c070*/  ISETP.GT.U32.AND P3, PT, R5, R23, PT ;  /* 0x000000170500720c */ /* 0x000fd20003f64070 */
[----:B------:R-:W-:Y:S01]  /*1c080*/  @!P1 IMAD.MOV R16, RZ, RZ, -R16 ;  /* 0x000000ffff109224 */ /* 0x000fe200078e0a10 */
[----:B------:R-:W-:Y:S01]  /*1c090*/  ISETP.GT.U32.AND P1, PT, R5, R19, PT ;  /* 0x000000130500720c */ /* 0x000fe20003f24070 */
[----:B-1----:R-:W-:-:S03]  /*1c0a0*/  @P0 IMAD.MOV.U32 R9, RZ, RZ, R22 ;  /* 0x000000ffff090224 */ /* 0x002fc600078e0016 */
[----:B------:R-:W-:Y:S02]  /*1c0b0*/  SEL R16, R38, R16, !P6 ;  /* 0x0000001026107207 */ /* 0x000fe40007000000 */
[----:B------:R0:W2:Y:S03]  /*1c0c0*/  @P0 LDG.E.U16 R46, desc[UR24][R8.64] ;  /* 0x00000018082e0981 */ /* 0x0000a6000c1e1500 */
[----:B------:R-:W-:Y:S02]  /*1c0d0*/  IMAD R16, R16, UR13, RZ ;  /* 0x0000000d10107c24 */ /* 0x000fe4000f8e02ff */
[--C-:B------:R-:W-:Y:S02]  /*1c0e0*/  @!P3 IMAD.IADD R23, R23, 0x1, -R5.reuse ;  /* 0x000000011717b824 */ /* 0x100fe400078e0a05 */
[----:B------:R-:W-:Y:S01]  /*1c0f0*/  @!P1 IMAD.IADD R19, R19, 0x1, -R5 ;  /* 0x0000000113139824 */ /* 0x000fe200078e0a05 */
[C---:B0-----:R-:W-:Y:S01]  /*1c100*/  LEA R8, P2, R17.reuse, R4, 0x1 ;  /* 0x0000000411087211 */ /* 0x041fe200078408ff */
[----:B------:R0:W-:Y:S03]  /*1c110*/  STL [R1+0x6c0], R22 ;  /* 0x0006c01601007387 */ /* 0x0001e60000100800 */
[----:B------:R-:W-:-:S05]  /*1c120*/  LEA.HI.X.SX32 R9, R17, R3, 0x1, P2 ;  /* 0x0000000311097211 */ /* 0x000fca00010f0eff */
[----:B------:R1:W2:Y:S04]  /*1c130*/  @P0 LDG.E.U16 R45, desc[UR24][R8.64] ;  /* 0x00000018082d0981 */ /* 0x0002a8000c1e1500 */
[----:B0-----:R-:W2:Y:S01]  /*1c140*/  LDL.LU R22, [R1+0xe1c] ;  /* 0x000e1c0001167983 */ /* 0x001ea20000300800 */
[----:B------:R-:W-:Y:S02]  /*1c150*/  ISETP.GE.AND P1, PT, R2, RZ, PT ;  /* 0x000000ff0200720c */ /* 0x000fe40003f26270 */
[C---:B------:R-:W-:Y:S02]  /*1c160*/  LEA R2, P3, R16.reuse, R4, 0x1 ;  /* 0x0000000410027211 */ /* 0x040fe400078608ff */
[----:B------:R-:W-:Y:S02]  /*1c170*/  ISETP.GE.AND P4, PT, R7, RZ, PT ;  /* 0x000000ff0700720c */ /* 0x000fe40003f86270 */
[----:B------:R-:W2:Y:S01]  /*1c180*/  LDL R7, [R1+0xa84] ;  /* 0x000a840001077983 */ /* 0x000ea20000100800 */
[----:B------:R-:W-:-:S03]  /*1c190*/  LEA.HI.X.SX32 R10, R16, R3, 0x1, P3 ;  /* 0x00000003100a7211 */ /* 0x000fc600018f0eff */
[----:B------:R1:W-:Y:S01]  /*1c1a0*/  STL [R1+0x6dc], R8 ;  /* 0x0006dc0801007387 */ /* 0x0003e20000100800 */
[----:B------:R-:W-:-:S03]  /*1c1b0*/  ISETP.GE.AND P3, PT, R11, RZ, PT ;  /* 0x000000ff0b00720c */ /* 0x000fc60003f66270 */
[----:B------:R-:W-:Y:S04]  /*1c1c0*/  STL [R1+0x6d8], R9 ;  /* 0x0006d80901007387 */ /* 0x000fe80000100800 */
[----:B------:R0:W-:Y:S04]  /*1c1d0*/  STL [R1+0x6e4], R2 ;  /* 0x0006e40201007387 */ /* 0x0001e80000100800 */
[----:B------:R3:W-:Y:S04]  /*1c1e0*/  STL [R1+0x6e0], R10 ;  /* 0x0006e00a01007387 */ /* 0x0007e80000100800 */
[----:B------:R-:W4:Y:S01]  /*1c1f0*/  LDL R11, [R1+0xa80] ;  /* 0x000a8000010b7983 */ /* 0x000f220000100800 */
[----:B-1----:R-:W-:-:S03]  /*1c200*/  @P0 IMAD.MOV.U32 R8, RZ, RZ, R2 ;  /* 0x000000ffff080224 */ /* 0x002fc600078e0002 */
[----:B0-----:R-:W4:Y:S01]  /*1c210*/  LDL R2, [R1+0xa7c] ;  /* 0x000a7c0001027983 */ /* 0x001f220000100800 */
[----:B------:R-:W-:Y:S01]  /*1c220*/  @!P4 IMAD.MOV R18, RZ, RZ, -R18 ;  /* 0x000000ffff12c224 */ /* 0x000fe200078e0a12 */
[----:B------:R-:W-:-:S04]  /*1c230*/  ISETP.GT.U32.AND P4, PT, R5, R20, PT ;  /* 0x000000140500720c */ /* 0x000fc80003f84070 */
[----:B------:R-:W-:Y:S01]  /*1c240*/  SEL R18, R38, R18, !P6 ;  /* 0x0000001226127207 */ /* 0x000fe20007000000 */
[----:B------:R-:W-:Y:S01]  /*1c250*/  @!P1 IMAD.MOV R19, RZ, RZ, -R19 ;  /* 0x000000ffff139224 */ /* 0x000fe200078e0a13 */
[----:B------:R-:W-:-:S03]  /*1c260*/  ISETP.GT.U32.AND P1, PT, R5, R23, PT ;  /* 0x000000170500720c */ /* 0x000fc60003f24070 */
[----:B------:R-:W-:Y:S01]  /*1c270*/  IMAD R18, R18, UR13, RZ ;  /* 0x0000000d12127c24 */ /* 0x000fe2000f8e02ff */
[----:B------:R-:W-:-:S03]  /*1c280*/  PRMT R44, RZ, 0x7610, R44 ;  /* 0x00007610ff2c7816 */ /* 0x000fc6000000002c */
[----:B------:R-:W-:Y:S02]  /*1c290*/  @!P4 IMAD.IADD R20, R20, 0x1, -R5 ;  /* 0x000000011414c824 */ /* 0x000fe400078e0a05 */
[----:B------:R-:W-:Y:S01]  /*1c2a0*/  @P0 IMAD.MOV.U32 R9, RZ, RZ, R10 ;  /* 0x000000ffff090224 */ /* 0x000fe200078e000a */
[----:B---3--:R-:W-:Y:S01]  /*1c2b0*/  LEA R10, P4, R18, R4, 0x1 ;  /* 0x00000004120a7211 */ /* 0x008fe200078808ff */
[----:B------:R-:W-:Y:S01]  /*1c2c0*/  @!P3 IMAD.MOV R20, RZ, RZ, -R20 ;  /* 0x000000ffff14b224 */ /* 0x000fe200078e0a14 */
[----:B------:R-:W-:Y:S02]  /*1c2d0*/  ISETP.GT.U32.AND P3, PT, R5, R21, PT ;  /* 0x000000150500720c */ /* 0x000fe40003f64070 */
[C---:B------:R-:W-:Y:S01]  /*1c2e0*/  SEL R19, R38.reuse, R19, !P6 ;  /* 0x0000001326137207 */ /* 0x040fe20007000000 */
[----:B------:R0:W3:Y:S01]  /*1c2f0*/  @P0 LDG.E.U16 R44, desc[UR24][R8.64] ;  /* 0x00000018082c0981 */ /* 0x0000e2000c1e1500 */
[----:B------:R-:W-:Y:S02]  /*1c300*/  PRMT R43, RZ, 0x7610, R43 ;  /* 0x00007610ff2b7816 */ /* 0x000fe4000000002b */
[----:B------:R-:W-:Y:S01]  /*1c310*/  SEL R20, R38, R20, !P6 ;  /* 0x0000001426147207 */ /* 0x000fe20007000000 */
[----:B------:R-:W-:Y:S01]  /*1c320*/  IMAD R19, R19, UR13, RZ ;  /* 0x0000000d13137c24 */ /* 0x000fe2000f8e02ff */
[----:B0-----:R-:W-:Y:S01]  /*1c330*/  LEA.HI.X.SX32 R9, R18, R3, 0x1, P4 ;  /* 0x0000000312097211 */ /* 0x001fe200020f0eff */
[----:B------:R-:W-:-:S02]  /*1c340*/  @P0 IMAD.MOV.U32 R8, RZ, RZ, R10 ;  /* 0x000000ffff080224 */ /* 0x000fc400078e000a */
[----:B------:R-:W-:Y:S02]  /*1c350*/  IMAD R20, R20, UR13, RZ ;  /* 0x0000000d14147c24 */ /* 0x000fe4000f8e02ff */
[--C-:B------:R-:W-:Y:S01]  /*1c360*/  @!P1 IMAD.IADD R23, R23, 0x1, -R5.reuse ;  /* 0x0000000117179824 */ /* 0x100fe200078e0a05 */
[----:B------:R0:W3:Y:S01]  /*1c370*/  @P0 LDG.E.U16 R43, desc[UR24][R8.64] ;  /* 0x00000018082b0981 */ /* 0x0000e2000c1e1500 */
[----:B------:R-:W-:-:S03]  /*1c380*/  @!P3 IMAD.IADD R21, R21, 0x1, -R5 ;  /* 0x000000011515b824 */ /* 0x000fc600078e0a05 */
[----:B------:R-:W-:Y:S01]  /*1c390*/  STL [R1+0x6fc], R10 ;  /* 0x0006fc0a01007387 */ /* 0x000fe20000100800 */
[----:B0-----:R-:W-:-:S03]  /*1c3a0*/  LEA R8, P1, R19, R4, 0x1 ;  /* 0x0000000413087211 */ /* 0x001fc600078208ff */
[----:B------:R0:W-:Y:S01]  /*1c3b0*/  STL [R1+0x6f8], R9 ;  /* 0x0006f80901007387 */ /* 0x0001e20000100800 */
[----:B------:R-:W-:-:S03]  /*1c3c0*/  PRMT R42, RZ, 0x7610, R42 ;  /* 0x00007610ff2a7816 */ /* 0x000fc6000000002a */
[----:B------:R1:W-:Y:S01]  /*1c3d0*/  STL [R1+0x704], R8 ;  /* 0x0007040801007387 */ /* 0x0003e20000100800 */
[----:B0-----:R-:W-:-:S05]  /*1c3e0*/  LEA.HI.X.SX32 R9, R19, R3, 0x1, P1 ;  /* 0x0000000313097211 */ /* 0x001fca00008f0eff */
[----:B------:R1:W3:Y:S01]  /*1c3f0*/  @P0 LDG.E.U16 R42, desc[UR24][R8.64] ;  /* 0x00000018082a0981 */ /* 0x0002e2000c1e1500 */
[----:B--2---:R-:W-:Y:S02]  /*1c400*/  ISETP.GE.AND P4, PT, R7, RZ, PT ;  /* 0x000000ff0700720c */ /* 0x004fe40003f86270 */
[----:B------:R-:W-:-:S05]  /*1c410*/  LEA R7, P3, R20, R4, 0x1 ;  /* 0x0000000414077211 */ /* 0x000fca00078608ff */
[----:B------:R0:W-:Y:S01]  /*1c420*/  STL [R1+0x71c], R7 ;  /* 0x00071c0701007387 */ /* 0x0001e20000100800 */
[----:B------:R-:W-:-:S03]  /*1c430*/  LEA.HI.X.SX32 R10, R20, R3, 0x1, P3 ;  /* 0x00000003140a7211 */ /* 0x000fc600018f0eff */
[----:B------:R2:W-:Y:S01]  /*1c440*/  STL [R1+0x700], R9 ;  /* 0x0007000901007387 */ /* 0x0005e20000100800 */
[----:B-1----:R-:W-:Y:S01]  /*1c450*/  @P0 IMAD.MOV.U32 R8, RZ, RZ, R7 ;  /* 0x000000ffff080224 */ /* 0x002fe200078e0007 */
[----:B----4-:R-:W-:Y:S02]  /*1c460*/  ISETP.GE.AND P1, PT, R11, RZ, PT ;  /* 0x000000ff0b00720c */ /* 0x010fe40003f26270 */
[----:B------:R-:W4:Y:S04]  /*1c470*/  LDL R11, [R1+0xa78] ;  /* 0x000a7800010b7983 */ /* 0x000f280000100800 */
[----:B------:R1:W-:Y:S04]  /*1c480*/  STL [R1+0x718], R10 ;  /* 0x0007180a01007387 */ /* 0x0003e80000100800 */
[----:B0-----:R-:W3:Y:S01]  /*1c490*/  LDL R7, [R1+0xa74] ;  /* 0x000a740001077983 */ /* 0x001ee20000100800 */
[----:B------:R-:W-:Y:S01]  /*1c4a0*/  @!P4 IMAD.MOV R23, RZ, RZ, -R23 ;  /* 0x000000ffff17c224 */ /* 0x000fe200078e0a17 */
[----:B------:R-:W-:-:S02]  /*1c4b0*/  ISETP.GE.AND P4, PT, R2, RZ, PT ;  /* 0x000000ff0200720c */ /* 0x000fc40003f86270 */
[----:B------:R-:W3:Y:S01]  /*1c4c0*/  LDL R2, [R1+0xa70] ;  /* 0x000a700001027983 */ /* 0x000ee20000100800 */
[----:B------:R-:W-:-:S13]  /*1c4d0*/  ISETP.GT.U32.AND P2, PT, R5, R22, PT ;  /* 0x000000160500720c */ /* 0x000fda0003f44070 */
[----:B------:R-:W-:-:S05]  /*1c4e0*/  @!P2 IMAD.IADD R22, R22, 0x1, -R5 ;  /* 0x000000011616a824 */ /* 0x000fca00078e0a05 */
[C---:B------:R-:W-:Y:S02]  /*1c4f0*/  ISETP.GT.U32.AND P2, PT, R5.reuse, R22, PT ;  /* 0x000000160500720c */ /* 0x040fe40003f44070 */
[----:B------:R-:W-:-:S11]  /*1c500*/  ISETP.GT.U32.AND P3, PT, R5, R21, PT ;  /* 0x000000150500720c */ /* 0x000fd60003f64070 */
[----:B------:R-:W-:Y:S01]  /*1c510*/  @!P2 IMAD.IADD R22, R22, 0x1, -R5 ;  /* 0x000000011616a824 */ /* 0x000fe200078e0a05 */
[----:B------:R-:W-:Y:S02]  /*1c520*/  ISETP.GT.U32.AND P2, PT, R5, R24, PT ;  /* 0x000000180500720c */ /* 0x000fe40003f44070 */
[----:B------:R-:W-:Y:S01]  /*1c530*/  SEL R23, R38, R23, !P6 ;  /* 0x0000001726177207 */ /* 0x000fe20007000000 */
[----:B------:R-:W-:Y:S01]  /*1c540*/  @!P1 IMAD.MOV R22, RZ, RZ, -R22 ;  /* 0x000000ffff169224 */ /* 0x000fe200078e0a16 */
[----:B------:R-:W-:Y:S01]  /*1c550*/  PRMT R41, RZ, 0x7610, R41 ;  /* 0x00007610ff297816 */ /* 0x000fe20000000029 */
[----:B--2---:R-:W-:-:S08]  /*1c560*/  @P0 IMAD.MOV.U32 R9, RZ, RZ, R10 ;  /* 0x000000ffff090224 */ /* 0x004fd000078e000a */
[--C-:B------:R-:W-:Y:S01]  /*1c570*/  @!P2 IMAD.IADD R24, R24, 0x1, -R5.reuse ;  /* 0x000000011818a824 */ /* 0x100fe200078e0a05 */
[----:B------:R-:W-:Y:S01]  /*1c580*/  ISETP.GT.U32.AND P2, PT, R5, R25, PT ;  /* 0x000000190500720c */ /* 0x000fe20003f44070 */
[----:B------:R-:W-:Y:S02]  /*1c590*/  @!P3 IMAD.IADD R21, R21, 0x1, -R5 ;  /* 0x000000011515b824 */ /* 0x000fe400078e0a05 */
[----:B------:R-:W-:Y:S01]  /*1c5a0*/  IMAD R23, R23, UR13, RZ ;  /* 0x0000000d17177c24 */ /* 0x000fe2000f8e02ff */
[C---:B------:R-:W-:Y:S01]  /*1c5b0*/  ISETP.GT.U32.AND P1, PT, R5.reuse, R24, PT ;  /* 0x000000180500720c */ /* 0x040fe20003f24070 */
[----:B------:R0:W2:Y:S01]  /*1c5c0*/  @P0 LDG.E.U16 R41, desc[UR24][R8.64] ;  /* 0x0000001808290981 */ /* 0x0000a2000c1e1500 */
[----:B------:R-:W-:Y:S01]  /*1c5d0*/  SEL R22, R38, R22, !P6 ;  /* 0x0000001626167207 */ /* 0x000fe20007000000 */
[----:B------:R-:W-:Y:S01]  /*1c5e0*/  @!P4 IMAD.MOV R21, RZ, RZ, -R21 ;  /* 0x000000ffff15c224 */ /* 0x000fe200078e0a15 */
[----:B------:R-:W-:Y:S01]  /*1c5f0*/  ISETP.GT.U32.AND P3, PT, R5, R26, PT ;  /* 0x0000001a0500720c */ /* 0x000fe20003f64070 */
[----:B------:R-:W2:Y:S02]  /*1c600*/  LDCU UR13, c[0x0][0x3b0] ;  /* 0x00007600ff0d77ac */ /* 0x000ea40008000800 */
[----:B------:R-:W-:Y:S01]  /*1c610*/  IMAD R22, R22, UR4, RZ ;  /* 0x0000000416167c24 */ /* 0x000fe2000f8e02ff */
[-C--:B0-----:R-:W-:Y:S01]  /*1c620*/  LEA R8, P4, R23, R4.reuse, 0x1 ;  /* 0x0000000417087211 */ /* 0x081fe200078808ff */
[--C-:B------:R-:W-:Y:S01]  /*1c630*/  @!P2 IMAD.IADD R25, R25, 0x1, -R5.reuse ;  /* 0x000000011919a824 */ /* 0x100fe200078e0a05 */
[----:B------:R-:W0:Y:S02]  /*1c640*/  LDCU UR4, c[0x0][0x3b0] ;  /* 0x00007600ff0477ac */ /* 0x000e240008000800 */
[----:B------:R-:W-:Y:S01]  /*1c650*/  LEA.HI.X.SX32 R9, R23, R3, 0x1, P4 ;  /* 0x0000000317097211 */ /* 0x000fe200020f0eff */
[----:B------:R-:W-:Y:S01]  /*1c660*/  @!P1 IMAD.IADD R24, R24, 0x1, -R5 ;  /* 0x0000000118189824 */ /* 0x000fe200078e0a05 */
[----:B-1----:R-:W-:-:S02]  /*1c670*/  LEA R10, P1, R22, R4, 0x1 ;  /* 0x00000004160a7211 */ /* 0x002fc400078208ff */
[----:B------:R-:W-:Y:S02]  /*1c680*/  ISETP.GT.U32.AND P2, PT, R5, R25, PT ;  /* 0x000000190500720c */ /* 0x000fe40003f44070 */
[----:B------:R-:W-:Y:S02]  /*1c690*/  SEL R21, R38, R21, !P6 ;  /* 0x0000001526157207 */ /* 0x000fe40007000000 */
[----:B------:R-:W-:Y:S01]  /*1c6a0*/  PRMT R40, RZ, 0x7610, R40 ;  /* 0x00007610ff287816 */ /* 0x000fe20000000028 */
[----:B------:R-:W-:Y:S01]  /*1c6b0*/  @!P3 IMAD.IADD R26, R26, 0x1, -R5 ;  /* 0x000000011a1ab824 */ /* 0x000fe200078e0a05 */
[----:B------:R1:W-:Y:S01]  /*1c6c0*/  STL [R1+0x724], R8 ;  /* 0x0007240801007387 */ /* 0x0003e20000100800 */
[----:B------:R-:W-:Y:S01]  /*1c6d0*/  IMAD R21, R21, UR5, RZ ;  /* 0x0000000515157c24 */ /* 0x000fe2000f8e02ff */
[----:B------:R-:W0:Y:S01]  /*1c6e0*/  LDCU UR5, c[0x0][0x3b0] ;  /* 0x00007600ff0577ac */ /* 0x000e220008000800 */
[----:B------:R-:W-:Y:S01]  /*1c6f0*/  PRMT R39, RZ, 0x7610, R39 ;  /* 0x00007610ff277816 */ /* 0x000fe20000000027 */
[----:B------:R-:W-:Y:S01]  /*1c700*/  STL [R1+0x73c], R10 ;  /* 0x00073c0a01007387 */ /* 0x000fe20000100800 */
[----:B------:R-:W-:-:S03]  /*1c710*/  ISETP.GT.U32.AND P3, PT, R5, R26, PT ;  /* 0x0000001a0500720c */ /* 0x000fc60003f64070 */
[----:B------:R0:W-:Y:S01]  /*1c720*/  STL [R1+0x720], R9 ;  /* 0x0007200901007387 */ /* 0x0001e20000100800 */
[----:B------:R-:W-:-:S03]  /*1c730*/  @!P2 IMAD.IADD R25, R25, 0x1, -R5 ;  /* 0x000000011919a824 */ /* 0x000fc600078e0a05 */
[----:B------:R1:W2:Y:S01]  /*1c740*/  @P0 LDG.E.U16 R40, desc[UR24][R8.64] ;  /* 0x0000001808280981 */ /* 0x0002a2000c1e1500 */
[----:B------:R-:W-:-:S06]  /*1c750*/  PRMT R56, RZ, 0x7610, R56 ;  /* 0x00007610ff387816 */ /* 0x000fcc0000000038 */
[----:B------:R0:W2:Y:S01]  /*1c760*/  @P0 LDG.E.U16 R56, desc[UR24][R36.64] ;  /* 0x0000001824380981 */ /* 0x0000a2000c1e1500 */
[----:B-1----:R-:W-:Y:S02]  /*1c770*/  @P0 IMAD.MOV.U32 R8, RZ, RZ, R10 ;  /* 0x000000ffff080224 */ /* 0x002fe400078e000a */
[----:B------:R-:W-:Y:S01]  /*1c780*/  @!P3 IMAD.IADD R26, R26, 0x1, -R5 ;  /* 0x000000011a1ab824 */ /* 0x000fe200078e0a05 */
[----:B0-----:R-:W-:Y:S02]  /*1c790*/  PRMT R37, RZ, 0x7610, R37 ;  /* 0x00007610ff257816 */ /* 0x001fe40000000025 */
[----:B------:R-:W-:Y:S02]  /*1c7a0*/  PRMT R36, RZ, 0x7610, R36 ;  /* 0x00007610ff247816 */ /* 0x000fe40000000024 */
[----:B----4-:R-:W-:Y:S02]  /*1c7b0*/  ISETP.GE.AND P4, PT, R11, RZ, PT ;  /* 0x000000ff0b00720c */ /* 0x010fe40003f86270 */
[----:B------:R-:W-:-:S02]  /*1c7c0*/  LEA.HI.X.SX32 R11, R22, R3, 0x1, P1 ;  /* 0x00000003160b7211 */ /* 0x000fc400008f0eff */
[----:B---3--:R-:W-:-:S03]  /*1c7d0*/  ISETP.GE.AND P1, PT, R7, RZ, PT ;  /* 0x000000ff0700720c */ /* 0x008fc60003f26270 */
[----:B------:R-:W-:Y:S01]  /*1c7e0*/  @P0 IMAD.MOV.U32 R9, RZ, RZ, R11 ;  /* 0x000000ffff090224 */ /* 0x000fe200078e000b */
[----:B------:R0:W-:Y:S05]  /*1c7f0*/  STL [R1+0x738], R11 ;  /* 0x0007380b01007387 */ /* 0x0001ea0000100800 */
[----:B------:R-:W-:Y:S01]  /*1c800*/  @!P4 IMAD.MOV R24, RZ, RZ, -R24 ;  /* 0x000000ffff18c224 */ /* 0x000fe200078e0a18 */
[----:B------:R-:W-:Y:S01]  /*1c810*/  LEA R7, P4, R21, R4, 0x1 ;  /* 0x0000000415077211 */ /* 0x000fe200078808ff */
[----:B------:R-:W3:Y:S03]  /*1c820*/  LDL R10, [R1+0xa6c] ;  /* 0x000a6c00010a7983 */ /* 0x000ee60000100800 */
[----:B------:R-:W-:Y:S01]  /*1c830*/  SEL R24, R38, R24, !P6 ;  /* 0x0000001826187207 */ /* 0x000fe20007000000 */
[----:B------:R1:W4:Y:S01]  /*1c840*/  @P0 LDG.E.U16 R39, desc[UR24][R8.64] ;  /* 0x0000001808270981 */ /* 0x000322000c1e1500 */
[----:B------:R-:W-:-:S03]  /*1c850*/  @!P1 IMAD.MOV R25, RZ, RZ, -R25 ;  /* 0x000000ffff199224 */ /* 0x000fc600078e0a19 */
[----:B------:R-:W-:Y:S01]  /*1c860*/  IMAD R24, R24, UR4, RZ ;  /* 0x0000000418187c24 */ /* 0x000fe2000f8e02ff */
[----:B------:R-:W-:Y:S01]  /*1c870*/  STL [R1+0x744], R7 ;  /* 0x0007440701007387 */ /* 0x000fe20000100800 */
[----:B-1----:R-:W-:Y:S01]  /*1c880*/  LEA.HI.X.SX32 R8, R21, R3, 0x1, P4 ;  /* 0x0000000315087211 */ /* 0x002fe200020f0eff */
[----:B------:R-:W1:Y:S01]  /*1c890*/  LDCU UR4, c[0x0][0x3b0] ;  /* 0x00007600ff0477ac */ /* 0x000e620008000800 */
[----:B------:R-:W-:Y:S02]  /*1c8a0*/  ISETP.GT.U32.AND P4, PT, R5, R27, PT ;  /* 0x0000001b0500720c */ /* 0x000fe40003f84070 */
[----:B------:R-:W-:Y:S01]  /*1c8b0*/  SEL R25, R38, R25, !P6 ;  /* 0x0000001926197207 */ /* 0x000fe20007000000 */
[----:B------:R0:W-:Y:S01]  /*1c8c0*/  STL [R1+0x740], R8 ;  /* 0x0007400801007387 */ /* 0x0001e20000100800 */
[----:B------:R-:W-:-:S03]  /*1c8d0*/  @P0 IMAD.MOV.U32 R9, RZ, RZ, R8 ;  /* 0x000000ffff090224 */ /* 0x000fc600078e0008 */
[----:B------:R-:W-:Y:S01]  /*1c8e0*/  IMAD R25, R25, UR5, RZ ;  /* 0x0000000519197c24 */ /* 0x000fe2000f8e02ff */
[----:B0-----:R-:W2:Y:S01]  /*1c8f0*/  LDL R11, [R1+0xa68] ;  /* 0x000a6800010b7983 */ /* 0x001ea20000100800 */
[----:B------:R-:W-:Y:S01]  /*1c900*/  ISETP.GE.AND P2, PT, R2, RZ, PT ;  /* 0x000000ff0200720c */ /* 0x000fe20003f46270 */
[----:B------:R-:W0:Y:S01]  /*1c910*/  LDCU UR5, c[0x0][0x3b0] ;  /* 0x00007600ff0577ac */ /* 0x000e220008000800 */
[----:B------:R-:W-:Y:S01]  /*1c920*/  @P0 IMAD.MOV.U32 R8, RZ, RZ, R7 ;  /* 0x000000ffff080224 */ /* 0x000fe200078e0007 */
[----:B------:R-:W-:Y:S01]  /*1c930*/  LEA R7, P3, R24, R4, 0x1 ;  /* 0x0000000418077211 */ /* 0x000fe200078608ff */
[----:B------:R-:W-:-:S03]  /*1c940*/  @!P4 IMAD.IADD R27, R27, 0x1, -R5 ;  /* 0x000000011b1bc824 */ /* 0x000fc600078e0a05 */
[----:B------:R1:W4:Y:S01]  /*1c950*/  @P0 LDG.E.U16 R37, desc[UR24][R8.64] ;  /* 0x0000001808250981 */ /* 0x000322000c1e1500 */
[----:B------:R-:W-:-:S03]  /*1c960*/  LEA R2, P4, R25, R4, 0x1 ;  /* 0x0000000419027211 */ /* 0x000fc600078808ff */
[----:B------:R-:W-:Y:S01]  /*1c970*/  STL [R1+0x75c], R7 ;  /* 0x00075c0701007387 */ /* 0x000fe20000100800 */
[----:B-1----:R-:W-:-:S05]  /*1c980*/  LEA.HI.X.SX32 R8, R24, R3, 0x1, P3 ;  /* 0x0000000318087211 */ /* 0x002fca00018f0eff */
[----:B------:R1:W-:Y:S01]  /*1c990*/  STL [R1+0x758], R8 ;  /* 0x0007580801007387 */ /* 0x0003e20000100800 */
[----:B------:R-:W-:-:S03]  /*1c9a0*/  @P0 IMAD.MOV.U32 R9, RZ, RZ, R8 ;  /* 0x000000ffff090224 */ /* 0x000fc600078e0008 */
[----:B------:R0:W-:Y:S01]  /*1c9b0*/  STL [R1+0x764], R2 ;  /* 0x0007640201007387 */ /* 0x0001e20000100800 */
[----:B-1----:R-:W-:Y:S01]  /*1c9c0*/  @P0 IMAD.MOV.U32 R8, RZ, RZ, R7 ;  /* 0x000000ffff080224 */ /* 0x002fe200078e0007 */
[----:B------:R-:W-:-:S04]  /*1c9d0*/  LEA.HI.X.SX32 R7, R25, R3, 0x1, P4 ;  /* 0x0000000319077211 */ /* 0x000fc800020f0eff */
[----:B------:R1:W4:Y:S04]  /*1c9e0*/  @P0 LDG.E.U16 R36, desc[UR24][R8.64] ;  /* 0x0000001808240981 */ /* 0x000328000c1e1500 */
[----:B------:R0:W-:Y:S01]  /*1c9f0*/  STL [R1+0x760], R7 ;  /* 0x0007600701007387 */ /* 0x0001e20000100800 */
[----:B-1----:R-:W-:-:S03]  /*1ca00*/  @P0 IMAD.MOV.U32 R8, RZ, RZ, R2 ;  /* 0x000000ffff080224 */ /* 0x002fc600078e0002 */
[----:B0-----:R-:W4:Y:S01]  /*1ca10*/  LDL R2, [R1+0xa64] ;  /* 0x000a640001027983 */ /* 0x001f220000100800 */
[C---:B------:R-:W-:Y:S01]  /*1ca20*/  ISETP.GT.U32.AND P1, PT, R5.reuse, R28, PT ;  /* 0x0000001c0500720c */ /* 0x040fe20003f24070 */
[----:B------:R-:W-:Y:S01]  /*1ca30*/  @!P2 IMAD.MOV R26, RZ, RZ, -R26 ;  /* 0x000000ffff1aa224 */ /* 0x000fe200078e0a1a */
[C---:B------:R-:W-:Y:S02]  /*1ca40*/  ISETP.GT.U32.AND P2, PT, R5.reuse, R27, PT ;  /* 0x0000001b0500720c */ /* 0x040fe40003f44070 */
[----:B------:R-:W-:Y:S02]  /*1ca50*/  ISETP.GT.U32.AND P3, PT, R5, R29, PT ;  /* 0x0000001d0500720c */ /* 0x000fe40003f64070 */
[----:B------:R-:W-:-:S07]  /*1ca60*/  SEL R26, R38, R26, !P6 ;  /* 0x0000001a261a7207 */ /* 0x000fce0007000000 */
[----:B------:R-:W-:Y:S02]  /*1ca70*/  @!P1 IMAD.IADD R28, R28, 0x1, -R5 ;  /* 0x000000011c1c9824 */ /* 0x000fe400078e0a05 */
[----:B------:R-:W-:Y:S01]  /*1ca80*/  IMAD R26, R26, UR8, RZ ;  /* 0x000000081a1a7c24 */ /* 0x000fe2000f8e02ff */
[----:B------:R-:W-:Y:S01]  /*1ca90*/  PRMT R54, RZ, 0x7610, R54 ;  /* 0x00007610ff367816 */ /* 0x000fe20000000036 */
[----:B------:R-:W-:Y:S01]  /*1caa0*/  @P0 IMAD.MOV.U32 R9, RZ, RZ, R7 ;  /* 0x000000ffff090224 */ /* 0x000fe200078e0007 */
[----:B------:R-:W0:Y:S01]  /*1cab0*/  LDCU UR8, c[0x0][0x3b0] ;  /* 0x00007600ff0877ac */ /* 0x000e220008000800 */
[--C-:B------:R-:W-:Y:S01]  /*1cac0*/  @!P2 IMAD.IADD R27, R27, 0x1, -R5.reuse ;  /* 0x000000011b1ba824 */ /* 0x100fe200078e0a05 */
[----:B------:R-:W-:Y:S01]  /*1cad0*/  LEA R7, P4, R26, R4, 0x1 ;  /* 0x000000041a077211 */ /* 0x000fe200078808ff */
[----:B------:R-:W-:Y:S01]  /*1cae0*/  @!P3 IMAD.IADD R29, R29, 0x1, -R5 ;  /* 0x000000011d1db824 */ /* 0x000fe200078e0a05 */
[----:B------:R-:W-:Y:S01]  /*1caf0*/  ISETP.GT.U32.AND P3, PT, R5, R28, PT ;  /* 0x0000001c0500720c */ /* 0x000fe20003f64070 */
[----:B------:R1:W4:Y:S02]  /*1cb00*/  @P0 LDG.E.U16 R54, desc[UR24][R34.64] ;  /* 0x0000001822360981 */ /* 0x000324000c1e1500 */
[----:B-1----:R-:W-:-:S02]  /*1cb10*/  PRMT R35, RZ, 0x7610, R35 ;  /* 0x00007610ff237816 */ /* 0x002fc40000000023 */
[----:B------:R1:W-:Y:S08]  /*1cb20*/  STL [R1+0x77c], R7 ;  /* 0x00077c0701007387 */ /* 0x0003f00000100800 */
[----:B------:R-:W-:Y:S01]  /*1cb30*/  @!P3 IMAD.IADD R28, R28, 0x1, -R5 ;  /* 0x000000011c1cb824 */ /* 0x000fe200078e0a05 */
[----:B------:R0:W4:Y:S01]  /*1cb40*/  @P0 LDG.E.U16 R35, desc[UR24][R8.64] ;  /* 0x0000001808230981 */ /* 0x000122000c1e1500 */
[----:B------:R-:W-:Y:S01]  /*1cb50*/  PRMT R34, RZ, 0x7610, R34 ;  /* 0x00007610ff227816 */ /* 0x000fe20000000022 */
[----:B0-----:R-:W-:Y:S01]  /*1cb60*/  @P0 IMAD.MOV.U32 R8, RZ, RZ, R7 ;  /* 0x000000ffff080224 */ /* 0x001fe200078e0007 */
[----:B---3--:R-:W-:-:S02]  /*1cb70*/  ISETP.GE.AND P1, PT, R10, RZ, PT ;  /* 0x000000ff0a00720c */ /* 0x008fc40003f26270 */
[----:B------:R-:W-:-:S11]  /*1cb80*/  LEA.HI.X.SX32 R10, R26, R3, 0x1, P4 ;  /* 0x000000031a0a7211 */ /* 0x000fd600020f0eff */
[----:B------:R-:W-:Y:S01]  /*1cb90*/  @!P1 IMAD.MOV R27, RZ, RZ, -R27 ;  /* 0x000000ffff1b9224 */ /* 0x000fe200078e0a1b */
[----:B------:R-:W-:-:S04]  /*1cba0*/  ISETP.GT.U32.AND P1, PT, R5, R32, PT ;  /* 0x000000200500720c */ /* 0x000fc80003f24070 */
[----:B------:R-:W-:Y:S02]  /*1cbb0*/  SEL R27, R38, R27, !P6 ;  /* 0x0000001b261b7207 */ /* 0x000fe40007000000 */
[----:B--2---:R-:W-:-:S03]  /*1cbc0*/  ISETP.GE.AND P4, PT, R11, RZ, PT ;  /* 0x000000ff0b00720c */ /* 0x004fc60003f86270 */
[----:B-1----:R-:W-:-:S04]  /*1cbd0*/  IMAD R7, R27, UR4, RZ ;  /* 0x000000041b077c24 */ /* 0x002fc8000f8e02ff */
[----:B------:R-:W-:Y:S02]  /*1cbe0*/  @!P1 IMAD.IADD R32, R32, 0x1, -R5 ;  /* 0x0000000120209824 */ /* 0x000fe400078e0a05 */
[----:B------:R-:W-:Y:S01]  /*1cbf0*/  @P0 IMAD.MOV.U32 R9, RZ, RZ, R10 ;  /* 0x000000ffff090224 */ /* 0x000fe200078e000a */
[----:B------:R0:W-:Y:S03]  /*1cc00*/  STL [R1+0x778], R10 ;  /* 0x0007780a01007387 */ /* 0x0001e60000100800 */
[----:B------:R-:W-:Y:S01]  /*1cc10*/  @!P4 IMAD.MOV R28, RZ, RZ, -R28 ;  /* 0x000000ffff1cc224 */ /* 0x000fe200078e0a1c */
[----:B------:R-:W2:Y:S01]  /*1cc20*/  LDL R11, [R1+0xa58] ;  /* 0x000a5800010b7983 */ /* 0x000ea20000100800 */
[----:B------:R-:W-:Y:S01]  /*1cc30*/  ISETP.GT.U32.AND P3, PT, R5, R31, PT ;  /* 0x0000001f0500720c */ /* 0x000fe20003f64070 */
[----:B------:R-:W1:Y:S02]  /*1cc40*/  LDCU UR4, c[0x0][0x3b0] ;  /* 0x00007600ff0477ac */ /* 0x000e640008000800 */
[----:B0-----:R-:W3:Y:S04]  /*1cc50*/  LDL R10, [R1+0xa5c] ;  /* 0x000a5c00010a7983 */ /* 0x001ee80000100800 */
[----:B------:R0:W2:Y:S01]  /*1cc60*/  @P0 LDG.E.U16 R34, desc[UR24][R8.64] ;  /* 0x0000001808220981 */ /* 0x0000a2000c1e1500 */
[----:B----4-:R-:W-:-:S02]  /*1cc70*/  ISETP.GE.AND P1, PT, R2, RZ, PT ;  /* 0x000000ff0200720c */ /* 0x010fc40003f26270 */
[----:B------:R-:W-:-:S04]  /*1cc80*/  LEA R2, P4, R7, R4, 0x1 ;  /* 0x0000000407027211 */ /* 0x000fc800078808ff */
[----:B0-----:R-:W-:Y:S01]  /*1cc90*/  LEA.HI.X.SX32 R8, R7, R3, 0x1, P4 ;  /* 0x0000000307087211 */ /* 0x001fe200020f0eff */
[----:B------:R-:W-:Y:S04]  /*1cca0*/  STL [R1+0x784], R2 ;  /* 0x0007840201007387 */ /* 0x000fe80000100800 */
[----:B------:R-:W4:Y:S01]  /*1ccb0*/  LDL R7, [R1+0xa60] ;  /* 0x000a600001077983 */ /* 0x000f220000100800 */
[----:B------:R-:W-:Y:S01]  /*1ccc0*/  ISETP.GT.U32.AND P2, PT, R5, R29, PT ;  /* 0x0000001d0500720c */ /* 0x000fe20003f44070 */
[----:B------:R-:W-:Y:S01]  /*1ccd0*/  @!P3 IMAD.IADD R31, R31, 0x1, -R5 ;  /* 0x000000011f1fb824 */ /* 0x000fe200078e0a05 */
[----:B------:R-:W-:Y:S02]  /*1cce0*/  ISETP.GT.U32.AND P3, PT, R5, R32, PT ;  /* 0x000000200500720c */ /* 0x000fe40003f64070 */
[----:B------:R-:W-:Y:S01]  /*1ccf0*/  SEL R28, R38, R28, !P6 ;  /* 0x0000001c261c7207 */ /* 0x000fe20007000000 */
[----:B------:R0:W-:Y:S01]  /*1cd00*/  STL [R1+0x780], R8 ;  /* 0x0007800801007387 */ /* 0x0001e20000100800 */
[----:B------:R-:W-:-:S03]  /*1cd10*/  @P0 IMAD.MOV.U32 R9, RZ, RZ, R8 ;  /* 0x000000ffff090224 */ /* 0x000fc600078e0008 */
[----:B------:R-:W-:-:S04]  /*1cd20*/  IMAD R28, R28, UR5, RZ ;  /* 0x000000051c1c7c24 */ /* 0x000fc8000f8e02ff */
[----:B------:R-:W-:Y:S01]  /*1cd30*/  @!P2 IMAD.IADD R29, R29, 0x1, -R5 ;  /* 0x000000011d1da824 */ /* 0x000fe200078e0a05 */
[C---:B------:R-:W-:Y:S01]  /*1cd40*/  ISETP.GT.U32.AND P4, PT, R5.reuse, R31, PT ;  /* 0x0000001f0500720c */ /* 0x040fe20003f84070 */
[----:B0-----:R-:W-:Y:S01]  /*1cd50*/  @P0 IMAD.MOV.U32 R8, RZ, RZ, R2 ;  /* 0x000000ffff080224 */ /* 0x001fe200078e0002 */
[----:B------:R-:W-:Y:S01]  /*1cd60*/  PRMT R27, RZ, 0x7610, R27 ;  /* 0x00007610ff1b7816 */ /* 0x000fe2000000001b */
[----:B------:R-:W-:Y:S01]  /*1cd70*/  @!P1 IMAD.MOV R29, RZ, RZ, -R29 ;  /* 0x000000ffff1d9224 */ /* 0x000fe200078e0a1d */
[----:B------:R-:W-:Y:S01]  /*1cd80*/  LEA R2, P1, R28, R4, 0x1 ;  /* 0x000000041c027211 */ /* 0x000fe200078208ff */
[--C-:B------:R-:W-:Y:S01]  /*1cd90*/  @!P3 IMAD.IADD R32, R32, 0x1, -R5.reuse ;  /* 0x000000012020b824 */ /* 0x100fe200078e0a05 */
[----:B------:R-:W-:Y:S01]  /*1cda0*/  ISETP.GT.U32.AND P2, PT, R5, R30, PT ;  /* 0x0000001e0500720c */ /* 0x000fe20003f44070 */
[----:B------:R-:W0:Y:S01]  /*1cdb0*/  LDCU UR5, c[0x0][0x3b0] ;  /* 0x00007600ff0577ac */ /* 0x000e220008000800 */
[----:B------:R0:W2:Y:S04]  /*1cdc0*/  @P0 LDG.E.U16 R27, desc[UR24][R8.64] ;  /* 0x00000018081b0981 */ /* 0x0000a8000c1e1500 */
[----:B------:R0:W-:Y:S07]  /*1cdd0*/  STL [R1+0x79c], R2 ;  /* 0x00079c0201007387 */ /* 0x0001ee0000100800 */
[----:B------:R-:W-:Y:S01]  /*1cde0*/  @!P2 IMAD.IADD R30, R30, 0x1, -R5 ;  /* 0x000000011e1ea824 */ /* 0x000fe200078e0a05 */
[----:B----4-:R-:W-:-:S02]  /*1cdf0*/  ISETP.GE.AND P3, PT, R7, RZ, PT ;  /* 0x000000ff0700720c */ /* 0x010fc40003f66270 */
[----:B------:R-:W-:-:S05]  /*1ce00*/  LEA.HI.X.SX32 R7, R28, R3, 0x1, P1 ;  /* 0x000000031c077211 */ /* 0x000fca00008f0eff */
[----:B------:R4:W-:Y:S04]  /*1ce10*/  STL [R1+0x798], R7 ;  /* 0x0007980701007387 */ /* 0x0009e80000100800 */
[----:B------:R-:W4:Y:S01]  /*1ce20*/  LDL R28, [R1+0xa54] ;  /* 0x000a5400011c7983 */ /* 0x000f220000100800 */
[----:B------:R-:W-:Y:S02]  /*1ce30*/  ISETP.GT.U32.AND P2, PT, R5, R30, PT ;  /* 0x0000001e0500720c */ /* 0x000fe40003f44070 */
[----:B---3--:R-:W-:Y:S02]  /*1ce40*/  ISETP.GE.AND P1, PT, R10, RZ, PT ;  /* 0x000000ff0a00720c */ /* 0x008fe40003f26270 */
[----:B------:R-:W-:Y:S01]  /*1ce50*/  SEL R29, R38, R29, !P6 ;  /* 0x0000001d261d7207 */ /* 0x000fe20007000000 */
[----:B------:R-:W-:-:S02]  /*1ce60*/  @!P3 IMAD.MOV R32, RZ, RZ, -R32 ;  /* 0x000000ffff20b224 */ /* 0x000fc400078e0a20 */
[--C-:B------:R-:W-:Y:S02]  /*1ce70*/  @!P4 IMAD.IADD R31, R31, 0x1, -R5.reuse ;  /* 0x000000011f1fc824 */ /* 0x100fe400078e0a05 */
[----:B------:R-:W-:Y:S01]  /*1ce80*/  IMAD R29, R29, UR8, RZ ;  /* 0x000000081d1d7c24 */ /* 0x000fe2000f8e02ff */
[----:B--2---:R-:W-:Y:S01]  /*1ce90*/  ISETP.GE.AND P4, PT, R11, RZ, PT ;  /* 0x000000ff0b00720c */ /* 0x004fe20003f86270 */
[----:B0-----:R-:W-:Y:S02]  /*1cea0*/  @P0 IMAD.MOV.U32 R8, RZ, RZ, R2 ;  /* 0x000000ffff080224 */ /* 0x001fe400078e0002 */
[----:B------:R-:W-:Y:S01]  /*1ceb0*/  @!P2 IMAD.IADD R30, R30, 0x1, -R5 ;  /* 0x000000011e1ea824 */ /* 0x000fe200078e0a05 */
[----:B------:R-:W-:Y:S01]  /*1cec0*/  ISETP.GT.U32.AND P2, PT, R5, R33, PT ;  /* 0x000000210500720c */ /* 0x000fe20003f44070 */
[----:B------:R-:W-:Y:S01]  /*1ced0*/  @!P1 IMAD.MOV R31, RZ, RZ, -R31 ;  /* 0x000000ffff1f9224 */ /* 0x000fe200078e0a1f */
[----:B------:R-:W-:Y:S02]  /*1cee0*/  LEA R2, P3, R29, R4, 0x1 ;  /* 0x000000041d027211 */ /* 0x000fe400078608ff */
[----:B------:R-:W-:Y:S01]  /*1cef0*/  SEL R32, R38, R32, !P6 ;  /* 0x0000002026207207 */ /* 0x000fe20007000000 */
[----:B------:R-:W-:Y:S01]  /*1cf00*/  @P0 IMAD.MOV.U32 R9, RZ, RZ, R7 ;  /* 0x000000ffff090224 */ /* 0x000fe200078e0007 */
[----:B------:R-:W-:-:S02]  /*1cf10*/  PRMT R26, RZ, 0x7610, R26 ;  /* 0x00007610ff1a7816 */ /* 0x000fc4000000001a */
[----:B----4-:R-:W-:Y:S01]  /*1cf20*/  LEA.HI.X.SX32 R7, R29, R3, 0x1, P3 ;  /* 0x000000031d077211 */ /* 0x010fe200018f0eff */
[----:B------:R-:W-:Y:S01]  /*1cf30*/  IMAD R32, R32, UR13, RZ ;  /* 0x0000000d20207c24 */ /* 0x000fe2000f8e02ff */
[----:B------:R-:W-:Y:S01]  /*1cf40*/  SEL R31, R38, R31, !P6 ;  /* 0x0000001f261f7207 */ /* 0x000fe20007000000 */
[----:B------:R-:W-:Y:S01]  /*1cf50*/  STL [R1+0x7a4], R2 ;  /* 0x0007a40201007387 */ /* 0x000fe20000100800 */
[----:B------:R-:W-:-:S03]  /*1cf60*/  @!P4 IMAD.MOV R30, RZ, RZ, -R30 ;  /* 0x000000ffff1ec224 */ /* 0x000fc600078e0a1e */
[----:B------:R0:W2:Y:S01]  /*1cf70*/  @P0 LDG.E.U16 R26, desc[UR24][R8.64] ;  /* 0x00000018081a0981 */ /* 0x0000a2000c1e1500 */
[----:B-1----:R-:W-:-:S03]  /*1cf80*/  IMAD R31, R31, UR4, RZ ;  /* 0x000000041f1f7c24 */ /* 0x002fc6000f8e02ff */
[----:B------:R1:W-:Y:S01]  /*1cf90*/  STL [R1+0x7a0], R7 ;  /* 0x0007a00701007387 */ /* 0x0003e20000100800 */
[----:B------:R-:W-:Y:S01]  /*1cfa0*/  PRMT R25, RZ, 0x7610, R25 ;  /* 0x00007610ff197816 */ /* 0x000fe20000000019 */
[----:B------:R-:W-:Y:S02]  /*1cfb0*/  @!P2 IMAD.IADD R33, R33, 0x1, -R5 ;  /* 0x000000012121a824 */ /* 0x000fe400078e0a05 */
[----:B0-----:R-:W-:Y:S01]  /*1cfc0*/  @P0 IMAD.MOV.U32 R9, RZ, RZ, R7 ;  /* 0x000000ffff090224 */ /* 0x001fe200078e0007 */
[----:B------:R-:W-:Y:S01]  /*1cfd0*/  SEL R30, R38, R30, !P6 ;  /* 0x0000001e261e7207 */ /* 0x000fe20007000000 */
[----:B------:R-:W-:Y:S01]  /*1cfe0*/  @P0 IMAD.MOV.U32 R8, RZ, RZ, R2 ;  /* 0x000000ffff080224 */ /* 0x000fe200078e0002 */
[----:B------:R-:W-:Y:S01]  /*1cff0*/  PRMT R24, RZ, 0x7610, R24 ;  /* 0x00007610ff187816 */ /* 0x000fe20000000018 */
[----:B------:R-:W0:Y:S01]  /*1d000*/  LDCU UR4, c[0x0][0x3b0] ;  /* 0x00007600ff0477ac */ /* 0x000e220008000800 */
[CC--:B-1----:R-:W-:Y:S02]  /*1d010*/  LEA R7, P1, R32.reuse, R4.reuse, 0x1 ;  /* 0x0000000420077211 */ /* 0x0c2fe400078208ff */
[----:B------:R-:W-:Y:S01]  /*1d020*/  LEA R10, P2, R31, R4, 0x1 ;  /* 0x000000041f0a7211 */ /* 0x000fe200078408ff */
[----:B------:R1:W3:Y:S01]  /*1d030*/  @P0 LDG.E.U16 R25, desc[UR24][R8.64] ;  /* 0x0000001808190981 */ /* 0x0002e2000c1e1500 */
[----:B------:R-:W-:-:S02]  /*1d040*/  LEA.HI.X.SX32 R11, R32, R3, 0x1, P1 ;  /* 0x00000003200b7211 */ /* 0x000fc400008f0eff */
[----:B------:R-:W-:Y:S01]  /*1d050*/  ISETP.GT.U32.AND P1, PT, R5, R33, PT ;  /* 0x000000210500720c */ /* 0x000fe20003f24070 */
[----:B------:R-:W-:Y:S01]  /*1d060*/  STL [R1+0x7bc], R7 ;  /* 0x0007bc0701007387 */ /* 0x000fe20000100800 */
[----:B------:R-:W-:Y:S02]  /*1d070*/  IMAD R30, R30, UR5, RZ ;  /* 0x000000051e1e7c24 */ /* 0x000fe4000f8e02ff */
[----:B-1----:R-:W-:Y:S01]  /*1d080*/  @P0 IMAD.MOV.U32 R8, RZ, RZ, R7 ;  /* 0x000000ffff080224 */ /* 0x002fe200078e0007 */
[----:B------:R1:W-:Y:S01]  /*1d090*/  STL [R1+0x7b8], R11 ;  /* 0x0007b80b01007387 */ /* 0x0003e20000100800 */
[----:B------:R-:W-:Y:S01]  /*1d0a0*/  @P0 IMAD.MOV.U32 R9, RZ, RZ, R11 ;  /* 0x000000ffff090224 */ /* 0x000fe200078e000b */
[C---:B------:R-:W-:Y:S01]  /*1d0b0*/  LEA R2, P3, R30.reuse, R4, 0x1 ;  /* 0x000000041e027211 */ /* 0x040fe200078608ff */
[----:B------:R-:W4:Y:S01]  /*1d0c0*/  LDCU UR5, c[0x0][0x3b0] ;  /* 0x00007600ff0577ac */ /* 0x000f220008000800 */
[----:B------:R-:W-:Y:S02]  /*1d0d0*/  PRMT R23, RZ, 0x7610, R23 ;  /* 0x00007610ff177816 */ /* 0x000fe40000000017 */
[----:B------:R0:W2:Y:S01]  /*1d0e0*/  @P0 LDG.E.U16 R24, desc[UR24][R8.64] ;  /* 0x0000001808180981 */ /* 0x0000a2000c1e1500 */
[-C--:B-1----:R-:W-:Y:S01]  /*1d0f0*/  LEA.HI.X.SX32 R11, R31, R3.reuse, 0x1, P2 ;  /* 0x000000031f0b7211 */ /* 0x082fe200010f0eff */
[----:B------:R-:W-:Y:S01]  /*1d100*/  @!P1 IMAD.IADD R33, R33, 0x1, -R5 ;  /* 0x0000000121219824 */ /* 0x000fe200078e0a05 */
[----:B------:R-:W-:Y:S01]  /*1d110*/  LEA.HI.X.SX32 R7, R30, R3, 0x1, P3 ;  /* 0x000000031e077211 */ /* 0x000fe200018f0eff */
[----:B------:R1:W-:Y:S01]  /*1d120*/  STL [R1+0x7c4], R10 ;  /* 0x0007c40a01007387 */ /* 0x0003e20000100800 */
[----:B0-----:R-:W-:-:S02]  /*1d130*/  @P0 IMAD.MOV.U32 R8, RZ, RZ, R10 ;  /* 0x000000ffff080224 */ /* 0x001fc400078e000a */
[----:B------:R-:W-:Y:S01]  /*1d140*/  @P0 IMAD.MOV.U32 R9, RZ, RZ, R11 ;  /* 0x000000ffff090224 */ /* 0x000fe200078e000b */
[----:B------:R-:W-:Y:S01]  /*1d150*/  STL [R1+0x7dc], R2 ;  /* 0x0007dc0201007387 */ /* 0x000fe20000100800 */
[----:B------:R-:W-:Y:S02]  /*1d160*/  PRMT R22, RZ, 0x7610, R22 ;  /* 0x00007610ff167816 */ /* 0x000fe40000000016 */
[----:B-1----:R-:W-:Y:S01]  /*1d170*/  LOP3.LUT R10, R0, 0x1cc, RZ, 0xfc, !PT ;  /* 0x000001cc000a7812 */ /* 0x002fe200078efcff */
[----:B------:R-:W-:Y:S04]  /*1d180*/  STL [R1+0x7c0], R11 ;  /* 0x0007c00b01007387 */ /* 0x000fe80000100800 */
[----:B------:R0:W2:Y:S04]  /*1d190*/  @P0 LDG.E.U16 R23, desc[UR24][R8.64] ;  /* 0x0000001808170981 */ /* 0x0000a8000c1e1500 */
[----:B------:R1:W-:Y:S01]  /*1d1a0*/  STL [R1+0x7d8], R7 ;  /* 0x0007d80701007387 */ /* 0x0003e20000100800 */
[----:B0-----:R-:W-:-:S02]  /*1d1b0*/  @P0 IMAD.MOV.U32 R8, RZ, RZ, R2 ;  /* 0x000000ffff080224 */ /* 0x001fc400078e0002 */
[----:B------:R-:W-:Y:S01]  /*1d1c0*/  @P0 IMAD.MOV.U32 R9, RZ, RZ, R7 ;  /* 0x000000ffff090224 */ /* 0x000fe200078e0007 */
[----:B-1----:R-:W-:-:S04]  /*1d1d0*/  IABS R7, R10 ;  /* 0x0000000a00077213 */ /* 0x002fc80000000000 */
[----:B------:R0:W2:Y:S02]  /*1d1e0*/  @P0 LDG.E.U16 R22, desc[UR24][R8.64] ;  /* 0x0000001808160981 */ /* 0x0000a4000c1e1500 */
[----:B0-----:R-:W-:-:S04]  /*1d1f0*/  IMAD.HI.U32 R8, R6, R7, RZ ;  /* 0x0000000706087227 */ /* 0x001fc800078e00ff */
[----:B------:R-:W-:-:S04]  /*1d200*/  IMAD.MOV R8, RZ, RZ, -R8 ;  /* 0x000000ffff087224 */ /* 0x000fc800078e0a08 */
[----:B------:R-:W-:Y:S01]  /*1d210*/  IMAD R7, R5, R8, R7 ;  /* 0x0000000805077224 */ /* 0x000fe200078e0207 */
[----:B------:R-:W-:Y:S01]  /*1d220*/  PRMT R21, RZ, 0x7610, R21 ;  /* 0x00007610ff157816 */ /* 0x000fe20000000015 */
[----:B------:R-:W-:Y:S01]  /*1d230*/  STL [R1+0xa40], R10 ;  /* 0x000a400a01007387 */ /* 0x000fe20000100800 */
[----:B------:R-:W-:Y:S02]  /*1d240*/  PRMT R20, RZ, 0x7610, R20 ;  /* 0x00007610ff147816 */ /* 0x000fe40000000014 */
[----:B------:R-:W-:Y:S02]  /*1d250*/  PRMT R19, RZ, 0x7610, R19 ;  /* 0x00007610ff137816 */ /* 0x000fe40000000013 */
[----:B------:R-:W-:-:S13]  /*1d260*/  ISETP.GE.AND P2, PT, R28, RZ, PT ;  /* 0x000000ff1c00720c */ /* 0x000fda0003f46270 */
[----:B------:R-:W-:-:S05]  /*1d270*/  @!P2 IMAD.MOV R33, RZ, RZ, -R33 ;  /* 0x000000ffff21a224 */ /* 0x000fca00078e0a21 */
[----:B------:R-:W-:-:S05]  /*1d280*/  SEL R33, R38, R33, !P6 ;  /* 0x0000002126217207 */ /* 0x000fca0007000000 */
[----:B------:R-:W-:Y:S01]  /*1d290*/  IMAD R33, R33, UR4, RZ ;  /* 0x0000000421217c24 */ /* 0x000fe2000f8e02ff */
[----:B------:R-:W-:Y:S01]  /*1d2a0*/  ISETP.GE.AND P2, PT, R10, RZ, PT ;  /* 0x000000ff0a00720c */ /* 0x000fe20003f46270 */
[----:B------:R-:W0:Y:S03]  /*1d2b0*/  LDCU UR4, c[0x0][0x3b0] ;  /* 0x00007600ff0477ac */ /* 0x000e260008000800 */
[----:B------:R-:W-:-:S04]  /*1d2c0*/  LEA R2, P1, R33, R4, 0x1 ;  /* 0x0000000421027211 */ /* 0x000fc800078208ff */
[----:B------:R-:W-:Y:S02]  /*1d2d0*/  LEA.HI.X.SX32 R11, R33, R3, 0x1, P1 ;  /* 0x00000003210b7211 */ /* 0x000fe400008f0eff */
[----:B------:R-:W-:Y:S01]  /*1d2e0*/  ISETP.GT.U32.AND P1, PT, R5, R7, PT ;  /* 0x000000070500720c */ /* 0x000fe20003f24070 */
[----:B------:R-:W-:Y:S01]  /*1d2f0*/  @P0 IMAD.MOV.U32 R8, RZ, RZ, R2 ;  /* 0x000000ffff080224 */ /* 0x000fe200078e0002 */
[----:B------:R1:W-:Y:S01]  /*1d300*/  STL [R1+0x7e4], R2 ;  /* 0x0007e40201007387 */ /* 0x0003e20000100800 */
[----:B------:R-:W-:-:S05]  /*1d310*/  @P0 IMAD.MOV.U32 R9, RZ, RZ, R11 ;  /* 0x000000ffff090224 */ /* 0x000fca00078e000b */
[----:B------:R0:W2:Y:S01]  /*1d320*/  @P0 LDG.E.U16 R21, desc[UR24][R8.64] ;  /* 0x0000001808150981 */ /* 0x0000a2000c1e1500 */
[----:B-1----:R-:W-:-:S04]  /*1d330*/  LOP3.LUT R2, R0, 0x1ce, RZ, 0xfc, !PT ;  /* 0x000001ce00027812 */ /* 0x002fc800078efcff */
[----:B------:R-:W-:Y:S01]  /*1d340*/  @!P1 IMAD.IADD R7, R7, 0x1, -R5 ;  /* 0x0000000107079824 */ /* 0x000fe200078e0a05 */
[----:B0-----:R-:W-:-:S04]  /*1d350*/  IABS R8, R2 ;  /* 0x0000000200087213 */ /* 0x001fc80000000000 */
[----:B------:R-:W-:Y:S01]  /*1d360*/  ISETP.GT.U32.AND P1, PT, R5, R7, PT ;  /* 0x000000070500720c */ /* 0x000fe20003f24070 */
[----:B------:R-:W-:-:S04]  /*1d370*/  IMAD.HI.U32 R9, R6, R8, RZ ;  /* 0x0000000806097227 */ /* 0x000fc800078e00ff */
[----:B------:R-:W-:-:S04]  /*1d380*/  IMAD.MOV R9, RZ, RZ, -R9 ;  /* 0x000000ffff097224 */ /* 0x000fc800078e0a09 */
[----:B------:R-:W-:-:S04]  /*1d390*/  IMAD R8, R5, R9, R8 ;  /* 0x0000000905087224 */ /* 0x000fc800078e0208 */
[----:B------:R-:W-:Y:S01]  /*1d3a0*/  @!P1 IMAD.IADD R7, R7, 0x1, -R5 ;  /* 0x0000000107079824 */ /* 0x000fe200078e0a05 */
[----:B------:R-:W-:-:S03]  /*1d3b0*/  ISETP.GT.U32.AND P1, PT, R5, R8, PT ;  /* 0x000000080500720c */ /* 0x000fc60003f24070 */
[----:B------:R-:W-:-:S05]  /*1d3c0*/  @!P2 IMAD.MOV R7, RZ, RZ, -R7 ;  /* 0x000000ffff07a224 */ /* 0x000fca00078e0a07 */
[----:B------:R-:W-:-:S05]  /*1d3d0*/  SEL R7, R38, R7, !P6 ;  /* 0x0000000726077207 */ /* 0x000fca0007000000 */
[----:B------:R-:W-:Y:S01]  /*1d3e0*/  IMAD R7, R7, UR4, RZ ;  /* 0x0000000407077c24 */ /* 0x000fe2000f8e02ff */
[----:B------:R0:W-:Y:S01]  /*1d3f0*/  STL [R1+0x7e0], R11 ;  /* 0x0007e00b01007387 */ /* 0x0001e20000100800 */
[--C-:B------:R-:W-:Y:S01]  /*1d400*/  @!P1 IMAD.IADD R8, R8, 0x1, -R5.reuse ;  /* 0x0000000108089824 */ /* 0x100fe200078e0a05 */
[----:B------:R-:W1:Y:S02]  /*1d410*/  LDCU UR4, c[0x0][0x3b0] ;  /* 0x00007600ff0477ac */ /* 0x000e640008000800 */
[----:B------:R-:W-:Y:S02]  /*1d420*/  LEA R10, P2, R7, R4, 0x1 ;  /* 0x00000004070a7211 */ /* 0x000fe400078408ff */
[----:B------:R-:W-:Y:S02]  /*1d430*/  ISETP.GT.U32.AND P1, PT, R5, R8, PT ;  /* 0x000000080500720c */ /* 0x000fe40003f24070 */
[----:B0-----:R-:W-:Y:S02]  /*1d440*/  LEA.HI.X.SX32 R11, R7, R3, 0x1, P2 ;  /* 0x00000003070b7211 */ /* 0x001fe400010f0eff */
[----:B------:R-:W-:Y:S01]  /*1d450*/  ISETP.GE.AND P2, PT, R2, RZ, PT ;  /* 0x000000ff0200720c */ /* 0x000fe20003f46270 */
[----:B------:R-:W-:Y:S04]  /*1d460*/  STL [R1+0xa3c], R2 ;  /* 0x000a3c0201007387 */ /* 0x000fe80000100800 */
[----:B------:R0:W-:Y:S04]  /*1d470*/  STL [R1+0x7fc], R10 ;  /* 0x0007fc0a01007387 */ /* 0x0001e80000100800 */
[----:B------:R-:W-:Y:S01]  /*1d480*/  @!P1 IMAD.IADD R8, R8, 0x1, -R5 ;  /* 0x0000000108089824 */ /* 0x000fe200078e0a05 */
[----:B------:R0:W2:Y:S03]  /*1d490*/  @P0 LDG.E.U16 R20, desc[UR24][R10.64] ;  /* 0x000000180a140981 */ /* 0x0000a6000c1e1500 */
[----:B------:R-:W-:Y:S01]  /*1d4a0*/  @!P2 IMAD.MOV R8, RZ, RZ, -R8 ;  /* 0x000000ffff08a224 */ /* 0x000fe200078e0a08 */
[----:B0-----:R-:W-:-:S04]  /*1d4b0*/  LOP3.LUT R10, R0, 0x1d4, RZ, 0xfc, !PT ;  /* 0x000001d4000a7812 */ /* 0x001fc800078efcff */
[----:B------:R-:W-:Y:S02]  /*1d4c0*/  IABS R7, R10 ;  /* 0x0000000a00077213 */ /* 0x000fe40000000000 */
[----:B------:R-:W-:-:S03]  /*1d4d0*/  SEL R9, R38, R8, !P6 ;  /* 0x0000000826097207 */ /* 0x000fc60007000000 */
[----:B------:R-:W-:-:S04]  /*1d4e0*/  IMAD.HI.U32 R8, R6, R7, RZ ;  /* 0x0000000706087227 */ /* 0x000fc800078e00ff */
[----:B-1----:R-:W-:Y:S01]  /*1d4f0*/  IMAD R9, R9, UR4, RZ ;  /* 0x0000000409097c24 */ /* 0x002fe2000f8e02ff */
[----:B------:R0:W-:Y:S01]  /*1d500*/  STL [R1+0x7f8], R11 ;  /* 0x0007f80b01007387 */ /* 0x0001e20000100800 */
[----:B------:R-:W-:Y:S01]  /*1d510*/  IMAD.MOV R8, RZ, RZ, -R8 ;  /* 0x000000ffff087224 */ /* 0x000fe200078e0a08 */
[----:B------:R-:W-:Y:S01]  /*1d520*/  ISETP.GE.AND P2, PT, R10, RZ, PT ;  /* 0x000000ff0a00720c */ /* 0x000fe20003f46270 */
[----:B------:R-:W1:Y:S01]  /*1d530*/  LDCU UR4, c[0x0][0x3b0] ;  /* 0x00007600ff0477ac */ /* 0x000e620008000800 */
[----:B------:R-:W-:Y:S01]  /*1d540*/  LEA R2, P1, R9, R4, 0x1 ;  /* 0x0000000409027211 */ /* 0x000fe200078208ff */
[----:B------:R-:W-:-:S03]  /*1d550*/  IMAD R7, R5, R8, R7 ;  /* 0x0000000805077224 */ /* 0x000fc600078e0207 */
[----:B0-----:R-:W-:Y:S02]  /*1d560*/  LEA.HI.X.SX32 R11, R9, R3, 0x1, P1 ;  /* 0x00000003090b7211 */ /* 0x001fe400008f0eff */
[----:B------:R-:W-:Y:S01]  /*1d570*/  ISETP.GT.U32.AND P1, PT, R5, R7, PT ;  /* 0x000000070500720c */ /* 0x000fe20003f24070 */
[----:B------:R-:W-:Y:S01]  /*1d580*/  STL [R1+0xa38], R10 ;  /* 0x000a380a01007387 */ /* 0x000fe20000100800 */
[----:B------:R-:W-:Y:S02]  /*1d590*/  @P0 IMAD.MOV.U32 R8, RZ, RZ, R2 ;  /* 0x000000ffff080224 */ /* 0x000fe400078e0002 */
[----:B------:R-:W-:Y:S01]  /*1d5a0*/  @P0 IMAD.MOV.U32 R9, RZ, RZ, R11 ;  /* 0x000000ffff090224 */ /* 0x000fe200078e000b */
[----:B------:R0:W-:Y:S04]  /*1d5b0*/  STL [R1+0x804], R2 ;  /* 0x0008040201007387 */ /* 0x0001e80000100800 */
[----:B------:R1:W2:Y:S04]  /*1d5c0*/  @P0 LDG.E.U16 R19, desc[UR24][R8.64] ;  /* 0x0000001808130981 */ /* 0x0002a8000c1e1500 */
[----:B------:R-:W-:Y:S01]  /*1d5d0*/  @!P1 IMAD.IADD R7, R7, 0x1, -R5 ;  /* 0x0000000107079824 */ /* 0x000fe200078e0a05 */
[----:B0-----:R-:W-:-:S04]  /*1d5e0*/  LOP3.LUT R2, R0, 0x1d6, RZ, 0xfc, !PT ;  /* 0x000001d600027812 */ /* 0x001fc800078efcff */
[----:B-1----:R-:W-:Y:S02]  /*1d5f0*/  IABS R8, R2 ;  /* 0x0000000200087213 */ /* 0x002fe40000000000 */
[----:B------:R-:W-:-:S03]  /*1d600*/  ISETP.GT.U32.AND P1, PT, R5, R7, PT ;  /* 0x000000070500720c */ /* 0x000fc60003f24070 */
[----:B------:R-:W-:-:S04]  /*1d610*/  IMAD.HI.U32 R9, R6, R8, RZ ;  /* 0x0000000806097227 */ /* 0x000fc800078e00ff */
[----:B------:R-:W-:-:S04]  /*1d620*/  IMAD.MOV R9, RZ, RZ, -R9 ;  /* 0x000000ffff097224 */ /* 0x000fc800078e0a09 */
[----:B------:R-:W-:Y:S02]  /*1d630*/  IMAD R8, R5, R9, R8 ;  /* 0x0000000905087224 */ /* 0x000fe400078e0208 */
[----:B------:R-:W-:-:S03]  /*1d640*/  @!P1 IMAD.IADD R7, R7, 0x1, -R5 ;  /* 0x0000000107079824 */ /* 0x000fc600078e0a05 */
[----:B------:R-:W-:Y:S01]  /*1d650*/  ISETP.GT.U32.AND P1, PT, R5, R8, PT ;  /* 0x000000080500720c */ /* 0x000fe20003f24070 */
[----:B------:R-:W-:-:S05]  /*1d660*/  @!P2 IMAD.MOV R7, RZ, RZ, -R7 ;  /* 0x000000ffff07a224 */ /* 0x000fca00078e0a07 */
[----:B------:R-:W-:-:S05]  /*1d670*/  SEL R7, R38, R7, !P6 ;  /* 0x0000000726077207 */ /* 0x000fca0007000000 */
[----:B------:R-:W-:Y:S01]  /*1d680*/  IMAD R7, R7, UR4, RZ ;  /* 0x0000000407077c24 */ /* 0x000fe2000f8e02ff */
[----:B------:R0:W-:Y:S01]  /*1d690*/  STL [R1+0x800], R11 ;  /* 0x0008000b01007387 */ /* 0x0001e20000100800 */
[--C-:B------:R-:W-:Y:S01]  /*1d6a0*/  @!P1 IMAD.IADD R8, R8, 0x1, -R5.reuse ;  /* 0x0000000108089824 */ /* 0x100fe200078e0a05 */
[----:B------:R-:W-:Y:S01]  /*1d6b0*/  PRMT R18, RZ, 0x7610, R18 ;  /* 0x00007610ff127816 */ /* 0x000fe20000000012 */
[----:B------:R-:W1:Y:S01]  /*1d6c0*/  LDCU UR4, c[0x0][0x3b0] ;  /* 0x00007600ff0477ac */ /* 0x000e620008000800 */
        /* <DEDUP_REMOVED lines=16> */
[----:B------:R-:W-:Y:S01]  /*1d7d0*/  PRMT R17, RZ, 0x7610, R17 ;  /* 0x00007610ff117816 */ /* 0x000fe20000000011 */
        /* <DEDUP_REMOVED lines=14> */
[----:B------:R-:W-:Y:S01]  /*1d8c0*/  IMAD.HI.U32 R9, R6, R8, RZ ;  /* 0x0000000806097227 */ /* 0x000fe200078e00ff */
[----:B------:R-:W-:-:S03]  /*1d8d0*/  ISETP.GE.AND P2, PT, R10, RZ, PT ;  /* 0x000000ff0a00720c */ /* 0x000fc60003f46270 */
        /* <DEDUP_REMOVED lines=102> */
[----:B------:R0:W-:Y:S08]  /*1df40*/  STL [R1+0xa1c], R2 ;  /* 0x000a1c0201007387 */ /* 0x0001f00000100800 */
[----:B------:R-:W-:Y:S01]  /*1df50*/  @!P1 IMAD.IADD R8, R8, 0x1, -R5 ;  /* 0x0000000108089824 */ /* 0x000fe200078e0a05 */
[----:B0-----:R-:W-:-:S03]  /*1df60*/  LOP3.LUT R2, R0, 0x1e6, RZ, 0xfc, !PT ;  /* 0x000001e600027812 */ /* 0x001fc600078efcff */
[----:B------:R-:W-:Y:S01]  /*1df70*/  @!P2 IMAD.MOV R8, RZ, RZ, -R8 ;  /* 0x000000ffff08a224 */ /* 0x000fe200078e0a08 */
[----:B------:R-:W-:-:S04]  /*1df80*/  IABS R7, R2 ;  /* 0x0000000200077213 */ /* 0x000fc80000000000 */
[----:B------:R-:W-:Y:S01]  /*1df90*/  SEL R9, R38, R8, !P6 ;  /* 0x0000000826097207 */ /* 0x000fe20007000000 */
[----:B------:R-:W-:Y:S01]  /*1dfa0*/  IMAD.HI.U32 R8, R6, R7, RZ ;  /* 0x0000000706087227 */ /* 0x000fe200078e00ff */
[----:B------:R-:W-:-:S03]  /*1dfb0*/  PRMT R12, RZ, 0x7610, R12 ;  /* 0x00007610ff0c7816 */ /* 0x000fc6000000000c */
[----:B-1----:R-:W-:Y:S01]  /*1dfc0*/  IMAD R9, R9, UR4, RZ ;  /* 0x0000000409097c24 */ /* 0x002fe2000f8e02ff */
[----:B------:R0:W-:Y:S01]  /*1dfd0*/  STL [R1+0x88c], R10 ;  /* 0x00088c0a01007387 */ /* 0x0001e20000100800 */
[----:B------:R-:W-:Y:S01]  /*1dfe0*/  IMAD.MOV R8, RZ, RZ, -R8 ;  /* 0x000000ffff087224 */ /* 0x000fe200078e0a08 */
[----:B------:R-:W-:Y:S01]  /*1dff0*/  LOP3.LUT R33, R0, 0x1ee, RZ, 0xfc, !PT ;  /* 0x000001ee00217812 */ /* 0x000fe200078efcff */
[----:B------:R-:W1:Y:S01]  /*1e000*/  LDCU UR4, c[0x0][0x3b0] ;  /* 0x00007600ff0477ac */ /* 0x000e620008000800 */
[----:B------:R0:W2:Y:S01]  /*1e010*/  @P0 LDG.E.U16 R12, desc[UR24][R10.64] ;  /* 0x000000180a0c0981 */ /* 0x0000a2000c1e1500 */
[----:B------:R-:W-:Y:S01]  /*1e020*/  IMAD R7, R5, R8, R7 ;  /* 0x0000000805077224 */ /* 0x000fe200078e0207 */
[----:B0-----:R-:W-:-:S04]  /*1e030*/  LEA R10, P1, R9, R4, 0x1 ;  /* 0x00000004090a7211 */ /* 0x001fc800078208ff */
[----:B------:R-:W-:Y:S02]  /*1e040*/  LEA.HI.X.SX32 R28, R9, R3, 0x1, P1 ;  /* 0x00000003091c7211 */ /* 0x000fe400008f0eff */
[----:B------:R-:W-:Y:S01]  /*1e050*/  ISETP.GT.U32.AND P1, PT, R5, R7, PT ;  /* 0x000000070500720c */ /* 0x000fe20003f24070 */
[----:B------:R0:W-:Y:S01]  /*1e060*/  STL [R1+0x888], R11 ;  /* 0x0008880b01007387 */ /* 0x0001e20000100800 */
[----:B------:R-:W-:Y:S02]  /*1e070*/  @P0 IMAD.MOV.U32 R8, RZ, RZ, R10 ;  /* 0x000000ffff080224 */ /* 0x000fe400078e000a */
[----:B------:R-:W-:Y:S01]  /*1e080*/  @P0 IMAD.MOV.U32 R9, RZ, RZ, R28 ;  /* 0x000000ffff090224 */ /* 0x000fe200078e001c */
[----:B0-----:R-:W-:-:S08]  /*1e090*/  PRMT R11, RZ, 0x7610, R11 ;  /* 0x00007610ff0b7816 */ /* 0x001fd0000000000b */
[----:B------:R-:W-:Y:S01]  /*1e0a0*/  @!P1 IMAD.IADD R7, R7, 0x1, -R5 ;  /* 0x0000000107079824 */ /* 0x000fe200078e0a05 */
[C---:B------:R-:W-:Y:S01]  /*1e0b0*/  LOP3.LUT R32, R0.reuse, 0x1fe, RZ, 0xfc, !PT ;  /* 0x000001fe00207812 */ /* 0x040fe200078efcff */
[----:B------:R0:W2:Y:S03]  /*1e0c0*/  @P0 LDG.E.U16 R11, desc[UR24][R8.64] ;  /* 0x00000018080b0981 */ /* 0x0000a6000c1e1500 */
[----:B------:R-:W-:Y:S02]  /*1e0d0*/  ISETP.GT.U32.AND P2, PT, R5, R7, PT ;  /* 0x000000070500720c */ /* 0x000fe40003f44070 */
[----:B------:R-:W-:Y:S01]  /*1e0e0*/  LOP3.LUT R31, R0, 0x1f6, RZ, 0xfc, !PT ;  /* 0x000001f6001f7812 */ /* 0x000fe200078efcff */
[----:B------:R-:W-:Y:S01]  /*1e0f0*/  STL [R1+0xa18], R2 ;  /* 0x000a180201007387 */ /* 0x000fe20000100800 */
[----:B0-----:R-:W-:Y:S02]  /*1e100*/  IABS R9, R33 ;  /* 0x0000002100097213 */ /* 0x001fe40000000000 */
[----:B------:R-:W-:Y:S01]  /*1e110*/  IABS R8, R32 ;  /* 0x0000002000087213 */ /* 0x000fe20000000000 */
[----:B------:R0:W-:Y:S02]  /*1e120*/  STL [R1+0x8a4], R10 ;  /* 0x0008a40a01007387 */ /* 0x0001e40000100800 */
[----:B------:R-:W-:Y:S01]  /*1e130*/  IMAD.HI.U32 R29, R6, R9, RZ ;  /* 0x00000009061d7227 */ /* 0x000fe200078e00ff */
[----:B------:R-:W-:Y:S01]  /*1e140*/  ISETP.GE.AND P1, PT, R2, RZ, PT ;  /* 0x000000ff0200720c */ /* 0x000fe20003f26270 */
[----:B------:R1:W-:Y:S02]  /*1e150*/  STL [R1+0x8a0], R28 ;  /* 0x0008a01c01007387 */ /* 0x0003e40000100800 */
[----:B------:R-:W-:Y:S01]  /*1e160*/  IMAD.MOV R29, RZ, RZ, -R29 ;  /* 0x000000ffff1d7224 */ /* 0x000fe200078e0a1d */
[----:B0-----:R-:W-:Y:S01]  /*1e170*/  IABS R10, R31 ;  /* 0x0000001f000a7213 */ /* 0x001fe20000000000 */
[----:B-1----:R-:W-:-:S04]  /*1e180*/  IMAD.HI.U32 R28, R6, R8, RZ ;  /* 0x00000008061c7227 */ /* 0x002fc800078e00ff */
[----:B------:R-:W-:Y:S02]  /*1e190*/  IMAD.MOV R28, RZ, RZ, -R28 ;  /* 0x000000ffff1c7224 */ /* 0x000fe400078e0a1c */
[----:B------:R-:W-:Y:S02]  /*1e1a0*/  IMAD R9, R5, R29, R9 ;  /* 0x0000001d05097224 */ /* 0x000fe400078e0209 */
[----:B------:R-:W-:-:S04]  /*1e1b0*/  IMAD.HI.U32 R30, R6, R10, RZ ;  /* 0x0000000a061e7227 */ /* 0x000fc800078e00ff */
[----:B------:R-:W-:Y:S01]  /*1e1c0*/  @!P2 IMAD.IADD R7, R7, 0x1, -R5 ;  /* 0x000000010707a824 */ /* 0x000fe200078e0a05 */
[C---:B------:R-:W-:Y:S01]  /*1e1d0*/  ISETP.GT.U32.AND P2, PT, R5.reuse, R9, PT ;  /* 0x000000090500720c */ /* 0x040fe20003f44070 */
[C---:B------:R-:W-:Y:S02]  /*1e1e0*/  IMAD R6, R5.reuse, R28, R8 ;  /* 0x0000001c05067224 */ /* 0x040fe400078e0208 */
[----:B------:R-:W-:Y:S02]  /*1e1f0*/  IMAD.MOV R30, RZ, RZ, -R30 ;  /* 0x000000ffff1e7224 */ /* 0x000fe400078e0a1e */
[----:B------:R-:W-:Y:S01]  /*1e200*/  @!P1 IMAD.MOV R7, RZ, RZ, -R7 ;  /* 0x000000ffff079224 */ /* 0x000fe200078e0a07 */
[C---:B------:R-:W-:Y:S01]  /*1e210*/  ISETP.GT.U32.AND P4, PT, R5.reuse, R6, PT ;  /* 0x000000060500720c */ /* 0x040fe20003f84070 */
[----:B------:R-:W-:-:S03]  /*1e220*/  IMAD R8, R5, R30, R10 ;  /* 0x0000001e05087224 */ /* 0x000fc600078e020a */
[----:B------:R-:W-:Y:S02]  /*1e230*/  SEL R7, R38, R7, !P6 ;  /* 0x0000000726077207 */ /* 0x000fe40007000000 */
[----:B------:R-:W-:Y:S01]  /*1e240*/  ISETP.GT.U32.AND P3, PT, R5, R8, PT ;  /* 0x000000080500720c */ /* 0x000fe20003f64070 */
[--C-:B------:R-:W-:Y:S02]  /*1e250*/  @!P2 IMAD.IADD R9, R9, 0x1, -R5.reuse ;  /* 0x000000010909a824 */ /* 0x100fe400078e0a05 */
[----:B------:R-:W-:Y:S01]  /*1e260*/  IMAD R7, R7, UR4, RZ ;  /* 0x0000000407077c24 */ /* 0x000fe2000f8e02ff */
[----:B------:R-:W0:Y:S03]  /*1e270*/  LDCU UR4, c[0x0][0x3b0] ;  /* 0x00007600ff0477ac */ /* 0x000e260008000800 */
[----:B------:R-:W-:Y:S01]  /*1e280*/  @!P4 IMAD.IADD R6, R6, 0x1, -R5 ;  /* 0x000000010606c824 */ /* 0x000fe200078e0a05 */
[----:B------:R-:W-:-:S02]  /*1e290*/  LEA R28, P1, R7, R4, 0x1 ;  /* 0x00000004071c7211 */ /* 0x000fc400078208ff */
[----:B------:R-:W-:Y:S02]  /*1e2a0*/  ISETP.GT.U32.AND P4, PT, R5, R9, PT ;  /* 0x000000090500720c */ /* 0x000fe40003f84070 */
[----:B------:R-:W-:Y:S01]  /*1e2b0*/  LEA.HI.X.SX32 R29, R7, R3, 0x1, P1 ;  /* 0x00000003071d7211 */ /* 0x000fe200008f0eff */
[----:B------:R-:W-:Y:S01]  /*1e2c0*/  @!P3 IMAD.IADD R8, R8, 0x1, -R5 ;  /* 0x000000010808b824 */ /* 0x000fe200078e0a05 */
[----:B------:R-:W-:Y:S02]  /*1e2d0*/  ISETP.GT.U32.AND P2, PT, R5, R6, PT ;  /* 0x000000060500720c */ /* 0x000fe40003f44070 */
[----:B------:R-:W-:Y:S02]  /*1e2e0*/  ISETP.GE.AND P1, PT, R33, RZ, PT ;  /* 0x000000ff2100720c */ /* 0x000fe40003f26270 */
[----:B------:R-:W-:-:S05]  /*1e2f0*/  ISETP.GT.U32.AND P3, PT, R5, R8, PT ;  /* 0x000000080500720c */ /* 0x000fca0003f64070 */
[----:B------:R-:W-:-:S04]  /*1e300*/  @!P4 IMAD.IADD R9, R9, 0x1, -R5 ;  /* 0x000000010909c824 */ /* 0x000fc800078e0a05 */
[----:B------:R-:W-:Y:S01]  /*1e310*/  @!P2 IMAD.IADD R6, R6, 0x1, -R5 ;  /* 0x000000010606a824 */ /* 0x000fe200078e0a05 */
[----:B------:R-:W-:Y:S01]  /*1e320*/  ISETP.GE.AND P2, PT, R31, RZ, PT ;  /* 0x000000ff1f00720c */ /* 0x000fe20003f46270 */
[----:B------:R-:W-:Y:S02]  /*1e330*/  @!P1 IMAD.MOV R9, RZ, RZ, -R9 ;  /* 0x000000ffff099224 */ /* 0x000fe400078e0a09 */
[----:B------:R-:W-:Y:S01]  /*1e340*/  @!P3 IMAD.IADD R8, R8, 0x1, -R5 ;  /* 0x000000010808b824 */ /* 0x000fe200078e0a05 */
[----:B------:R-:W-:Y:S02]  /*1e350*/  ISETP.GE.AND P3, PT, R32, RZ, PT ;  /* 0x000000ff2000720c */ /* 0x000fe40003f66270 */
[----:B------:R-:W-:-:S05]  /*1e360*/  SEL R9, R38, R9, !P6 ;  /* 0x0000000926097207 */ /* 0x000fca0007000000 */
[----:B0-----:R-:W-:Y:S01]  /*1e370*/  IMAD R9, R9, UR4, RZ ;  /* 0x0000000409097c24 */ /* 0x001fe2000f8e02ff */
[----:B------:R-:W0:Y:S01]  /*1e380*/  LDCU UR4, c[0x0][0x3b0] ;  /* 0x00007600ff0477ac */ /* 0x000e220008000800 */
[----:B------:R-:W-:Y:S01]  /*1e390*/  @!P2 IMAD.MOV R8, RZ, RZ, -R8 ;  /* 0x000000ffff08a224 */ /* 0x000fe200078e0a08 */
[----:B------:R-:W-:Y:S01]  /*1e3a0*/  STL [R1+0xa0c], R32 ;  /* 0x000a0c2001007387 */ /* 0x000fe20000100800 */
[----:B------:R-:W-:Y:S02]  /*1e3b0*/  PRMT R7, RZ, 0x7610, R7 ;  /* 0x00007610ff077816 */ /* 0x000fe40000000007 */
[----:B------:R-:W-:Y:S01]  /*1e3c0*/  @!P3 IMAD.MOV R6, RZ, RZ, -R6 ;  /* 0x000000ffff06b224 */ /* 0x000fe200078e0a06 */
[----:B------:R-:W-:Y:S01]  /*1e3d0*/  SEL R8, R38, R8, !P6 ;  /* 0x0000000826087207 */ /* 0x000fe20007000000 */
[----:B------:R-:W-:Y:S01]  /*1e3e0*/  STL [R1+0xa14], R33 ;  /* 0x000a142101007387 */ /* 0x000fe20000100800 */
[----:B------:R-:W-:-:S03]  /*1e3f0*/  LEA R10, P1, R9, R4, 0x1 ;  /* 0x00000004090a7211 */ /* 0x000fc600078208ff */
[----:B------:R-:W-:Y:S01]  /*1e400*/  STL [R1+0xa10], R31 ;  /* 0x000a101f01007387 */ /* 0x000fe20000100800 */
[----:B------:R-:W-:Y:S01]  /*1e410*/  SEL R38, R38, R6, !P6 ;  /* 0x0000000626267207 */ /* 0x000fe20007000000 */
[----:B----4-:R-:W-:Y:S02]  /*1e420*/  IMAD R5, R8, UR5, RZ ;  /* 0x0000000508057c24 */ /* 0x010fe4000f8e02ff */
[----:B------:R-:W4:Y:S01]  /*1e430*/  LDL.LU R2, [R1+0xe18] ;  /* 0x000e180001027983 */ /* 0x000f220000300800 */
[----:B------:R-:W-:-:S03]  /*1e440*/  @P0 IMAD.MOV.U32 R8, RZ, RZ, R10 ;  /* 0x000000ffff080224 */ /* 0x000fc600078e000a */
[----:B------:R1:W-:Y:S04]  /*1e450*/  STL [R1+0x1fc], R28 ;  /* 0x0001fc1c01007387 */ /* 0x0003e80000100800 */
[----:B------:R1:W2:Y:S01]  /*1e460*/  @P0 LDG.E.U16 R7, desc[UR24][R28.64] ;  /* 0x000000181c070981 */ /* 0x0002a2000c1e1500 */
[----:B0-----:R-:W-:-:S03]  /*1e470*/  IMAD R38, R38, UR4, RZ ;  /* 0x0000000426267c24 */ /* 0x001fc6000f8e02ff */
[----:B------:R-:W-:Y:S01]  /*1e480*/  STL [R1+0x1e0], R29 ;  /* 0x0001e01d01007387 */ /* 0x000fe20000100800 */
[----:B------:R-:W-:-:S03]  /*1e490*/  PRMT R6, RZ, 0x7610, R6 ;  /* 0x00007610ff067816 */ /* 0x000fc60000000006 */
[----:B------:R0:W-:Y:S01]  /*1e4a0*/  STL [R1+0x1f0], R10 ;  /* 0x0001f00a01007387 */ /* 0x0001e20000100800 */
[----:B-1----:R-:W-:-:S05]  /*1e4b0*/  LEA.HI.X.SX32 R28, R9, R3, 0x1, P1 ;  /* 0x00000003091c7211 */ /* 0x002fca00008f0eff */
[----:B------:R-:W-:Y:S01]  /*1e4c0*/  @P0 IMAD.MOV.U32 R9, RZ, RZ, R28 ;  /* 0x000000ffff090224 */ /* 0x000fe200078e001c */
[CC--:B0-----:R-:W-:Y:S01]  /*1e4d0*/  LEA R10, P1, R5.reuse, R4.reuse, 0x1 ;  /* 0x00000004050a7211 */ /* 0x0c1fe200078208ff */
[----:B------:R0:W-:Y:S04]  /*1e4e0*/  STL [R1+0x1e4], R28 ;  /* 0x0001e41c01007387 */ /* 0x0001e80000100800 */
[----:B------:R1:W2:Y:S01]  /*1e4f0*/  @P0 LDG.E.U16 R6, desc[UR24][R8.64] ;  /* 0x0000001808060981 */ /* 0x0002a2000c1e1500 */
[----:B0-----:R-:W-:Y:S02]  /*1e500*/  LEA.HI.X.SX32 R28, R5, R3, 0x1, P1 ;  /* 0x00000003051c7211 */ /* 0x001fe400008f0eff */
[----:B------:R-:W-:Y:S01]  /*1e510*/  LEA R4, P1, R38, R4, 0x1 ;  /* 0x0000000426047211 */ /* 0x000fe200078208ff */
[----:B------:R0:W-:Y:S01]  /*1e520*/  STL [R1+0x1f8], R10 ;  /* 0x0001f80a01007387 */ /* 0x0001e20000100800 */
[----:B------:R-:W-:Y:S01]  /*1e530*/  PRMT R5, RZ, 0x7610, R5 ;  /* 0x00007610ff057816 */ /* 0x000fe20000000005 */
[----:B-1----:R-:W-:-:S02]  /*1e540*/  @P0 IMAD.MOV.U32 R8, RZ, RZ, R10 ;  /* 0x000000ffff080224 */ /* 0x002fc400078e000a */
[----:B------:R-:W-:Y:S01]  /*1e550*/  @P0 IMAD.MOV.U32 R9, RZ, RZ, R28 ;  /* 0x000000ffff090224 */ /* 0x000fe200078e001c */
[----:B------:R-:W-:Y:S01]  /*1e560*/  STL [R1+0x1f4], R28 ;  /* 0x0001f41c01007387 */ /* 0x000fe20000100800 */
[----:B0-----:R-:W-:-:S03]  /*1e570*/  LEA.HI.X.SX32 R10, R38, R3, 0x1, P1 ;  /* 0x00000003260a7211 */ /* 0x001fc600008f0eff */
[----:B------:R0:W-:Y:S01]  /*1e580*/  STL [R1+0x1ec], R4 ;  /* 0x0001ec0401007387 */ /* 0x0001e20000100800 */
[----:B------:R-:W-:-:S03]  /*1e590*/  PRMT R3, RZ, 0x7610, R3 ;  /* 0x00007610ff037816 */ /* 0x000fc60000000003 */
[----:B------:R1:W2:Y:S04]  /*1e5a0*/  @P0 LDG.E.U16 R5, desc[UR24][R8.64] ;  /* 0x0000001808050981 */ /* 0x0002a8000c1e1500 */
[----:B------:R3:W-:Y:S04]  /*1e5b0*/  STL [R1+0x1e8], R10 ;  /* 0x0001e80a01007387 */ /* 0x0007e80000100800 */
[----:B------:R-:W2:Y:S01]  /*1e5c0*/  LDL.LU R38, [R1+0x28] ;  /* 0x0000280001267983 */ /* 0x000ea20000300800 */
[----:B-1----:R-:W-:-:S03]  /*1e5d0*/  @P0 IMAD.MOV.U32 R8, RZ, RZ, R4 ;  /* 0x000000ffff080224 */ /* 0x002fc600078e0004 */
[----:B0-----:R-:W2:Y:S01]  /*1e5e0*/  LDL.LU R4, [R1+0x24] ;  /* 0x0000240001047983 */ /* 0x001ea20000300800 */
[----:B------:R-:W-:-:S03]  /*1e5f0*/  @P0 IMAD.MOV.U32 R9, RZ, RZ, R10 ;  /* 0x000000ffff090224 */ /* 0x000fc600078e000a */
[----:B------:R-:W2:Y:S04]  /*1e600*/  LDL.LU R28, [R1+0x20] ;  /* 0x00002000011c7983 */ /* 0x000ea80000300800 */
[----:B------:R-:W2:Y:S04]  /*1e610*/  LDL.LU R29, [R1+0x1c] ;  /* 0x00001c00011d7983 */ /* 0x000ea80000300800 */
[----:B------:R-:W2:Y:S04]  /*1e620*/  LDL.LU R30, [R1+0x18] ;  /* 0x00001800011e7983 */ /* 0x000ea80000300800 */
[----:B---3--:R-:W3:Y:S04]  /*1e630*/  LDL.LU R10, [R1+0x14] ;  /* 0x00001400010a7983 */ /* 0x008ee80000300800 */
[----:B------:R-:W3:Y:S04]  /*1e640*/  LDL.LU R33, [R1+0x10] ;  /* 0x0000100001217983 */ /* 0x000ee80000300800 */
[----:B------:R-:W3:Y:S04]  /*1e650*/  LDL.LU R31, [R1+0xc] ;  /* 0x00000c00011f7983 */ /* 0x000ee80000300800 */
[----:B------:R4:W3:Y:S04]  /*1e660*/  @P0 LDG.E.U16 R3, desc[UR24][R8.64] ;  /* 0x0000001808030981 */ /* 0x0008e8000c1e1500 */
[----:B------:R-:W3:Y:S01]  /*1e670*/  LDL.LU R9, [R1+0x2c] ;  /* 0x00002c0001097983 */ /* 0x000ee20000300800 */
[----:B------:R-:W-:-:S02]  /*1e680*/  USHF.R.S32.HI UR13, URZ, 0x1f, UR28 ;  /* 0x0000001fff0d7899 */ /* 0x000fc4000801141c */
[----:B------:R-:W-:Y:S02]  /*1e690*/  UISETP.NE.U32.AND UP1, UPT, UR12, URZ, UPT ;  /* 0x000000ff0c00728c */ /* 0x000fe4000bf25070 */
[----:B------:R-:W-:Y:S02]  /*1e6a0*/  ULEA.HI UR13, UR13, UR28, URZ, 0x6 ;  /* 0x0000001c0d0d7291 */ /* 0x000fe4000f8f30ff */
[----:B------:R-:W-:Y:S02]  /*1e6b0*/  UIADD3 UR12, UPT, UPT, UR10, 0x10000, URZ ;  /* 0x000100000a0c7890 */ /* 0x000fe4000fffe0ff */
[----:B------:R-:W-:Y:S02]  /*1e6c0*/  USHF.R.S32.HI UR13, URZ, 0x6, UR13 ;  /* 0x00000006ff0d7899 */ /* 0x000fe4000801140d */
[----:B------:R-:W-:Y:S02]  /*1e6d0*/  USHF.R.U32.HI UR12, URZ, 0x4, UR12 ;  /* 0x00000004ff0c7899 */ /* 0x000fe4000801160c */
[----:B------:R-:W-:-:S02]  /*1e6e0*/  UISETP.LT.AND UP3, UPT, UR13, 0x1, UPT ;  /* 0x000000010d00788c */ /* 0x000fc4000bf61270 */
[----:B------:R-:W-:Y:S02]  /*1e6f0*/  USGXT.U32 UR18, UR12, 0xe ;  /* 0x0000000e0c12789a */ /* 0x000fe40008000000 */
[----:B------:R-:W-:Y:S02]  /*1e700*/  USEL UR15, UR13, 0x1, !UP3 ;  /* 0x000000010d0f7887 */ /* 0x000fe4000d800000 */
[----:B------:R-:W-:Y:S02]  /*1e710*/  UIADD3 UR19, UP3, UPT, UR18, 0x2, URZ ;  /* 0x0000000212137890 */ /* 0x000fe4000ff7e0ff */
[----:B------:R-:W-:Y:S01]  /*1e720*/  USHF.L.U32 UR8, UR6, 0x6, URZ ;  /* 0x0000000606087899 */ /* 0x000fe200080006ff */
[----:B------:R-:W-:Y:S01]  /*1e730*/  UMOV UR5, URZ ;  /* 0x000000ff00057c82 */ /* 0x000fe20008000000 */
[----:B------:R-:W-:Y:S02]  /*1e740*/  UIADD3 UR6, UPT, UPT, UR10, 0x22000, URZ ;  /* 0x000220000a067890 */ /* 0x000fe4000fffe0ff */
[----:B------:R-:W-:-:S02]  /*1e750*/  UIADD3.X UR23, UPT, UPT, UR5, 0x40004040, URZ, UP3, !UPT ;  /* 0x4000404005177890 */ /* 0x000fc40009ffe4ff */
[----:B------:R-:W-:Y:S02]  /*1e760*/  UISETP.LT.OR UP3, UPT, UR28, 0x40, UP1 ;  /* 0x000000401c00788c */ /* 0x000fe40008f61670 */
[----:B------:R-:W-:-:S04]  /*1e770*/  USHF.R.U32.HI UR6, URZ, 0x4, UR6 ;  /* 0x00000004ff067899 */ /* 0x000fc80008011606 */
[----:B------:R-:W-:Y:S02]  /*1e780*/  USGXT.U32 UR20, UR6, 0xe ;  /* 0x0000000e0614789a */ /* 0x000fe40008000000 */
[----:B------:R-:W-:Y:S02]  /*1e790*/  UIADD3 UR15, UPT, UPT, UR15, -0x1, URZ ;  /* 0xffffffff0f0f7890 */ /* 0x000fe4000fffe0ff */
[----:B------:R-:W-:Y:S01]  /*1e7a0*/  UIADD3 UR21, UP2, UPT, UR20, 0x80, URZ ;  /* 0x0000008014157890 */ /* 0x000fe2000ff5e0ff */
[----:B------:R-:W-:Y:S01]  /*1e7b0*/  UMOV UR4, URZ ;  /* 0x000000ff00047c82 */ /* 0x000fe20008000000 */
[----:B------:R-:W-:Y:S02]  /*1e7c0*/  USHF.L.U32 UR7, UR7, 0x6, URZ ;  /* 0x0000000607077899 */ /* 0x000fe400080006ff */
[----:B------:R-:W-:Y:S02]  /*1e7d0*/  UIADD3.X UR22, UPT, UPT, UR4, 0x40004040, URZ, UP2, !UPT ;  /* 0x4000404004167890 */ /* 0x000fe400097fe4ff */
[----:B------:R-:W-:Y:S01]  /*1e7e0*/  UISETP.NE.U32.AND UP2, UPT, UR15, URZ, UPT ;  /* 0x000000ff0f00728c */ /* 0x000fe2000bf45070 */
[----:B----4-:R-:W-:-:S05]  /*1e7f0*/  LOP3.LUT R8, R2, 0x40, RZ, 0x3c, !PT ;  /* 0x0000004002087812 */ /* 0x010fca00078e3cff */
[----:B------:R0:W-:Y:S04]  /*1e800*/  STS.U16 [R8+UR10+0x9e00], R63 ;  /* 0x009e003f08007988 */ /* 0x0001e8000800040a */
        /* <DEDUP_REMOVED lines=14> */
[----:B--2---:R0:W-:Y:S04]  /*1e8f0*/  STS.U16 [R8+UR10+0xda00], R26 ;  /* 0x00da001a08007988 */ /* 0x0041e8000800040a */
[----:B------:R0:W-:Y:S01]  /*1e900*/  STS.U16 [R8+UR10+0xde00], R24 ;  /* 0x00de001808007988 */ /* 0x0001e2000800040a */
[----:B------:R-:W-:-:S03]  /*1e910*/  LOP3.LUT R32, R2, 0x60, RZ, 0x3c, !PT ;  /* 0x0000006002207812 */ /* 0x000fc600078e3cff */
        /* <DEDUP_REMOVED lines=8> */
[----:B---3--:R0:W-:Y:S04]  /*1e9a0*/  STS.U16 [R32+UR10+0x300], R9 ;  /* 0x0003000920007988 */ /* 0x0081e8000800040a */
        /* <DEDUP_REMOVED lines=62> */
[----:B------:R0:W-:Y:S01]  /*1ed90*/  STS.U16 [R32+UR10+0xff00], R3 ;  /* 0x00ff000320007988 */ /* 0x0001e2000800040a */
[----:B------:R1:W-:Y:S06]  /*1eda0*/  MEMBAR.ALL.CTA ;  /* 0x0000000000007992 */ /* 0x0003ec0000008000 */
[----:B-1----:R-:W1:Y:S02]  /*1edb0*/  FENCE.VIEW.ASYNC.S ;  /* 0x00000000000073c6 */ /* 0x002e640000000000 */
[----:B-1----:R-:W-:Y:S06]  /*1edc0*/  BAR.SYNC.DEFER_BLOCKING 0x0 ;  /* 0x0000000000007b1d */ /* 0x002fec0000010000 */
[----:B------:R-:W-:Y:S05]  /*1edd0*/  BRA.U UP3, `(.L_x_6) ;  /* 0x0000000103d87547 */ /* 0x000fea000b800000 */
[----:B------:R-:W-:Y:S02]  /*1ede0*/  USHF.R.U32.HI UR12, URZ, 0x4, UR10 ;  /* 0x00000004ff0c7899 */ /* 0x000fe4000801160a */
[----:B------:R-:W-:Y:S02]  /*1edf0*/  UIADD3 UR5, UPT, UPT, UR10, 0x20000, URZ ;  /* 0x000200000a057890 */ /* 0x000fe4000fffe0ff */
[----:B------:R-:W-:Y:S02]  /*1ee00*/  USGXT.U32 UR12, UR12, 0xe ;  /* 0x0000000e0c0c789a */ /* 0x000fe40008000000 */
[----:B------:R-:W-:Y:S02]  /*1ee10*/  USHF.R.U32.HI UR5, URZ, 0x4, UR5 ;  /* 0x00000004ff057899 */ /* 0x000fe40008011605 */
[----:B------:R-:W-:Y:S02]  /*1ee20*/  UIADD3 UR42, UP3, UPT, UR12, 0x2, URZ ;  /* 0x000000020c2a7890 */ /* 0x000fe4000ff7e0ff */
[----:B------:R-:W-:Y:S01]  /*1ee30*/  USGXT.U32 UR16, UR5, 0xe ;  /* 0x0000000e0510789a */ /* 0x000fe20008000000 */
[----:B------:R-:W-:Y:S01]  /*1ee40*/  UMOV UR4, URZ ;  /* 0x000000ff00047c82 */ /* 0x000fe20008000000 */
[----:B------:R-:W-:Y:S01]  /*1ee50*/  UMOV UR6, URZ ;  /* 0x000000ff00067c82 */ /* 0x000fe20008000000 */
[----:B------:R-:W-:-:S02]  /*1ee60*/  UIADD3.X UR43, UPT, UPT, UR4, 0x40004040, URZ, UP3, !UPT ;  /* 0x40004040042b7890 */ /* 0x000fc40009ffe4ff */
[----:B------:R-:W-:Y:S02]  /*1ee70*/  UIADD3 UR46, UP3, UPT, UR16, 0x80, URZ ;  /* 0x00000080102e7890 */ /* 0x000fe4000ff7e0ff */
[----:B------:R-:W-:Y:S02]  /*1ee80*/  UIADD3.64 UR48, UPT, UPT, UR42, 0x2, URZ ;  /* 0x000000022a307897 */ /* 0x000fe4000fffe0ff */
[----:B------:R-:W-:Y:S02]  /*1ee90*/  UIADD3.X UR47, UPT, UPT, UR6, 0x40004040, URZ, UP3, !UPT ;  /* 0x40004040062f7890 */ /* 0x000fe40009ffe4ff */
[----:B------:R-:W-:Y:S02]  /*1eea0*/  UIADD3.64 UR50, UPT, UPT, UR42, 0x4, URZ ;  /* 0x000000042a327897 */ /* 0x000fe4000fffe0ff */
[----:B------:R-:W-:Y:S02]  /*1eeb0*/  UIADD3.64 UR56, UPT, UPT, UR46, 0x80, URZ ;  /* 0x000000802e387897 */ /* 0x000fe4000fffe0ff */
[----:B------:R-:W-:-:S02]  /*1eec0*/  UIADD3.64 UR58, UPT, UPT, UR46, 0x100, URZ ;  /* 0x000001002e3a7897 */ /* 0x000fc4000fffe0ff */
[----:B------:R-:W-:Y:S02]  /*1eed0*/  UIADD3 UR29, UPT, UPT, UR9, 0x100000, URZ ;  /* 0x00100000091d7890 */ /* 0x000fe4000fffe0ff */
[----:B------:R-:W-:Y:S02]  /*1eee0*/  UIADD3.64 UR52, UPT, UPT, UR42, 0x7fe, URZ ;  /* 0x000007fe2a347897 */ /* 0x000fe4000fffe0ff */
[----:B------:R-:W-:Y:S02]  /*1eef0*/  UIADD3 UR64, UPT, UPT, UR9, 0x100000, URZ ;  /* 0x0010000009407890 */ /* 0x000fe4000fffe0ff */
[----:B------:R-:W-:Y:S02]  /*1ef00*/  UIADD3.64 UR54, UPT, UPT, UR42, 0x800, URZ ;  /* 0x000008002a367897 */ /* 0x000fe4000fffe0ff */
[----:B------:R-:W-:Y:S02]  /*1ef10*/  UIADD3 UR65, UPT, UPT, UR9, 0x100000, URZ ;  /* 0x0010000009417890 */ /* 0x000fe4000fffe0ff */
[----:B------:R-:W-:Y:S01]  /*1ef20*/  UIADD3.64 UR60, UPT, UPT, UR42, 0x802, URZ ;  /* 0x000008022a3c7897 */ /* 0x000fe2000fffe0ff */
[----:B------:R-:W-:Y:S01]  /*1ef30*/  UMOV UR34, 0x0 ;  /* 0x0000000000227882 */ /* 0x000fe20000000000 */
[----:B------:R-:W-:Y:S01]  /*1ef40*/  UMOV UR35, 0x4408010 ;  /* 0x0440801000237882 */ /* 0x000fe20000000000 */
[----:B------:R-:W-:Y:S01]  /*1ef50*/  UIADD3 UR66, UPT, UPT, UR9, 0x100000, URZ ;  /* 0x0010000009427890 */ /* 0x000fe2000fffe0ff */
[----:B------:R-:W-:Y:S01]  /*1ef60*/  UMOV UR13, 0x40004040 ;  /* 0x40004040000d7882 */ /* 0x000fe20000000000 */
[----:B------:R-:W-:Y:S01]  /*1ef70*/  UIADD3.64 UR62, UPT, UPT, UR42, 0x804, URZ ;  /* 0x000008042a3e7897 */ /* 0x000fe2000fffe0ff */
[----:B------:R-:W-:Y:S01]  /*1ef80*/  UMOV UR17, 0x40004040 ;  /* 0x4000404000117882 */ /* 0x000fe20000000000 */
[----:B------:R-:W-:Y:S01]  /*1ef90*/  UMOV UR26, 0x0 ;  /* 0x00000000001a7882 */ /* 0x000fe20000000000 */
[----:B------:R-:W-:Y:S01]  /*1efa0*/  UMOV UR27, 0x4408010 ;  /* 0x04408010001b7882 */ /* 0x000fe20000000000 */
[----:B------:R-:W-:Y:S01]  /*1efb0*/  UMOV UR30, 0x0 ;  /* 0x00000000001e7882 */ /* 0x000fe20000000000 */
[----:B------:R-:W-:Y:S01]  /*1efc0*/  UMOV UR31, 0x4408010 ;  /* 0x04408010001f7882 */ /* 0x000fe20000000000 */
[----:B------:R1:W-:Y:S01]  /*1efd0*/  UTCHMMA gdesc[UR16], gdesc[UR12], tmem[UR9], tmem[UR34], idesc[UR35], !UPT ;  /* 0x00ff220c100075ea */ /* 0x0003e2000f800009 */
[----:B------:R-:W-:Y:S01]  /*1efe0*/  UMOV UR38, 0x0 ;  /* 0x0000000000267882 */ /* 0x000fe20000000000 */
[----:B------:R-:W-:Y:S01]  /*1eff0*/  UMOV UR39, 0x4408010 ;  /* 0x0440801000277882 */ /* 0x000fe20000000000 */
[----:B------:R1:W-:Y:S01]  /*1f000*/  UTCHMMA gdesc[UR46], gdesc[UR42], tmem[UR9], tmem[UR26], idesc[UR27], UPT ;  /* 0x00ff1a2a2e0075ea */ /* 0x0003e2000b800009 */
        /* <DEDUP_REMOVED lines=8> */
[----:B------:R-:W-:Y:S01]  /*1f090*/  UMOV UR4, UR14 ;  /* 0x0000000e00047c82 */ /* 0x000fe20008000000 */
[----:B------:R-:W-:Y:S01]  /*1f0a0*/  UMOV UR5, URZ ;  /* 0x000000ff00057c82 */ /* 0x000fe20008000000 */
[----:B------:R1:W-:Y:S01]  /*1f0b0*/  UTCHMMA gdesc[UR16], gdesc[UR52], tmem[UR29], tmem[UR36], idesc[UR37], !UPT ;  /* 0x00ff2434100075ea */ /* 0x0003e2000f80001d */
[----:B------:R-:W-:Y:S01]  /*1f0c0*/  UMOV UR44, 0x0 ;  /* 0x00000000002c7882 */ /* 0x000fe20000000000 */
[----:B------:R-:W-:Y:S01]  /*1f0d0*/  UMOV UR45, 0x4408010 ;  /* 0x04408010002d7882 */ /* 0x000fe20000000000 */
[----:B------:R1:W-:Y:S01]  /*1f0e0*/  UTCHMMA gdesc[UR46], gdesc[UR54], tmem[UR64], tmem[UR32], idesc[UR33], UPT ;  /* 0x00ff20362e0075ea */ /* 0x0003e2000b800040 */
[----:B------:R-:W-:Y:S01]  /*1f0f0*/  UMOV UR4, UR4 ;  /* 0x0000000400047c82 */ /* 0x000fe20008000000 */
[----:B------:R1:W-:Y:S01]  /*1f100*/  UTCHMMA gdesc[UR56], gdesc[UR60], tmem[UR65], tmem[UR40], idesc[UR41], UPT ;  /* 0x00ff283c380075ea */ /* 0x0003e2000b800041 */
[----:B------:R1:W-:Y:S01]  /*1f110*/  UTCHMMA gdesc[UR58], gdesc[UR62], tmem[UR66], tmem[UR44], idesc[UR45], UPT ;  /* 0x00ff2c3e3a0075ea */ /* 0x0003e2000b800042 */
[----:B------:R1:W-:Y:S01]  /*1f120*/  UTCBAR [UR4], URZ ;  /* 0x000000ff040073e9 */ /* 0x0003e200080000ff */
[----:B------:R-:W-:Y:S01]  /*1f130*/  NOP ;  /* 0x0000000000007918 */ /* 0x000fe20000000000 */
.L_x_6:
[----:B-1----:R-:W-:Y:S01]  /*1f140*/  UMOV UR4, URZ ;  /* 0x000000ff00047c82 */ /* 0x002fe20008000000 */
[----:B------:R-:W-:Y:S01]  /*1f150*/  UMOV UR5, URZ ;  /* 0x000000ff00057c82 */ /* 0x000fe20008000000 */
[----:B------:R-:W-:Y:S01]  /*1f160*/  UMOV UR12, UR21 ;  /* 0x00000015000c7c82 */ /* 0x000fe20008000000 */
[----:B------:R-:W-:Y:S01]  /*1f170*/  UMOV UR13, UR22 ;  /* 0x00000016000d7c82 */ /* 0x000fe20008000000 */
[----:B------:R-:W-:Y:S01]  /*1f180*/  UMOV UR16, UR19 ;  /* 0x0000001300107c82 */ /* 0x000fe20008000000 */
[----:B------:R-:W-:Y:S01]  /*1f190*/  UMOV UR17, UR23 ;  /* 0x0000001700117c82 */ /* 0x000fe20008000000 */
[----:B------:R-:W-:Y:S05]  /*1f1a0*/  BRA.U !UP2, `(.L_x_7) ;  /* 0x000001050a747547 */ /* 0x000fea000b800000 */
[----:B------:R-:W-:Y:S02]  /*1f1b0*/  USHF.R.S32.HI UR6, URZ, 0x1f, UR8 ;  /* 0x0000001fff067899 */ /* 0x000fe40008011408 */
[----:B------:R-:W-:Y:S02]  /*1f1c0*/  USHF.R.S32.HI UR19, URZ, 0x1f, UR7 ;  /* 0x0000001fff137899 */ /* 0x000fe40008011407 */
[----:B------:R-:W-:Y:S02]  /*1f1d0*/  USHF.L.U32 UR62, UR8, 0x1, URZ ;  /* 0x00000001083e7899 */ /* 0x000fe400080006ff */
[----:B------:R-:W-:Y:S02]  /*1f1e0*/  USHF.L.U64.HI UR27, UR8, 0x1, UR6 ;  /* 0x00000001081b7899 */ /* 0x000fe40008010206 */
[----:B------:R-:W-:Y:S02]  /*1f1f0*/  UIADD3.64 UR44, UPT, UPT, UR12, 0x80, URZ ;  /* 0x000000800c2c7897 */ /* 0x000fe4000fffe0ff */
[----:B------:R-:W-:-:S02]  /*1f200*/  UIADD3.64 UR42, UPT, UPT, UR16, 0x2, URZ ;  /* 0x00000002102a7897 */ /* 0x000fc4000fffe0ff */
[----:B------:R-:W-:Y:S02]  /*1f210*/  UIADD3.64 UR40, UPT, UPT, UR12, 0x100, URZ ;  /* 0x000001000c287897 */ /* 0x000fe4000fffe0ff */
[----:B------:R-:W-:Y:S02]  /*1f220*/  UIADD3.64 UR38, UPT, UPT, UR16, 0x4, URZ ;  /* 0x0000000410267897 */ /* 0x000fe4000fffe0ff */
[----:B------:R-:W-:Y:S02]  /*1f230*/  UIADD3.64 UR36, UPT, UPT, UR16, 0x7fe, URZ ;  /* 0x000007fe10247897 */ /* 0x000fe4000fffe0ff */
[----:B------:R-:W-:Y:S02]  /*1f240*/  UIADD3.64 UR34, UPT, UPT, UR16, 0x800, URZ ;  /* 0x0000080010227897 */ /* 0x000fe4000fffe0ff */
[----:B------:R-:W-:Y:S01]  /*1f250*/  UIADD3.64 UR32, UPT, UPT, UR16, 0x802, URZ ;  /* 0x0000080210207897 */ /* 0x000fe2000fffe0ff */
[----:B------:R-:W1:Y:S01]  /*1f260*/  LDCU UR60, c[0x0][0x3a0] ;  /* 0x00007400ff3c77ac */ /* 0x000e620008000800 */
[----:B------:R-:W-:-:S02]  /*1f270*/  UIADD3.64 UR30, UPT, UPT, UR16, 0x804, URZ ;  /* 0x00000804101e7897 */ /* 0x000fc4000fffe0ff */
[----:B------:R-:W-:Y:S02]  /*1f280*/  USHF.L.U32 UR61, UR7, 0x1, URZ ;  /* 0x00000001073d7899 */ /* 0x000fe400080006ff */
[----:B------:R-:W-:Y:S01]  /*1f290*/  USHF.L.U64.HI UR29, UR7, 0x1, UR19 ;  /* 0x00000001071d7899 */ /* 0x000fe20008010213 */
[----:B------:R-:W-:Y:S01]  /*1f2a0*/  UMOV UR26, 0x1 ;  /* 0x00000001001a7882 */ /* 0x000fe20000000000 */
[----:B------:R-:W-:Y:S01]  /*1f2b0*/  UMOV UR8, URZ ;  /* 0x000000ff00087c82 */ /* 0x000fe20008000000 */
[----:B------:R-:W-:-:S09]  /*1f2c0*/  UMOV UR21, 0x40004040 ;  /* 0x4000404000157882 */ /* 0x000fd20000000000 */
.L_x_10:
[----:B0-----:R-:W2:Y:S04]  /*1f2d0*/  LDL.LU R23, [R1+0x1ec] ;  /* 0x0001ec0001177983 */ /* 0x001ea80000300800 */
[----:B------:R-:W3:Y:S04]  /*1f2e0*/  LDL.LU R22, [R1+0x8a4] ;  /* 0x0008a40001167983 */ /* 0x000ee80000300800 */
[----:B------:R-:W4:Y:S04]  /*1f2f0*/  LDL.LU R21, [R1+0x89c] ;  /* 0x00089c0001157983 */ /* 0x000f280000300800 */
[----:B-----5:R-:W5:Y:S04]  /*1f300*/  LDL.LU R20, [R1+0x894] ;  /* 0x0008940001147983 */ /* 0x020f680000300800 */
[----:B------:R-:W5:Y:S04]  /*1f310*/  LDL.LU R19, [R1+0x1f8] ;  /* 0x0001f80001137983 */ /* 0x000f680000300800 */
        /* <DEDUP_REMOVED lines=10> */
[----:B------:R-:W5:Y:S01]  /*1f3c0*/  LDL.LU R4, [R1+0x888] ;  /* 0x0008880001047983 */ /* 0x000f620000300800 */
[----:B------:R-:W0:Y:S03]  /*1f3d0*/  S2R R8, SR_TID.X ;  /* 0x0000000000087919 */ /* 0x000e260000002100 */
[----:B------:R-:W5:Y:S04]  /*1f3e0*/  LDL.LU R6, [R1+0x86c] ;  /* 0x00086c0001067983 */ /* 0x000f680000300800 */
[----:B------:R-:W5:Y:S04]  /*1f3f0*/  LDL.LU R7, [R1+0x880] ;  /* 0x0008800001077983 */ /* 0x000f680000300800 */
[----:B------:R-:W5:Y:S01]  /*1f400*/  LDL.LU R5, [R1+0x864] ;  /* 0x0008640001057983 */ /* 0x000f620000300800 */
[----:B------:R-:W-:-:S02]  /*1f410*/  UIADD3 UR4, UPT, UPT, UR4, 0x1, URZ ;  /* 0x0000000104047890 */ /* 0x000fc4000fffe0ff */
[----:B------:R-:W-:Y:S02]  /*1f420*/  USHF.L.U32 UR5, UR5, 0x1f, URZ ;  /* 0x0000001f05057899 */ /* 0x000fe400080006ff */
[----:B-1----:R-:W-:Y:S01]  /*1f430*/  UIMAD UR6, UR4, -0x40, UR60 ;  /* 0xffffffc0040678a4 */ /* 0x002fe2000f8e023c */
[----:B0-----:R-:W-:-:S04]  /*1f440*/  SHF.R.U32.HI R3, RZ, 0x6, R8 ;  /* 0x00000006ff037819 */ /* 0x001fc80000011608 */
[----:B------:R-:W-:-:S04]  /*1f450*/  SGXT.U32 R3, R3, 0x1 ;  /* 0x000000010303781a */ /* 0x000fc80000000000 */
[----:B------:R-:W-:Y:S02]  /*1f460*/  ISETP.GE.AND P0, PT, R3, UR6, PT ;  /* 0x0000000603007c0c */ /* 0x000fe4000bf06270 */
[----:B--2---:R-:W-:Y:S02]  /*1f470*/  IADD3 R23, P4, PT, R23, UR61, RZ ;  /* 0x0000003d17177c10 */ /* 0x004fe4000ff9e0ff */
[----:B---3--:R-:W-:-:S03]  /*1f480*/  IADD3 R22, P6, PT, R22, UR61, RZ ;  /* 0x0000003d16167c10 */ /* 0x008fc6000ffde0ff */
[----:B------:R-:W-:Y:S01]  /*1f490*/  STL [R1+0x1ec], R23 ;  /* 0x0001ec1701007387 */ /* 0x000fe20000100800 */
[----:B----4-:R-:W-:-:S03]  /*1f4a0*/  IADD3 R21, P1, PT, R21, UR61, RZ ;  /* 0x0000003d15157c10 */ /* 0x010fc6000ff3e0ff */
[----:B------:R-:W-:Y:S01]  /*1f4b0*/  STL [R1+0x8a4], R22 ;  /* 0x0008a41601007387 */ /* 0x000fe20000100800 */
[----:B-----5:R-:W-:-:S03]  /*1f4c0*/  IADD3 R20, P2, PT, R20, UR61, RZ ;  /* 0x0000003d14147c10 */ /* 0x020fc6000ff5e0ff */
[----:B------:R-:W-:Y:S01]  /*1f4d0*/  STL [R1+0x89c], R21 ;  /* 0x00089c1501007387 */ /* 0x000fe20000100800 */
[----:B------:R-:W-:-:S03]  /*1f4e0*/  IADD3 R19, P3, PT, R19, UR61, RZ ;  /* 0x0000003d13137c10 */ /* 0x000fc6000ff7e0ff */
[----:B------:R-:W-:Y:S01]  /*1f4f0*/  STL [R1+0x894], R20 ;  /* 0x0008941401007387 */ /* 0x000fe20000100800 */
[----:B------:R-:W-:-:S03]  /*1f500*/  IADD3.X R18, PT, PT, R18, UR29, RZ, P4, !PT ;  /* 0x0000001d12127c10 */ /* 0x000fc6000a7fe4ff */
        /* <DEDUP_REMOVED lines=8> */
[----:B------:R-:W2:Y:S01]  /*1f590*/  LDL.LU R3, [R1+0x878] ;  /* 0x0008780001037983 */ /* 0x000ea20000300800 */
        /* <DEDUP_REMOVED lines=8> */
[----:B------:R-:W-:-:S03]  /*1f620*/  IADD3.X R4, PT, PT, R4, UR29, RZ, P4, !PT ;  /* 0x0000001d04047c10 */ /* 0x000fc6000a7fe4ff */
[----:B------:R-:W-:Y:S04]  /*1f630*/  STL [R1+0x1f0], R11 ;  /* 0x0001f00b01007387 */ /* 0x000fe80000100800 */
[----:B------:R0:W-:Y:S04]  /*1f640*/  STL [R1+0x888], R4 ;  /* 0x0008880401007387 */ /* 0x0001e80000100800 */
[----:B------:R-:W-:Y:S04]  /*1f650*/  STL [R1+0x1f4], R10 ;  /* 0x0001f40a01007387 */ /* 0x000fe80000100800 */
[----:B0-----:R-:W3:Y:S01]  /*1f660*/  LDL.LU R4, [R1+0x1fc] ;  /* 0x0001fc0001047983 */ /* 0x001ee20000300800 */
[----:B------:R-:W-:-:S02]  /*1f670*/  IADD3 R9, P3, PT, R9, UR61, RZ ;  /* 0x0000003d09097c10 */ /* 0x000fc4000ff7e0ff */
[----:B------:R-:W-:Y:S02]  /*1f680*/  IADD3 R6, P4, PT, R6, UR61, RZ ;  /* 0x0000003d06067c10 */ /* 0x000fe4000ff9e0ff */
[----:B------:R-:W-:Y:S01]  /*1f690*/  IADD3.X R7, PT, PT, R7, UR29, RZ, P6, !PT ;  /* 0x0000001d07077c10 */ /* 0x000fe2000b7fe4ff */
[----:B------:R-:W-:Y:S01]  /*1f6a0*/  STL [R1+0x874], R9 ;  /* 0x0008740901007387 */ /* 0x000fe20000100800 */
[----:B------:R-:W-:-:S03]  /*1f6b0*/  IADD3 R5, P6, PT, R5, UR61, RZ ;  /* 0x0000003d05057c10 */ /* 0x000fc6000ffde0ff */
[----:B------:R0:W-:Y:S04]  /*1f6c0*/  STL [R1+0x86c], R6 ;  /* 0x00086c0601007387 */ /* 0x0001e80000100800 */
[----:B0-----:R-:W4:Y:S04]  /*1f6d0*/  LDL.LU R6, [R1+0x1e4] ;  /* 0x0001e40001067983 */ /* 0x001f280000300800 */
[----:B------:R-:W5:Y:S04]  /*1f6e0*/  LDL.LU R32, [R1+0x85c] ;  /* 0x00085c0001207983 */ /* 0x000f680000300800 */
[----:B------:R-:W5:Y:S04]  /*1f6f0*/  LDL.LU R31, [R1+0x870] ;  /* 0x00087000011f7983 */ /* 0x000f680000300800 */
[----:B------:R-:W-:Y:S04]  /*1f700*/  STL [R1+0x880], R7 ;  /* 0x0008800701007387 */ /* 0x000fe80000100800 */
[----:B------:R-:W5:Y:S04]  /*1f710*/  LDL.LU R30, [R1+0x854] ;  /* 0x00085400011e7983 */ /* 0x000f680000300800 */
[----:B------:R0:W-:Y:S04]  /*1f720*/  STL [R1+0x864], R5 ;  /* 0x0008640501007387 */ /* 0x0001e80000100800 */
        /* <DEDUP_REMOVED lines=16> */
[----:B0-----:R-:W5:Y:S04]  /*1f830*/  LDL.LU R5, [R1+0x830] ;  /* 0x0008300001057983 */ /* 0x001f680000300800 */
[----:B------:R-:W5:Y:S04]  /*1f840*/  LDL.LU R12, [R1+0x80c] ;  /* 0x00080c00010c7983 */ /* 0x000f680000300800 */
[----:B------:R-:W5:Y:S04]  /*1f850*/  LDL.LU R11, [R1+0x828] ;  /* 0x00082800010b7983 */ /* 0x000f680000300800 */
[----:B------:R-:W5:Y:S01]  /*1f860*/  LDL.LU R10, [R1+0x804] ;  /* 0x00080400010a7983 */ /* 0x000f620000300800 */
[----:B--2---:R-:W-:-:S05]  /*1f870*/  IADD3.X R3, PT, PT, R3, UR29, RZ, P1, !PT ;  /* 0x0000001d03037c10 */ /* 0x004fca0008ffe4ff */
[----:B------:R0:W-:Y:S04]  /*1f880*/  STL [R1+0x878], R3 ;  /* 0x0008780301007387 */ /* 0x0001e80000100800 */
[----:B------:R-:W2:Y:S04]  /*1f890*/  LDL.LU R9, [R1+0x820] ;  /* 0x0008200001097983 */ /* 0x000ea80000300800 */
[----:B0-----:R-:W2:Y:S01]  /*1f8a0*/  LDL.LU R3, [R1+0x7fc] ;  /* 0x0007fc0001037983 */ /* 0x001ea20000300800 */
[----:B---3--:R-:W-:-:S05]  /*1f8b0*/  IADD3 R4, P1, PT, R4, UR61, RZ ;  /* 0x0000003d04047c10 */ /* 0x008fca000ff3e0ff */
[----:B------:R0:W-:Y:S04]  /*1f8c0*/  STL [R1+0x1fc], R4 ;  /* 0x0001fc0401007387 */ /* 0x0001e80000100800 */
[----:B0-----:R-:W3:Y:S04]  /*1f8d0*/  LDL.LU R4, [R1+0x818] ;  /* 0x0008180001047983 */ /* 0x001ee80000300800 */
[----:B------:R-:W3:Y:S01]  /*1f8e0*/  LDL.LU R7, [R1+0x7f4] ;  /* 0x0007f40001077983 */ /* 0x000ee20000300800 */
[----:B----4-:R-:W-:Y:S02]  /*1f8f0*/  IADD3.X R6, PT, PT, R6, UR29, RZ, P2, !PT ;  /* 0x0000001d06067c10 */ /* 0x010fe400097fe4ff */
[----:B-----5:R-:W-:-:S03]  /*1f900*/  IADD3 R32, P2, PT, R32, UR61, RZ ;  /* 0x0000003d20207c10 */ /* 0x020fc6000ff5e0ff */
[----:B------:R0:W-:Y:S01]  /*1f910*/  STL [R1+0x1e4], R6 ;  /* 0x0001e40601007387 */ /* 0x0001e20000100800 */
[----:B------:R-:W-:-:S03]  /*1f920*/  IADD3.X R31, PT, PT, R31, UR29, RZ, P3, !PT ;  /* 0x0000001d1f1f7c10 */ /* 0x000fc60009ffe4ff */
[----:B0-----:R-:W4:Y:S01]  /*1f930*/  LDL.LU R6, [R1+0x810] ;  /* 0x0008100001067983 */ /* 0x001f220000300800 */
        /* <DEDUP_REMOVED lines=33> */
[----:B------:R-:W-:Y:S01]  /*1fb50*/  STL [R1+0x81c], R15 ;  /* 0x00081c0f01007387 */ /* 0x000fe20000100800 */
[----:B------:R-:W-:Y:S02]  /*1fb60*/  IADD3 R13, P1, PT, R13, UR61, RZ ;  /* 0x0000003d0d0d7c10 */ /* 0x000fe4000ff3e0ff */
[----:B------:R-:W-:Y:S01]  /*1fb70*/  IADD3 R12, P2, PT, R12, UR61, RZ ;  /* 0x0000003d0c0c7c10 */ /* 0x000fe2000ff5e0ff */
[----:B------:R0:W-:Y:S01]  /*1fb80*/  STL [R1+0x830], R5 ;  /* 0x0008300501007387 */ /* 0x0001e20000100800 */
[----:B------:R-:W-:-:S03]  /*1fb90*/  IADD3.X R11, PT, PT, R11, UR29, RZ, P3, !PT ;  /* 0x0000001d0b0b7c10 */ /* 0x000fc60009ffe4ff */
[----:B------:R-:W-:Y:S01]  /*1fba0*/  STL [R1+0x838], R14 ;  /* 0x0008380e01007387 */ /* 0x000fe20000100800 */
[----:B------:R-:W-:-:S03]  /*1fbb0*/  IADD3 R10, P3, PT, R10, UR61, RZ ;  /* 0x0000003d0a0a7c10 */ /* 0x000fc6000ff7e0ff */
[----:B0-----:R-:W5:Y:S04]  /*1fbc0*/  LDL.LU R5, [R1+0x7ec] ;  /* 0x0007ec0001057983 */ /* 0x001f680000300800 */
[----:B------:R-:W-:Y:S04]  /*1fbd0*/  STL [R1+0x814], R13 ;  /* 0x0008140d01007387 */ /* 0x000fe80000100800 */
[----:B------:R-:W-:Y:S04]  /*1fbe0*/  STL [R1+0x80c], R12 ;  /* 0x00080c0c01007387 */ /* 0x000fe80000100800 */
[----:B------:R-:W-:Y:S01]  /*1fbf0*/  STL [R1+0x828], R11 ;  /* 0x0008280b01007387 */ /* 0x000fe20000100800 */
[----:B--2---:R-:W-:-:S02]  /*1fc00*/  IADD3.X R9, PT, PT, R9, UR29, RZ, P4, !PT ;  /* 0x0000001d09097c10 */ /* 0x004fc4000a7fe4ff */
[----:B------:R-:W-:-:S05]  /*1fc10*/  IADD3 R3, P4, PT, R3, UR61, RZ ;  /* 0x0000003d03037c10 */ /* 0x000fca000ff9e0ff */
[----:B------:R0:W-:Y:S04]  /*1fc20*/  STL [R1+0x7fc], R3 ;  /* 0x0007fc0301007387 */ /* 0x0001e80000100800 */
[----:B------:R-:W-:Y:S04]  /*1fc30*/  STL [R1+0x804], R10 ;  /* 0x0008040a01007387 */ /* 0x000fe80000100800 */
[----:B0-----:R-:W2:Y:S04]  /*1fc40*/  LDL.LU R3, [R1+0x808] ;  /* 0x0008080001037983 */ /* 0x001ea80000300800 */
[----:B------:R-:W-:Y:S01]  /*1fc50*/  STL [R1+0x820], R9 ;  /* 0x0008200901007387 */ /* 0x000fe20000100800 */
[----:B---3--:R-:W-:-:S05]  /*1fc60*/  IADD3.X R4, PT, PT, R4, UR29, RZ, P6, !PT ;  /* 0x0000001d04047c10 */ /* 0x008fca000b7fe4ff */
[----:B------:R0:W-:Y:S04]  /*1fc70*/  STL [R1+0x818], R4 ;  /* 0x0008180401007387 */ /* 0x0001e80000100800 */
[----:B0-----:R-:W3:Y:S01]  /*1fc80*/  LDL.LU R4, [R1+0x7e4] ;  /* 0x0007e40001047983 */ /* 0x001ee20000300800 */
[----:B------:R-:W-:-:S03]  /*1fc90*/  IADD3 R7, P6, PT, R7, UR61, RZ ;  /* 0x0000003d07077c10 */ /* 0x000fc6000ffde0ff */
[----:B------:R-:W3:Y:S01]  /*1fca0*/  LDL.LU R32, [R1+0x800] ;  /* 0x0008000001207983 */ /* 0x000ee20000300800 */
[----:B----4-:R-:W-:-:S03]  /*1fcb0*/  IADD3.X R6, PT, PT, R6, UR29, RZ, P1, !PT ;  /* 0x0000001d06067c10 */ /* 0x010fc60008ffe4ff */
[----:B------:R-:W4:Y:S04]  /*1fcc0*/  LDL.LU R31, [R1+0x7dc] ;  /* 0x0007dc00011f7983 */ /* 0x000f280000300800 */
[----:B------:R-:W-:Y:S04]  /*1fcd0*/  STL [R1+0x7f4], R7 ;  /* 0x0007f40701007387 */ /* 0x000fe80000100800 */
[----:B------:R-:W4:Y:S04]  /*1fce0*/  LDL.LU R30, [R1+0x7f8] ;  /* 0x0007f800011e7983 */ /* 0x000f280000300800 */
[----:B------:R0:W-:Y:S04]  /*1fcf0*/  STL [R1+0x810], R6 ;  /* 0x0008100601007387 */ /* 0x0001e80000100800 */
        /* <DEDUP_REMOVED lines=16> */
[----:B0-----:R-:W4:Y:S04]  /*1fe00*/  LDL.LU R6, [R1+0x794] ;  /* 0x0007940001067983 */ /* 0x001f280000300800 */
[----:B------:R-:W4:Y:S01]  /*1fe10*/  LDL.LU R12, [R1+0x7b0] ;  /* 0x0007b000010c7983 */ /* 0x000f220000300800 */
[----:B-----5:R-:W-:-:S03]  /*1fe20*/  IADD3 R5, P1, PT, R5, UR61, RZ ;  /* 0x0000003d05057c10 */ /* 0x020fc6000ff3e0ff */
[----:B------:R-:W5:Y:S04]  /*1fe30*/  LDL.LU R11, [R1+0x78c] ;  /* 0x00078c00010b7983 */ /* 0x000f680000300800 */
[----:B------:R-:W5:Y:S04]  /*1fe40*/  LDL.LU R10, [R1+0x7a8] ;  /* 0x0007a800010a7983 */ /* 0x000f680000300800 */
[----:B------:R0:W-:Y:S04]  /*1fe50*/  STL [R1+0x7ec], R5 ;  /* 0x0007ec0501007387 */ /* 0x0001e80000100800 */
[----:B------:R-:W5:Y:S04]  /*1fe60*/  LDL.LU R9, [R1+0x784] ;  /* 0x0007840001097983 */ /* 0x000f680000300800 */
[----:B0-----:R-:W5:Y:S01]  /*1fe70*/  LDL.LU R5, [R1+0x7a0] ;  /* 0x0007a00001057983 */ /* 0x001f620000300800 */
[----:B--2---:R-:W-:-:S05]  /*1fe80*/  IADD3.X R3, PT, PT, R3, UR29, RZ, P2, !PT ;  /* 0x0000001d03037c10 */ /* 0x004fca00097fe4ff */
[----:B------:R0:W-:Y:S04]  /*1fe90*/  STL [R1+0x808], R3 ;  /* 0x0008080301007387 */ /* 0x0001e80000100800 */
[----:B0-----:R-:W2:Y:S04]  /*1fea0*/  LDL.LU R3, [R1+0x77c] ;  /* 0x00077c0001037983 */ /* 0x001ea80000300800 */
[----:B------:R-:W2:Y:S01]  /*1feb0*/  LDL.LU R7, [R1+0x798] ;  /* 0x0007980001077983 */ /* 0x000ea20000300800 */
[----:B---3--:R-:W-:-:S05]  /*1fec0*/  IADD3 R4, P2, PT, R4, UR61, RZ ;  /* 0x0000003d04047c10 */ /* 0x008fca000ff5e0ff */
[----:B------:R0:W-:Y:S04]  /*1fed0*/  STL [R1+0x7e4], R4 ;  /* 0x0007e40401007387 */ /* 0x0001e80000100800 */
[----:B0-----:R-:W3:Y:S01]  /*1fee0*/  LDL.LU R4, [R1+0x774] ;  /* 0x0007740001047983 */ /* 0x001ee20000300800 */
[----:B------:R-:W-:Y:S02]  /*1fef0*/  IADD3.X R32, PT, PT, R32, UR29, RZ, P3, !PT ;  /* 0x0000001d20207c10 */ /* 0x000fe40009ffe4ff */
[----:B----4-:R-:W-:Y:S02]  /*1ff00*/  IADD3 R31, P3, PT, R31, UR61, RZ ;  /* 0x0000003d1f1f7c10 */ /* 0x010fe4000ff7e0ff */
[----:B------:R-:W-:Y:S01]  /*1ff10*/  IADD3.X R30, PT, PT, R30, UR29, RZ, P4, !PT ;  /* 0x0000001d1e1e7c10 */ /* 0x000fe2000a7fe4ff */
        /* <DEDUP_REMOVED lines=29> */
[----:B------:R-:W-:Y:S02]  /*200f0*/  IADD3 R14, P1, PT, R14, UR61, RZ ;  /* 0x0000003d0e0e7c10 */ /* 0x000fe4000ff3e0ff */
[----:B------:R-:W-:Y:S01]  /*20100*/  IADD3.X R13, PT, PT, R13, UR29, RZ, P2, !PT ;  /* 0x0000001d0d0d7c10 */ /* 0x000fe200097fe4ff */
[----:B------:R-:W-:Y:S01]  /*20110*/  STL [R1+0x7a4], R16 ;  /* 0x0007a41001007387 */ /* 0x000fe20000100800 */
[----:B------:R-:W-:-:S03]  /*20120*/  IADD3 R6, P2, PT, R6, UR61, RZ ;  /* 0x0000003d06067c10 */ /* 0x000fc6000ff5e0ff */
[----:B------:R-:W-:Y:S01]  /*20130*/  STL [R1+0x7c0], R15 ;  /* 0x0007c00f01007387 */ /* 0x000fe20000100800 */
[----:B------:R-:W-:-:S03]  /*20140*/  IADD3.X R12, PT, PT, R12, UR29, RZ, P3, !PT ;  /* 0x0000001d0c0c7c10 */ /* 0x000fc60009ffe4ff */
[----:B------:R0:W-:Y:S01]  /*20150*/  STL [R1+0x794], R6 ;  /* 0x0007940601007387 */ /* 0x0001e20000100800 */
[----:B-----5:R-:W-:-:S03]  /*20160*/  IADD3 R11, P3, PT, R11, UR61, RZ ;  /* 0x0000003d0b0b7c10 */ /* 0x020fc6000ff7e0ff */
[----:B------:R-:W-:Y:S01]  /*20170*/  STL [R1+0x79c], R14 ;  /* 0x00079c0e01007387 */ /* 0x000fe20000100800 */
[----:B------:R-:W-:-:S03]  /*20180*/  IADD3.X R10, PT, PT, R10, UR29, RZ, P4, !PT ;  /* 0x0000001d0a0a7c10 */ /* 0x000fc6000a7fe4ff */
[----:B0-----:R-:W4:Y:S04]  /*20190*/  LDL.LU R6, [R1+0x790] ;  /* 0x0007900001067983 */ /* 0x001f280000300800 */
[----:B------:R-:W-:Y:S01]  /*201a0*/  STL [R1+0x7b8], R13 ;  /* 0x0007b80d01007387 */ /* 0x000fe20000100800 */
[----:B------:R-:W-:-:S03]  /*201b0*/  IADD3 R9, P4, PT, R9, UR61, RZ ;  /* 0x0000003d09097c10 */ /* 0x000fc6000ff9e0ff */
[----:B------:R-:W-:Y:S01]  /*201c0*/  STL [R1+0x7b0], R12 ;  /* 0x0007b00c01007387 */ /* 0x000fe20000100800 */
[----:B------:R-:W-:-:S03]  /*201d0*/  IADD3.X R5, PT, PT, R5, UR29, RZ, P6, !PT ;  /* 0x0000001d05057c10 */ /* 0x000fc6000b7fe4ff */
[----:B------:R-:W-:Y:S04]  /*201e0*/  STL [R1+0x78c], R11 ;  /* 0x00078c0b01007387 */ /* 0x000fe80000100800 */
[----:B------:R0:W-:Y:S04]  /*201f0*/  STL [R1+0x7a0], R5 ;  /* 0x0007a00501007387 */ /* 0x0001e80000100800 */
[----:B------:R-:W-:Y:S04]  /*20200*/  STL [R1+0x7a8], R10 ;  /* 0x0007a80a01007387 */ /* 0x000fe80000100800 */
[----:B0-----:R-:W5:Y:S04]  /*20210*/  LDL.LU R5, [R1+0x76c] ;  /* 0x00076c0001057983 */ /* 0x001f680000300800 */
[----:B------:R-:W-:Y:S01]  /*20220*/  STL [R1+0x784], R9 ;  /* 0x0007840901007387 */ /* 0x000fe20000100800 */
[----:B--2---:R-:W-:-:S02]  /*20230*/  IADD3 R3, P6, PT, R3, UR61, RZ ;  /* 0x0000003d03037c10 */ /* 0x004fc4000ffde0ff */
[----:B------:R-:W-:-:S03]  /*20240*/  IADD3.X R7, PT, PT, R7, UR29, RZ, P1, !PT ;  /* 0x0000001d07077c10 */ /* 0x000fc60008ffe4ff */
[----:B------:R0:W-:Y:S04]  /*20250*/  STL [R1+0x77c], R3 ;  /* 0x00077c0301007387 */ /* 0x0001e80000100800 */
[----:B0-----:R-:W2:Y:S04]  /*20260*/  LDL.LU R3, [R1+0x788] ;  /* 0x0007880001037983 */ /* 0x001ea80000300800 */
[----:B------:R-:W2:Y:S04]  /*20270*/  LDL.LU R32, [R1+0x764] ;  /* 0x0007640001207983 */ /* 0x000ea80000300800 */
[----:B------:R-:W2:Y:S04]  /*20280*/  LDL.LU R31, [R1+0x780] ;  /* 0x00078000011f7983 */ /* 0x000ea80000300800 */
[----:B------:R-:W-:Y:S04]  /*20290*/  STL [R1+0x798], R7 ;  /* 0x0007980701007387 */ /* 0x000fe80000100800 */
[----:B------:R-:W2:Y:S01]  /*202a0*/  LDL.LU R30, [R1+0x75c] ;  /* 0x00075c00011e7983 */ /* 0x000ea20000300800 */
[----:B---3--:R-:W-:-:S05]  /*202b0*/  IADD3 R4, P1, PT, R4, UR61, RZ ;  /* 0x0000003d04047c10 */ /* 0x008fca000ff3e0ff */
[----:B------:R0:W-:Y:S04]  /*202c0*/  STL [R1+0x774], R4 ;  /* 0x0007740401007387 */ /* 0x0001e80000100800 */
[----:B------:R-:W3:Y:S04]  /*202d0*/  LDL.LU R29, [R1+0x778] ;  /* 0x00077800011d7983 */ /* 0x000ee80000300800 */
        /* <DEDUP_REMOVED lines=15> */
[----:B0-----:R-:W3:Y:S04]  /*203d0*/  LDL.LU R4, [R1+0x738] ;  /* 0x0007380001047983 */ /* 0x001ee80000300800 */
[----:B------:R-:W3:Y:S04]  /*203e0*/  LDL.LU R12, [R1+0x714] ;  /* 0x00071400010c7983 */ /* 0x000ee80000300800 */
[----:B------:R-:W3:Y:S04]  /*203f0*/  LDL.LU R11, [R1+0x730] ;  /* 0x00073000010b7983 */ /* 0x000ee80000300800 */
[----:B------:R-:W3:Y:S01]  /*20400*/  LDL.LU R10, [R1+0x70c] ;  /* 0x00070c00010a7983 */ /* 0x000ee20000300800 */
[----:B----4-:R-:W-:-:S05]  /*20410*/  IADD3.X R6, PT, PT, R6, UR29, RZ, P2, !PT ;  /* 0x0000001d06067c10 */ /* 0x010fca00097fe4ff */
[----:B------:R0:W-:Y:S04]  /*20420*/  STL [R1+0x790], R6 ;  /* 0x0007900601007387 */ /* 0x0001e80000100800 */
[----:B------:R-:W4:Y:S04]  /*20430*/  LDL.LU R9, [R1+0x728] ;  /* 0x0007280001097983 */ /* 0x000f280000300800 */
[----:B0-----:R-:W4:Y:S01]  /*20440*/  LDL.LU R6, [R1+0x704] ;  /* 0x0007040001067983 */ /* 0x001f220000300800 */
[----:B-----5:R-:W-:-:S05]  /*20450*/  IADD3 R5, P2, PT, R5, UR61, RZ ;  /* 0x0000003d05057c10 */ /* 0x020fca000ff5e0ff */
[----:B------:R0:W-:Y:S04]  /*20460*/  STL [R1+0x76c], R5 ;  /* 0x00076c0501007387 */ /* 0x0001e80000100800 */
[----:B0-----:R-:W5:Y:S04]  /*20470*/  LDL.LU R5, [R1+0x720] ;  /* 0x0007200001057983 */ /* 0x001f680000300800 */
[----:B------:R-:W5:Y:S01]  /*20480*/  LDL.LU R7, [R1+0x6fc] ;  /* 0x0006fc0001077983 */ /* 0x000f620000300800 */
[----:B--2---:R-:W-:Y:S02]  /*20490*/  IADD3.X R3, PT, PT, R3, UR29, RZ, P3, !PT ;  /* 0x0000001d03037c10 */ /* 0x004fe40009ffe4ff */
[----:B------:R-:W-:-:S03]  /*204a0*/  IADD3 R32, P3, PT, R32, UR61, RZ ;  /* 0x0000003d20207c10 */ /* 0x000fc6000ff7e0ff */
[----:B------:R0:W-:Y:S01]  /*204b0*/  STL [R1+0x788], R3 ;  /* 0x0007880301007387 */ /* 0x0001e20000100800 */
[----:B------:R-:W-:-:S03]  /*204c0*/  IADD3.X R31, PT, PT, R31, UR29, RZ, P4, !PT ;  /* 0x0000001d1f1f7c10 */ /* 0x000fc6000a7fe4ff */
[----:B0-----:R-:W2:Y:S01]  /*204d0*/  LDL.LU R3, [R1+0x718] ;  /* 0x0007180001037983 */ /* 0x001ea20000300800 */
[----:B------:R-:W-:-:S03]  /*204e0*/  IADD3 R30, P4, PT, R30, UR61, RZ ;  /* 0x0000003d1e1e7c10 */ /* 0x000fc6000ff9e0ff */
[----:B------:R-:W-:Y:S04]  /*204f0*/  STL [R1+0x764], R32 ;  /* 0x0007642001007387 */ /* 0x000fe80000100800 */
[----:B------:R-:W-:Y:S04]  /*20500*/  STL [R1+0x780], R31 ;  /* 0x0007801f01007387 */ /* 0x000fe80000100800 */
[----:B------:R-:W-:Y:S01]  /*20510*/  STL [R1+0x75c], R30 ;  /* 0x00075c1e01007387 */ /* 0x000fe20000100800 */
[----:B---3--:R-:W-:Y:S02]  /*20520*/  IADD3.X R29, PT, PT, R29, UR29, RZ, P6, !PT ;  /* 0x0000001d1d1d7c10 */ /* 0x008fe4000b7fe4ff */
        /* <DEDUP_REMOVED lines=28> */
[----:B------:R-:W-:-:S05]  /*206f0*/  IADD3.X R4, PT, PT, R4, UR29, RZ, P3, !PT ;  /* 0x0000001d04047c10 */ /* 0x000fca0009ffe4ff */
[----:B------:R0:W-:Y:S04]  /*20700*/  STL [R1+0x738], R4 ;  /* 0x0007380401007387 */ /* 0x0001e80000100800 */
[----:B------:R-:W-:Y:S04]  /*20710*/  STL [R1+0x740], R14 ;  /* 0x0007400e01007387 */ /* 0x000fe80000100800 */
[----:B0-----:R-:W3:Y:S01]  /*20720*/  LDL.LU R4, [R1+0x6f4] ;  /* 0x0006f40001047983 */ /* 0x001ee20000300800 */
[----:B------:R-:W-:Y:S02]  /*20730*/  IADD3 R13, P2, PT, R13, UR61, RZ ;  /* 0x0000003d0d0d7c10 */ /* 0x000fe4000ff5e0ff */
[----:B------:R-:W-:-:S02]  /*20740*/  IADD3 R12, P3, PT, R12, UR61, RZ ;  /* 0x0000003d0c0c7c10 */ /* 0x000fc4000ff7e0ff */
[----:B------:R-:W-:Y:S01]  /*20750*/  IADD3.X R11, PT, PT, R11, UR29, RZ, P4, !PT ;  /* 0x0000001d0b0b7c10 */ /* 0x000fe2000a7fe4ff */
[----:B------:R-:W-:Y:S01]  /*20760*/  STL [R1+0x71c], R13 ;  /* 0x00071c0d01007387 */ /* 0x000fe20000100800 */
[----:B------:R-:W-:Y:S02]  /*20770*/  IADD3 R10, P4, PT, R10, UR61, RZ ;  /* 0x0000003d0a0a7c10 */ /* 0x000fe4000ff9e0ff */
[----:B----4-:R-:W-:Y:S01]  /*20780*/  IADD3.X R9, PT, PT, R9, UR29, RZ, P6, !PT ;  /* 0x0000001d09097c10 */ /* 0x010fe2000b7fe4ff */
[----:B------:R-:W-:Y:S01]  /*20790*/  STL [R1+0x714], R12 ;  /* 0x0007140c01007387 */ /* 0x000fe20000100800 */
[----:B------:R-:W-:-:S03]  /*207a0*/  IADD3 R6, P6, PT, R6, UR61, RZ ;  /* 0x0000003d06067c10 */ /* 0x000fc6000ffde0ff */
[----:B------:R-:W-:Y:S04]  /*207b0*/  STL [R1+0x730], R11 ;  /* 0x0007300b01007387 */ /* 0x000fe80000100800 */
[----:B------:R0:W-:Y:S04]  /*207c0*/  STL [R1+0x704], R6 ;  /* 0x0007040601007387 */ /* 0x0001e80000100800 */
[----:B------:R-:W-:Y:S04]  /*207d0*/  STL [R1+0x70c], R10 ;  /* 0x00070c0a01007387 */ /* 0x000fe80000100800 */
[----:B0-----:R-:W4:Y:S04]  /*207e0*/  LDL.LU R6, [R1+0x710] ;  /* 0x0007100001067983 */ /* 0x001f280000300800 */
[----:B------:R-:W-:Y:S01]  /*207f0*/  STL [R1+0x728], R9 ;  /* 0x0007280901007387 */ /* 0x000fe20000100800 */
[----:B-----5:R-:W-:-:S02]  /*20800*/  IADD3.X R5, PT, PT, R5, UR29, RZ, P1, !PT ;  /* 0x0000001d05057c10 */ /* 0x020fc40008ffe4ff */
[----:B------:R-:W-:-:S03]  /*20810*/  IADD3 R7, P1, PT, R7, UR61, RZ ;  /* 0x0000003d07077c10 */ /* 0x000fc6000ff3e0ff */
[----:B------:R0:W-:Y:S04]  /*20820*/  STL [R1+0x720], R5 ;  /* 0x0007200501007387 */ /* 0x0001e80000100800 */
[----:B0-----:R-:W5:Y:S04]  /*20830*/  LDL.LU R5, [R1+0x6ec] ;  /* 0x0006ec0001057983 */ /* 0x001f680000300800 */
[----:B------:R-:W5:Y:S04]  /*20840*/  LDL.LU R32, [R1+0x708] ;  /* 0x0007080001207983 */ /* 0x000f680000300800 */
[----:B------:R-:W5:Y:S04]  /*20850*/  LDL.LU R31, [R1+0x6e4] ;  /* 0x0006e400011f7983 */ /* 0x000f680000300800 */
[----:B------:R-:W-:Y:S04]  /*20860*/  STL [R1+0x6fc], R7 ;  /* 0x0006fc0701007387 */ /* 0x000fe80000100800 */
[----:B------:R-:W5:Y:S01]  /*20870*/  LDL.LU R30, [R1+0x700] ;  /* 0x00070000011e7983 */ /* 0x000f620000300800 */
[----:B--2---:R-:W-:-:S05]  /*20880*/  IADD3.X R3, PT, PT, R3, UR29, RZ, P2, !PT ;  /* 0x0000001d03037c10 */ /* 0x004fca00097fe4ff */
[----:B------:R0:W-:Y:S04]  /*20890*/  STL [R1+0x718], R3 ;  /* 0x0007180301007387 */ /* 0x0001e80000100800 */
        /* <DEDUP_REMOVED lines=16> */
[----:B0-----:R-:W2:Y:S04]  /*209a0*/  LDL.LU R3, [R1+0x69c] ;  /* 0x00069c0001037983 */ /* 0x001ea80000300800 */
[----:B------:R-:W2:Y:S04]  /*209b0*/  LDL.LU R12, [R1+0x6b8] ;  /* 0x0006b800010c7983 */ /* 0x000ea80000300800 */
[----:B------:R-:W2:Y:S04]  /*209c0*/  LDL.LU R11, [R1+0x694] ;  /* 0x00069400010b7983 */ /* 0x000ea80000300800 */
[----:B------:R-:W2:Y:S01]  /*209d0*/  LDL.LU R10, [R1+0x6b0] ;  /* 0x0006b000010a7983 */ /* 0x000ea20000300800 */
[----:B---3--:R-:W-:-:S05]  /*209e0*/  IADD3 R4, P2, PT, R4, UR61, RZ ;  /* 0x0000003d04047c10 */ /* 0x008fca000ff5e0ff */
[----:B------:R0:W-:Y:S04]  /*209f0*/  STL [R1+0x6f4], R4 ;  /* 0x0006f40401007387 */ /* 0x0001e80000100800 */
[----:B------:R-:W3:Y:S04]  /*20a00*/  LDL.LU R9, [R1+0x68c] ;  /* 0x00068c0001097983 */ /* 0x000ee80000300800 */
[----:B0-----:R-:W3:Y:S01]  /*20a10*/  LDL.LU R4, [R1+0x6a8] ;  /* 0x0006a80001047983 */ /* 0x001ee20000300800 */
[----:B----4-:R-:W-:-:S05]  /*20a20*/  IADD3.X R6, PT, PT, R6, UR29, RZ, P3, !PT ;  /* 0x0000001d06067c10 */ /* 0x010fca0009ffe4ff */
[----:B------:R0:W-:Y:S04]  /*20a30*/  STL [R1+0x710], R6 ;  /* 0x0007100601007387 */ /* 0x0001e80000100800 */
[----:B0-----:R-:W4:Y:S04]  /*20a40*/  LDL.LU R6, [R1+0x684] ;  /* 0x0006840001067983 */ /* 0x001f280000300800 */
[----:B------:R-:W4:Y:S01]  /*20a50*/  LDL.LU R7, [R1+0x6a0] ;  /* 0x0006a00001077983 */ /* 0x000f220000300800 */
[----:B-----5:R-:W-:Y:S02]  /*20a60*/  IADD3 R5, P3, PT, R5, UR61, RZ ;  /* 0x0000003d05057c10 */ /* 0x020fe4000ff7e0ff */
[----:B------:R-:W-:-:S03]  /*20a70*/  IADD3.X R32, PT, PT, R32, UR29, RZ, P4, !PT ;  /* 0x0000001d20207c10 */ /* 0x000fc6000a7fe4ff */
[----:B------:R0:W-:Y:S01]  /*20a80*/  STL [R1+0x6ec], R5 ;  /* 0x0006ec0501007387 */ /* 0x0001e20000100800 */
[----:B------:R-:W-:-:S03]  /*20a90*/  IADD3 R31, P4, PT, R31, UR61, RZ ;  /* 0x0000003d1f1f7c10 */ /* 0x000fc6000ff9e0ff */
[----:B0-----:R-:W5:Y:S01]  /*20aa0*/  LDL.LU R5, [R1+0x67c] ;  /* 0x00067c0001057983 */ /* 0x001f620000300800 */
[----:B------:R-:W-:-:S03]  /*20ab0*/  IADD3.X R30, PT, PT, R30, UR29, RZ, P6, !PT ;  /* 0x0000001d1e1e7c10 */ /* 0x000fc6000b7fe4ff */
[----:B------:R-:W-:Y:S04]  /*20ac0*/  STL [R1+0x708], R32 ;  /* 0x0007082001007387 */ /* 0x000fe80000100800 */
[----:B------:R-:W-:Y:S04]  /*20ad0*/  STL [R1+0x6e4], R31 ;  /* 0x0006e41f01007387 */ /* 0x000fe80000100800 */
[----:B------:R-:W-:Y:S01]  /*20ae0*/  STL [R1+0x700], R30 ;  /* 0x0007001e01007387 */ /* 0x000fe20000100800 */
[----:B--2---:R-:W-:Y:S02]  /*20af0*/  IADD3 R29, P6, PT, R29, UR61, RZ ;  /* 0x0000003d1d1d7c10 */ /* 0x004fe4000ffde0ff */
        /* <DEDUP_REMOVED lines=27> */
[----:B------:R-:W-:Y:S02]  /*20cb0*/  IADD3.X R13, PT, PT, R13, UR29, RZ, P3, !PT ;  /* 0x0000001d0d0d7c10 */ /* 0x000fe40009ffe4ff */
[----:B------:R-:W-:Y:S01]  /*20cc0*/  IADD3 R3, P3, PT, R3, UR61, RZ ;  /* 0x0000003d03037c10 */ /* 0x000fe2000ff7e0ff */
[----:B------:R-:W-:Y:S01]  /*20cd0*/  STL [R1+0x6c8], R15 ;  /* 0x0006c80f01007387 */ /* 0x000fe20000100800 */
[----:B------:R-:W-:-:S03]  /*20ce0*/  IADD3.X R12, PT, PT, R12, UR29, RZ, P4, !PT ;  /* 0x0000001d0c0c7c10 */ /* 0x000fc6000a7fe4ff */
[----:B------:R0:W-:Y:S01]  /*20cf0*/  STL [R1+0x69c], R3 ;  /* 0x00069c0301007387 */ /* 0x0001e20000100800 */
[----:B------:R-:W-:-:S03]  /*20d00*/  IADD3 R11, P4, PT, R11, UR61, RZ ;  /* 0x0000003d0b0b7c10 */ /* 0x000fc6000ff9e0ff */
[----:B------:R-:W-:Y:S01]  /*20d10*/  STL [R1+0x6a4], R14 ;  /* 0x0006a40e01007387 */ /* 0x000fe20000100800 */
[----:B------:R-:W-:-:S03]  /*20d20*/  IADD3.X R10, PT, PT, R10, UR29, RZ, P6, !PT ;  /* 0x0000001d0a0a7c10 */ /* 0x000fc6000b7fe4ff */
[----:B0-----:R-:W2:Y:S04]  /*20d30*/  LDL.LU R3, [R1+0x698] ;  /* 0x0006980001037983 */ /* 0x001ea80000300800 */
[----:B------:R-:W-:Y:S04]  /*20d40*/  STL [R1+0x6c0], R13 ;  /* 0x0006c00d01007387 */ /* 0x000fe80000100800 */
[----:B------:R-:W-:Y:S04]  /*20d50*/  STL [R1+0x6b8], R12 ;  /* 0x0006b80c01007387 */ /* 0x000fe80000100800 */
[----:B------:R-:W-:Y:S01]  /*20d60*/  STL [R1+0x694], R11 ;  /* 0x0006940b01007387 */ /* 0x000fe20000100800 */
[----:B---3--:R-:W-:-:S05]  /*20d70*/  IADD3.X R4, PT, PT, R4, UR29, RZ, P1, !PT ;  /* 0x0000001d04047c10 */ /* 0x008fca0008ffe4ff */
[----:B------:R0:W-:Y:S04]  /*20d80*/  STL [R1+0x6a8], R4 ;  /* 0x0006a80401007387 */ /* 0x0001e80000100800 */
[----:B------:R-:W-:Y:S04]  /*20d90*/  STL [R1+0x6b0], R10 ;  /* 0x0006b00a01007387 */ /* 0x000fe80000100800 */
[----:B0-----:R-:W3:Y:S01]  /*20da0*/  LDL.LU R4, [R1+0x674] ;  /* 0x0006740001047983 */ /* 0x001ee20000300800 */
[----:B------:R-:W-:-:S05]  /*20db0*/  IADD3 R9, P6, PT, R9, UR61, RZ ;  /* 0x0000003d09097c10 */ /* 0x000fca000ffde0ff */
[----:B------:R-:W-:Y:S01]  /*20dc0*/  STL [R1+0x68c], R9 ;  /* 0x00068c0901007387 */ /* 0x000fe20000100800 */
[----:B----4-:R-:W-:Y:S02]  /*20dd0*/  IADD3 R6, P1, PT, R6, UR61, RZ ;  /* 0x0000003d06067c10 */ /* 0x010fe4000ff3e0ff */
[----:B------:R-:W-:-:S03]  /*20de0*/  IADD3.X R7, PT, PT, R7, UR29, RZ, P2, !PT ;  /* 0x0000001d07077c10 */ /* 0x000fc600097fe4ff */
[----:B------:R0:W-:Y:S04]  /*20df0*/  STL [R1+0x684], R6 ;  /* 0x0006840601007387 */ /* 0x0001e80000100800 */
[----:B0-----:R-:W4:Y:S04]  /*20e00*/  LDL.LU R6, [R1+0x690] ;  /* 0x0006900001067983 */ /* 0x001f280000300800 */
[----:B------:R-:W4:Y:S04]  /*20e10*/  LDL.LU R32, [R1+0x66c] ;  /* 0x00066c0001207983 */ /* 0x000f280000300800 */
[----:B------:R-:W4:Y:S01]  /*20e20*/  LDL.LU R31, [R1+0x688] ;  /* 0x00068800011f7983 */ /* 0x000f220000300800 */
[----:B-----5:R-:W-:-:S03]  /*20e30*/  IADD3 R5, P2, PT, R5, UR61, RZ ;  /* 0x0000003d05057c10 */ /* 0x020fc6000ff5e0ff */
        /* <DEDUP_REMOVED lines=32> */
[----:B------:R-:W-:-:S03]  /*21040*/  IADD3 R32, P4, PT, R32, UR61, RZ ;  /* 0x0000003d20207c10 */ /* 0x000fc6000ff9e0ff */
[----:B------:R0:W-:Y:S01]  /*21050*/  STL [R1+0x690], R6 ;  /* 0x0006900601007387 */ /* 0x0001e20000100800 */
[----:B------:R-:W-:-:S03]  /*21060*/  IADD3.X R31, PT, PT, R31, UR29, RZ, P6, !PT ;  /* 0x0000001d1f1f7c10 */ /* 0x000fc6000b7fe4ff */
[----:B0-----:R-:W4:Y:S01]  /*21070*/  LDL.LU R6, [R1+0x620] ;  /* 0x0006200001067983 */ /* 0x001f220000300800 */
[----:B-----5:R-:W-:-:S03]  /*21080*/  IADD3 R30, P6, PT, R30, UR61, RZ ;  /* 0x0000003d1e1e7c10 */ /* 0x020fc6000ffde0ff */
        /* <DEDUP_REMOVED lines=53> */
[----:B------:R-:W3:Y:S04]  /*213e0*/  LDL.LU R32, [R1+0x610] ;  /* 0x0006100001207983 */ /* 0x000ee80000300800 */
[----:B------:R-:W3:Y:S04]  /*213f0*/  LDL.LU R31, [R1+0x5ec] ;  /* 0x0005ec00011f7983 */ /* 0x000ee80000300800 */
[----:B------:R-:W-:Y:S01]  /*21400*/  STL [R1+0x604], R7 ;  /* 0x0006040701007387 */ /* 0x000fe20000100800 */
[----:B----4-:R-:W-:-:S03]  /*21410*/  IADD3.X R6, PT, PT, R6, UR29, RZ, P3, !PT ;  /* 0x0000001d06067c10 */ /* 0x010fc60009ffe4ff */
        /* <DEDUP_REMOVED lines=19> */
[----:B------:R-:W4:Y:S04]  /*21550*/  LDL.LU R12, [R1+0x5c0] ;  /* 0x0005c000010c7983 */ /* 0x000f280000300800 */
[----:B------:R-:W4:Y:S04]  /*21560*/  LDL.LU R11, [R1+0x59c] ;  /* 0x00059c00010b7983 */ /* 0x000f280000300800 */
[----:B------:R-:W4:Y:S01]  /*21570*/  LDL.LU R10, [R1+0x5b8] ;  /* 0x0005b800010a7983 */ /* 0x000f220000300800 */
[----:B-----5:R-:W-:-:S05]  /*21580*/  IADD3 R5, P3, PT, R5, UR61, RZ ;  /* 0x0000003d05057c10 */ /* 0x020fca000ff7e0ff */
        /* <DEDUP_REMOVED lines=11> */
[----:B------:R-:W-:Y:S02]  /*21640*/  IADD3 R31, P6, PT, R31, UR61, RZ ;  /* 0x0000003d1f1f7c10 */ /* 0x000fe4000ffde0ff */
[----:B----4-:R-:W-:Y:S01]  /*21650*/  IADD3.X R30, PT, PT, R30, UR29, RZ, P1, !PT ;  /* 0x0000001d1e1e7c10 */ /* 0x010fe20008ffe4ff */
        /* <DEDUP_REMOVED lines=36> */
[----:B------:R-:W-:-:S03]  /*218a0*/  IADD3 R11, P6, PT, R11, UR61, RZ ;  /* 0x0000003d0b0b7c10 */ /* 0x000fc6000ffde0ff */
[----:B------:R-:W-:Y:S01]  /*218b0*/  STL [R1+0x5ac], R14 ;  /* 0x0005ac0e01007387 */ /* 0x000fe20000100800 */
[----:B------:R-:W-:-:S03]  /*218c0*/  IADD3.X R10, PT, PT, R10, UR29, RZ, P1, !PT ;  /* 0x0000001d0a0a7c10 */ /* 0x000fc60008ffe4ff */
[----:B0-----:R-:W4:Y:S04]  /*218d0*/  LDL.LU R6, [R1+0x5a0] ;  /* 0x0005a00001067983 */ /* 0x001f280000300800 */
[----:B------:R-:W-:Y:S04]  /*218e0*/  STL [R1+0x5c8], R13 ;  /* 0x0005c80d01007387 */ /* 0x000fe80000100800 */
[----:B------:R-:W-:Y:S01]  /*218f0*/  STL [R1+0x5c0], R12 ;  /* 0x0005c00c01007387 */ /* 0x000fe20000100800 */
[----:B-----5:R-:W-:Y:S02]  /*21900*/  IADD3 R9, P1, PT, R9, UR61, RZ ;  /* 0x0000003d09097c10 */ /* 0x020fe4000ff3e0ff */
[----:B------:R-:W-:Y:S01]  /*21910*/  IADD3.X R5, PT, PT, R5, UR29, RZ, P2, !PT ;  /* 0x0000001d05057c10 */ /* 0x000fe200097fe4ff */
        /* <DEDUP_REMOVED lines=196> */
[----:B------:R-:W4:Y:S04]  /*22560*/  LDL.LU R31, [R1+0x498] ;  /* 0x00049800011f7983 */ /* 0x000f280000300800 */
[----:B------:R-:W-:Y:S01]  /*22570*/  STL [R1+0x4b0], R7 ;  /* 0x0004b00701007387 */ /* 0x000fe20000100800 */
[----:B-----5:R-:W-:-:S03]  /*22580*/  IADD3 R5, P4, PT, R5, UR61, RZ ;  /* 0x0000003d05057c10 */ /* 0x020fc6000ff9e0ff */
        /* <DEDUP_REMOVED lines=825> */
[----:B------:R-:W-:Y:S04]  /*25920*/  STL [R1+0x8e4], R3 ;  /* 0x0008e40301007387 */ /* 0x000fe80000100800 */
[----:B------:R-:W-:Y:S04]  /*25930*/  STL [R1+0x8ec], R10 ;  /* 0x0008ec0a01007387 */ /* 0x000fe80000100800 */
[----:B------:R-:W-:Y:S01]  /*25940*/  STL [R1+0x908], R9 ;  /* 0x0009080901007387 */ /* 0x000fe20000100800 */
[----:B---3--:R-:W-:-:S05]  /*25950*/  IADD3.X R4, PT, PT, R4, UR27, RZ, P3, !PT ;  /* 0x0000001b04047c10 */ /* 0x008fca0009ffe4ff */
[----:B------:R0:W-:Y:S04]  /*25960*/  STL [R1+0x900], R4 ;  /* 0x0009000401007387 */ /* 0x0001e80000100800 */
[----:B0-----:R-:W2:Y:S01]  /*25970*/  LDL.LU R4, [R1+0x964] ;  /* 0x0009640001047983 */ /* 0x001ea20000300800 */
[----:B------:R-:W-:-:S03]  /*25980*/  IADD3 R7, P3, PT, R7, UR62, RZ ;  /* 0x0000003e07077c10 */ /* 0x000fc6000ff7e0ff */
[----:B------:R-:W3:Y:S04]  /*25990*/  LDL.LU R33, [R1+0x8e8] ;  /* 0x0008e80001217983 */ /* 0x000ee80000300800 */
[----:B------:R-:W3:Y:S04]  /*259a0*/  LDL.LU R32, [R1+0x968] ;  /* 0x0009680001207983 */ /* 0x000ee80000300800 */
[----:B------:R0:W-:Y:S01]  /*259b0*/  STL [R1+0x8dc], R7 ;  /* 0x0008dc0701007387 */ /* 0x0001e20000100800 */
        /* <DEDUP_REMOVED lines=22> */
[----:B-----5:R-:W-:-:S05]  /*25b20*/  IADD3.X R5, PT, PT, R5, UR27, RZ, P6, !PT ;  /* 0x0000001b05057c10 */ /* 0x020fca000b7fe4ff */
[----:B------:R5:W-:Y:S04]  /*25b30*/  STL [R1+0x8f0], R5 ;  /* 0x0008f00501007387 */ /* 0x000be80000100800 */
[----:B------:R-:W4:Y:S04]  /*25b40*/  LDL.LU R11, [R1+0xa8] ;  /* 0x0000a800010b7983 */ /* 0x000f280000300800 */
[----:B------:R-:W4:Y:S04]  /*25b50*/  LDL.LU R10, [R1+0xa4] ;  /* 0x0000a400010a7983 */ /* 0x000f280000300800 */
[----:B0-----:R-:W4:Y:S04]  /*25b60*/  LDL.LU R7, [R1+0xa0] ;  /* 0x0000a00001077983 */ /* 0x001f280000300800 */
[----:B-1----:R-:W4:Y:S04]  /*25b70*/  LDL.LU R6, [R1+0x94] ;  /* 0x0000940001067983 */ /* 0x002f280000300800 */
[----:B-----5:R-:W5:Y:S01]  /*25b80*/  LDL.LU R5, [R1+0x98] ;  /* 0x0000980001057983 */ /* 0x020f620000300800 */
[----:B--2---:R-:W-:-:S05]  /*25b90*/  IADD3 R4, P6, PT, R4, UR62, RZ ;  /* 0x0000003e04047c10 */ /* 0x004fca000ffde0ff */
[----:B------:R0:W-:Y:S04]  /*25ba0*/  STL [R1+0x964], R4 ;  /* 0x0009640401007387 */ /* 0x0001e80000100800 */
[----:B0-----:R-:W2:Y:S01]  /*25bb0*/  LDL.LU R4, [R1+0x90] ;  /* 0x0000900001047983 */ /* 0x001ea20000300800 */
[----:B---3--:R-:W-:Y:S02]  /*25bc0*/  IADD3.X R33, PT, PT, R33, UR27, RZ, P1, !PT ;  /* 0x0000001b21217c10 */ /* 0x008fe40008ffe4ff */
[----:B------:R-:W-:Y:S02]  /*25bd0*/  IADD3 R32, P1, PT, R32, UR62, RZ ;  /* 0x0000003e20207c10 */ /* 0x000fe4000ff3e0ff */
[----:B----4-:R-:W-:Y:S01]  /*25be0*/  IADD3.X R31, PT, PT, R31, UR27, RZ, P2, !PT ;  /* 0x0000001b1f1f7c10 */ /* 0x010fe200097fe4ff */
[----:B------:R-:W-:Y:S01]  /*25bf0*/  STL [R1+0x8e8], R33 ;  /* 0x0008e82101007387 */ /* 0x000fe20000100800 */
[----:B------:R-:W-:Y:S01]  /*25c00*/  IADD3 R30, P2, PT, R30, UR62, RZ ;  /* 0x0000003e1e1e7c10 */ /* 0x000fe2000ff5e0ff */
[----:B------:R-:W-:-:S02]  /*25c10*/  IMAD.U32 R3, RZ, RZ, UR5 ;  /* 0x00000005ff037e24 */ /* 0x000fc4000f8e00ff */
[----:B------:R-:W-:Y:S01]  /*25c20*/  STL [R1+0x968], R32 ;  /* 0x0009682001007387 */ /* 0x000fe20000100800 */
[----:B------:R-:W-:Y:S01]  /*25c30*/  IADD3.X R29, PT, PT, R29, UR27, RZ, P3, !PT ;  /* 0x0000001b1d1d7c10 */ /* 0x000fe20009ffe4ff */
[----:B------:R-:W0:Y:S02]  /*25c40*/  SYNCS.PHASECHK.TRANS64.TRYWAIT P4, [UR14], R3 ;  /* 0x00000003ff0075a7 */ /* 0x000e24000808110e */
        /* <DEDUP_REMOVED lines=31> */
[----:B------:R-:W-:Y:S01]  /*25e40*/  STL [R1+0x988], R15 ;  /* 0x0009880f01007387 */ /* 0x000fe20000100800 */
[----:B------:R-:W-:-:S03]  /*25e50*/  IADD3 R9, P3, PT, R9, UR62, RZ ;  /* 0x0000003e09097c10 */ /* 0x000fc6000ff7e0ff */
[----:B------:R-:W-:Y:S04]  /*25e60*/  STL [R1+0xb0], R14 ;  /* 0x0000b00e01007387 */ /* 0x000fe80000100800 */
[----:B------:R1:W-:Y:S04]  /*25e70*/  STL [R1+0x9c], R9 ;  /* 0x00009c0901007387 */ /* 0x0003e80000100800 */
[----:B------:R3:W-:Y:S01]  /*25e80*/  STL [R1+0x98c], R13 ;  /* 0x00098c0d01007387 */ /* 0x0007e20000100800 */
[----:B------:R-:W-:-:S03]  /*25e90*/  IADD3.X R11, PT, PT, R11, UR27, RZ, P6, !PT ;  /* 0x0000001b0b0b7c10 */ /* 0x000fc6000b7fe4ff */
[----:B------:R3:W-:Y:S01]  /*25ea0*/  STL [R1+0xac], R12 ;  /* 0x0000ac0c01007387 */ /* 0x0007e20000100800 */
[----:B------:R-:W-:Y:S02]  /*25eb0*/  IADD3.X R10, PT, PT, R10, UR27, RZ, P1, !PT ;  /* 0x0000001b0a0a7c10 */ /* 0x000fe40008ffe4ff */
[----:B------:R-:W-:Y:S02]  /*25ec0*/  IADD3.X R7, PT, PT, R7, UR27, RZ, P2, !PT ;  /* 0x0000001b07077c10 */ /* 0x000fe400097fe4ff */
[----:B------:R-:W-:Y:S01]  /*25ed0*/  IADD3 R6, P2, PT, R6, UR62, RZ ;  /* 0x0000003e06067c10 */ /* 0x000fe2000ff5e0ff */
[----:B------:R3:W-:Y:S01]  /*25ee0*/  STL [R1+0xa8], R11 ;  /* 0x0000a80b01007387 */ /* 0x0007e20000100800 */
[----:B-----5:R-:W-:-:S03]  /*25ef0*/  IADD3.X R5, PT, PT, R5, UR27, RZ, P3, !PT ;  /* 0x0000001b05057c10 */ /* 0x020fc60009ffe4ff */
[----:B------:R3:W-:Y:S04]  /*25f00*/  STL [R1+0xa4], R10 ;  /* 0x0000a40a01007387 */ /* 0x0007e80000100800 */
[----:B------:R3:W-:Y:S04]  /*25f10*/  STL [R1+0xa0], R7 ;  /* 0x0000a00701007387 */ /* 0x0007e80000100800 */
[----:B------:R3:W-:Y:S01]  /*25f20*/  STL [R1+0x94], R6 ;  /* 0x0000940601007387 */ /* 0x0007e20000100800 */
[----:B------:R-:W-:-:S04]  /*25f30*/  SHF.R.U32.HI R8, RZ, 0x6, R8 ;  /* 0x00000006ff087819 */ /* 0x000fc80000011608 */
[----:B------:R-:W-:-:S04]  /*25f40*/  SGXT.U32 R8, R8, 0x1 ;  /* 0x000000010808781a */ /* 0x000fc80000000000 */
[C---:B-1----:R-:W-:Y:S02]  /*25f50*/  LOP3.LUT R9, R8.reuse, 0x2, RZ, 0xfc, !PT ;  /* 0x0000000208097812 */ /* 0x042fe400078efcff */
[----:B------:R-:W-:Y:S02]  /*25f60*/  LOP3.LUT R8, R8, 0x4, RZ, 0xfc, !PT ;  /* 0x0000000408087812 */ /* 0x000fe400078efcff */
[----:B------:R-:W-:Y:S02]  /*25f70*/  ISETP.GE.AND P1, PT, R9, UR6, PT ;  /* 0x0000000609007c0c */ /* 0x000fe4000bf26270 */
[----:B------:R-:W-:Y:S02]  /*25f80*/  ISETP.GE.AND P6, PT, R8, UR6, PT ;  /* 0x0000000608007c0c */ /* 0x000fe4000bfc6270 */
[----:B------:R-:W-:Y:S02]  /*25f90*/  PRMT R27, RZ, 0x7610, R27 ;  /* 0x00007610ff1b7816 */ /* 0x000fe4000000001b */
[----:B--2---:R-:W-:-:S05]  /*25fa0*/  IADD3.X R4, PT, PT, R4, UR27, RZ, P2, !PT ;  /* 0x0000001b04047c10 */ /* 0x004fca00097fe4ff */
[----:B------:R3:W-:Y:S04]  /*25fb0*/  STL [R1+0x90], R4 ;  /* 0x0000900401007387 */ /* 0x0007e80000100800 */
[----:B------:R3:W-:Y:S01]  /*25fc0*/  STL [R1+0x98], R5 ;  /* 0x0000980501007387 */ /* 0x0007e20000100800 */
[----:B0-----:R-:W-:Y:S05]  /*25fd0*/  @!P4 BRA `(.L_x_8) ;  /* 0x000001400088c947 */ /* 0x001fea0003800000 */
.L_x_16:
[----:B---3--:R-:W2:Y:S04]  /*25fe0*/  LDL R5, [R1+0x90] ;  /* 0x0000900001057983 */ /* 0x008ea80000100800 */
[----:B------:R-:W2:Y:S04]  /*25ff0*/  LDL R4, [R1+0x94] ;  /* 0x0000940001047983 */ /* 0x000ea80000100800 */
[----:B------:R0:W-:Y:S04]  /*26000*/  STL [R1+0xed0], R86 ;  /* 0x000ed05601007387 */ /* 0x0001e80000100800 */
[----:B0-----:R-:W3:Y:S04]  /*26010*/  LDL R86, [R1+0x98c] ;  /* 0x00098c0001567983 */ /* 0x001ee80000100800 */
[----:B------:R0:W-:Y:S04]  /*26020*/  STL [R1+0xecc], R87 ;  /* 0x000ecc5701007387 */ /* 0x0001e80000100800 */
[----:B0-----:R-:W4:Y:S01]  /*26030*/  LDL R87, [R1+0xa0] ;  /* 0x0000a00001577983 */ /* 0x001f220000100800 */
[----:B------:R-:W-:-:S03]  /*26040*/  PRMT R20, RZ, 0x7610, R20 ;  /* 0x00007610ff147816 */ /* 0x000fc60000000014 */
[----:B------:R-:W-:Y:S04]  /*26050*/  STL [R1+0xec8], R88 ;  /* 0x000ec85801007387 */ /* 0x000fe80000100800 */
[----:B------:R0:W-:Y:S04]  /*26060*/  STL [R1+0xec4], R89 ;  /* 0x000ec45901007387 */ /* 0x0001e80000100800 */
        /* <DEDUP_REMOVED lines=31> */
[----:B0-----:R-:W3:Y:S04]  /*26260*/  LDL R89, [R1+0xa4] ;  /* 0x0000a40001597983 */ /* 0x001ee80000100800 */
[----:B------:R-:W3:Y:S01]  /*26270*/  LDL R88, [R1+0x988] ;  /* 0x0009880001587983 */ /* 0x000ee20000100800 */
[----:B------:R-:W0:Y:S02]  /*26280*/  S2R R46, SR_TID.X ;  /* 0x00000000002e7919 */ /* 0x000e240000002100 */
[----:B0-----:R-:W-:-:S04]  /*26290*/  SHF.R.U32.HI R46, RZ, 0x6, R46 ;  /* 0x00000006ff2e7819 */ /* 0x001fc8000001162e */
[----:B------:R-:W-:-:S04]  /*262a0*/  SGXT.U32 R46, R46, 0x1 ;  /* 0x000000012e2e781a */ /* 0x000fc80000000000 */
[----:B------:R-:W-:Y:S02]  /*262b0*/  LOP3.LUT R47, R46, 0x6, RZ, 0xfc, !PT ;  /* 0x000000062e2f7812 */ /* 0x000fe400078efcff */
[----:B------:R-:W0:Y:S02]  /*262c0*/  S2R R46, SR_TID.X ;  /* 0x00000000002e7919 */ /* 0x000e240000002100 */
[----:B------:R-:W-:Y:S02]  /*262d0*/  ISETP.GE.AND P2, PT, R47, UR6, PT ;  /* 0x000000062f007c0c */ /* 0x000fe4000bf46270 */
[----:B------:R-:W3:Y:S04]  /*262e0*/  LDL R47, [R1+0xa8] ;  /* 0x0000a800012f7983 */ /* 0x000ee80000100800 */
[----:B--2---:R2:W2:Y:S04]  /*262f0*/  @!P0 LDG.E.U16 R27, desc[UR24][R4.64] ;  /* 0x00000018041b8981 */ /* 0x0044a8000c1e1500 */
[----:B------:R-:W2:Y:S04]  /*26300*/  LDL R4, [R1+0x98] ;  /* 0x0000980001047983 */ /* 0x000ea80000100800 */
[----:B------:R-:W2:Y:S01]  /*26310*/  LDL R5, [R1+0x9c] ;  /* 0x00009c0001057983 */ /* 0x000ea20000100800 */
[----:B0-----:R-:W-:-:S04]  /*26320*/  SHF.R.U32.HI R46, RZ, 0x6, R46 ;  /* 0x00000006ff2e7819 */ /* 0x001fc8000001162e */
[----:B------:R-:W-:-:S04]  /*26330*/  SGXT.U32 R46, R46, 0x1 ;  /* 0x000000012e2e781a */ /* 0x000fc80000000000 */
[----:B------:R-:W-:-:S04]  /*26340*/  LOP3.LUT R46, R46, 0x8, RZ, 0xfc, !PT ;  /* 0x000000082e2e7812 */ /* 0x000fc800078efcff */
[----:B------:R-:W-:Y:S02]  /*26350*/  ISETP.GE.AND P0, PT, R46, UR6, PT ;  /* 0x000000062e007c0c */ /* 0x000fe4000bf06270 */
[----:B------:R-:W3:Y:S01]  /*26360*/  LDL R46, [R1+0x984] ;  /* 0x00098400012e7983 */ /* 0x000ee20000100800 */
[----:B------:R-:W-:Y:S02]  /*26370*/  PRMT R35, RZ, 0x7610, R35 ;  /* 0x00007610ff237816 */ /* 0x000fe40000000023 */
[----:B--2---:R-:W-:-:S04]  /*26380*/  @!P1 LOP3.LUT R5, R5, R4, RZ, 0x3c, !PT ;  /* 0x0000000405059212 */ /* 0x004fc800078e3cff */
[----:B------:R-:W-:-:S04]  /*26390*/  @!P1 LOP3.LUT R4, R5, R4, RZ, 0x3c, !PT ;  /* 0x0000000405049212 */ /* 0x000fc800078e3cff */
[----:B------:R-:W-:-:S05]  /*263a0*/  @!P1 LOP3.LUT R5, R5, R4, RZ, 0x3c, !PT ;  /* 0x0000000405059212 */ /* 0x000fca00078e3cff */
[----:B------:R0:W2:Y:S02]  /*263b0*/  @!P1 LDG.E.U16 R20, desc[UR24][R4.64] ;  /* 0x0000001804149981 */ /* 0x0000a4000c1e1500 */
[----:B0-----:R-:W0:Y:S01]  /*263c0*/  S2R R5, SR_TID.X ;  /* 0x0000000000057919 */ /* 0x001e220000002100 */
[----:B---3--:R-:W-:Y:S02]  /*263d0*/  @!P6 IMAD.MOV.U32 R4, RZ, RZ, R86 ;  /* 0x000000ffff04e224 */ /* 0x008fe400078e0056 */
[----:B------:R-:W3:Y:S01]  /*263e0*/  LDL R86, [R1+0x980] ;  /* 0x0009800001567983 */ /* 0x000ee20000100800 */
[----:B0-----:R-:W-:-:S04]  /*263f0*/  SHF.R.U32.HI R5, RZ, 0x6, R5 ;  /* 0x00000006ff057819 */ /* 0x001fc80000011605 */
[----:B------:R-:W-:-:S04]  /*26400*/  SGXT.U32 R5, R5, 0x1 ;  /* 0x000000010505781a */ /* 0x000fc80000000000 */
[----:B------:R-:W-:-:S04]  /*26410*/  LOP3.LUT R5, R5, 0xa, RZ, 0xfc, !PT ;  /* 0x0000000a05057812 */ /* 0x000fc800078efcff */
[----:B------:R-:W-:Y:S01]  /*26420*/  ISETP.GE.AND P1, PT, R5, UR6, PT ;  /* 0x0000000605007c0c */ /* 0x000fe2000bf26270 */
[----:B----4-:R-:W-:Y:S02]  /*26430*/  @!P6 IMAD.MOV.U32 R5, RZ, RZ, R87 ;  /* 0x000000ffff05e224 */ /* 0x010fe400078e0057 */
[----:B------:R-:W4:Y:S04]  /*26440*/  LDL R87, [R1+0xac] ;  /* 0x0000ac0001577983 */ /* 0x000f280000100800 */
[----:B------:R0:W2:Y:S02]  /*26450*/  @!P6 LDG.E.U16 R35, desc[UR24][R4.64] ;  /* 0x000000180423e981 */ /* 0x0000a4000c1e1500 */
[----:B0-----:R-:W0:Y:S01]  /*26460*/  S2R R5, SR_TID.X ;  /* 0x0000000000057919 */ /* 0x001e220000002100 */
[----:B------:R-:W-:-:S02]  /*26470*/  @!P2 IMAD.MOV.U32 R4, RZ, RZ, R88 ;  /* 0x000000ffff04a224 */ /* 0x000fc400078e0058 */
[----:B------:R-:W2:Y:S01]  /*26480*/  LDL R88, [R1+0x97c] ;  /* 0x00097c0001587983 */ /* 0x000ea20000100800 */
[----:B0-----:R-:W-:-:S04]  /*26490*/  SHF.R.U32.HI R5, RZ, 0x6, R5 ;  /* 0x00000006ff057819 */ /* 0x001fc80000011605 */
[----:B------:R-:W-:-:S04]  /*264a0*/  SGXT.U32 R5, R5, 0x1 ;  /* 0x000000010505781a */ /* 0x000fc80000000000 */
[----:B------:R-:W-:-:S04]  /*264b0*/  LOP3.LUT R5, R5, 0xc, RZ, 0xfc, !PT ;  /* 0x0000000c05057812 */ /* 0x000fc800078efcff */
[----:B------:R-:W-:Y:S01]  /*264c0*/  ISETP.GE.AND P3, PT, R5, UR6, PT ;  /* 0x0000000605007c0c */ /* 0x000fe2000bf66270 */
[----:B------:R-:W-:Y:S02]  /*264d0*/  @!P2 IMAD.MOV.U32 R5, RZ, RZ, R89 ;  /* 0x000000ffff05a224 */ /* 0x000fe400078e0059 */
[----:B------:R-:W2:Y:S01]  /*264e0*/  LDL R89, [R1+0xb0] ;  /* 0x0000b00001597983 */ /* 0x000ea20000100800 */
[----:B------:R-:W-:-:S06]  /*264f0*/  PRMT R41, RZ, 0x7610, R41 ;  /* 0x00007610ff297816 */ /* 0x000fcc0000000029 */
[----:B------:R0:W2:Y:S02]  /*26500*/  @!P2 LDG.E.U16 R41, desc[UR24][R4.64] ;  /* 0x000000180429a981 */ /* 0x0000a4000c1e1500 */
[----:B0-----:R-:W0:Y:S01]  /*26510*/  S2R R5, SR_TID.X ;  /* 0x0000000000057919 */ /* 0x001e220000002100 */
[----:B------:R-:W-:Y:S01]  /*26520*/  PRMT R26, RZ, 0x7610, R26 ;  /* 0x00007610ff1a7816 */ /* 0x000fe2000000001a */
[----:B------:R-:W-:Y:S01]  /*26530*/  @!P0 IMAD.MOV.U32 R4, RZ, RZ, R46 ;  /* 0x000000ffff048224 */ /* 0x000fe200078e002e */
[----:B0-----:R-:W-:-:S04]  /*26540*/  SHF.R.U32.HI R5, RZ, 0x6, R5 ;  /* 0x00000006ff057819 */ /* 0x001fc80000011605 */
[----:B------:R-:W-:-:S04]  /*26550*/  SGXT.U32 R5, R5, 0x1 ;  /* 0x000000010505781a */ /* 0x000fc80000000000 */
[----:B------:R-:W-:-:S04]  /*26560*/  LOP3.LUT R5, R5, 0xe, RZ, 0xfc, !PT ;  /* 0x0000000e05057812 */ /* 0x000fc800078efcff */
[----:B------:R-:W-:Y:S01]  /*26570*/  ISETP.GE.AND P2, PT, R5, UR6, PT ;  /* 0x0000000605007c0c */ /* 0x000fe2000bf46270 */
[----:B------:R-:W-:Y:S01]  /*26580*/  @!P0 IMAD.MOV.U32 R5, RZ, RZ, R47 ;  /* 0x000000ffff058224 */ /* 0x000fe200078e002f */
[----:B------:R-:W-:Y:S01]  /*26590*/  PRMT R28, RZ, 0x7610, R28 ;  /* 0x00007610ff1c7816 */ /* 0x000fe2000000001c */
[----:B------:R-:W2:Y:S04]  /*265a0*/  LDL R47, [R1+0x978] ;  /* 0x00097800012f7983 */ /* 0x000ea80000100800 */
[----:B------:R0:W2:Y:S02]  /*265b0*/  @!P0 LDG.E.U16 R26, desc[UR24][R4.64] ;  /* 0x00000018041a8981 */ /* 0x0000a4000c1e1500 */
[----:B0-----:R-:W0:Y:S01]  /*265c0*/  S2R R5, SR_TID.X ;  /* 0x0000000000057919 */ /* 0x001e220000002100 */
[----:B------:R-:W-:-:S02]  /*265d0*/  PRMT R36, RZ, 0x7610, R36 ;  /* 0x00007610ff247816 */ /* 0x000fc40000000024 */
[----:B0-----:R-:W-:-:S04]  /*265e0*/  SHF.R.U32.HI R5, RZ, 0x6, R5 ;  /* 0x00000006ff057819 */ /* 0x001fc80000011605 */
[----:B------:R-:W-:-:S04]  /*265f0*/  SGXT.U32 R5, R5, 0x1 ;  /* 0x000000010505781a */ /* 0x000fc80000000000 */
[----:B------:R-:W-:-:S04]  /*26600*/  LOP3.LUT R5, R5, 0x10, RZ, 0xfc, !PT ;  /* 0x0000001005057812 */ /* 0x000fc800078efcff */
[----:B------:R-:W-:Y:S01]  /*26610*/  ISETP.GE.AND P0, PT, R5, UR6, PT ;  /* 0x0000000605007c0c */ /* 0x000fe2000bf06270 */
[----:B---3--:R-:W-:Y:S02]  /*26620*/  @!P1 IMAD.MOV.U32 R4, RZ, RZ, R86 ;  /* 0x000000ffff049224 */ /* 0x008fe400078e0056 */
[----:B----4-:R-:W-:Y:S01]  /*26630*/  @!P1 IMAD.MOV.U32 R5, RZ, RZ, R87 ;  /* 0x000000ffff059224 */ /* 0x010fe200078e0057 */
[----:B------:R-:W-:Y:S01]  /*26640*/  PRMT R40, RZ, 0x7610, R40 ;  /* 0x00007610ff287816 */ /* 0x000fe20000000028 */
[----:B------:R-:W0:Y:S03]  /*26650*/  S2R R46, SR_TID.X ;  /* 0x00000000002e7919 */ /* 0x000e260000002100 */
[----:B------:R2:W3:Y:S04]  /*26660*/  @!P1 LDG.E.U16 R28, desc[UR24][R4.64] ;  /* 0x00000018041c9981 */ /* 0x0004e8000c1e1500 */
[----:B------:R-:W4:Y:S01]  /*26670*/  LDL R87, [R1+0xbc] ;  /* 0x0000bc0001577983 */ /* 0x000f220000100800 */
[----:B--2---:R-:W-:-:S02]  /*26680*/  @!P3 IMAD.MOV.U32 R4, RZ, RZ, R88 ;  /* 0x000000ffff04b224 */ /* 0x004fc400078e0058 */
[----:B------:R-:W-:Y:S01]  /*26690*/  @!P3 IMAD.MOV.U32 R5, RZ, RZ, R89 ;  /* 0x000000ffff05b224 */ /* 0x000fe200078e0059 */
[----:B0-----:R-:W-:Y:S01]  /*266a0*/  SHF.R.U32.HI R46, RZ, 0x6, R46 ;  /* 0x00000006ff2e7819 */ /* 0x001fe2000001162e */
[----:B------:R-:W2:Y:S04]  /*266b0*/  LDL R89, [R1+0xc0] ;  /* 0x0000c00001597983 */ /* 0x000ea80000100800 */
[----:B------:R0:W2:Y:S04]  /*266c0*/  @!P3 LDG.E.U16 R36, desc[UR24][R4.64] ;  /* 0x000000180424b981 */ /* 0x0000a8000c1e1500 */
[----:B------:R-:W2:Y:S01]  /*266d0*/  LDL R5, [R1+0xb4] ;  /* 0x0000b40001057983 */ /* 0x000ea20000100800 */
[----:B0-----:R-:W-:Y:S01]  /*266e0*/  @!P2 IMAD.MOV.U32 R4, RZ, RZ, R47 ;  /* 0x000000ffff04a224 */ /* 0x001fe200078e002f */
[----:B------:R-:W-:-:S02]  /*266f0*/  SGXT.U32 R46, R46, 0x1 ;  /* 0x000000012e2e781a */ /* 0x000fc40000000000 */
[----:B------:R-:W3:Y:S02]  /*26700*/  LDL R47, [R1+0xc4] ;  /* 0x0000c400012f7983 */ /* 0x000ee40000100800 */
[----:B------:R-:W-:-:S04]  /*26710*/  LOP3.LUT R86, R46, 0x12, RZ, 0xfc, !PT ;  /* 0x000000122e567812 */ /* 0x000fc800078efcff */
[----:B------:R-:W-:Y:S02]  /*26720*/  ISETP.GE.AND P1, PT, R86, UR6, PT ;  /* 0x0000000656007c0c */ /* 0x000fe4000bf26270 */
[----:B------:R-:W3:Y:S01]  /*26730*/  LDL R86, [R1+0x970] ;  /* 0x0009700001567983 */ /* 0x000ee20000100800 */
[----:B------:R-:W0:Y:S02]  /*26740*/  S2R R46, SR_TID.X ;  /* 0x00000000002e7919 */ /* 0x000e240000002100 */
[----:B0-----:R-:W-:-:S04]  /*26750*/  SHF.R.U32.HI R46, RZ, 0x6, R46 ;  /* 0x00000006ff2e7819 */ /* 0x001fc8000001162e */
[----:B------:R-:W-:-:S04]  /*26760*/  SGXT.U32 R46, R46, 0x1 ;  /* 0x000000012e2e781a */ /* 0x000fc80000000000 */
[----:B------:R-:W-:-:S04]  /*26770*/  LOP3.LUT R88, R46, 0x14, RZ, 0xfc, !PT ;  /* 0x000000142e587812 */ /* 0x000fc800078efcff */
[----:B------:R-:W-:Y:S02]  /*26780*/  ISETP.GE.AND P3, PT, R88, UR6, PT ;  /* 0x0000000658007c0c */ /* 0x000fe4000bf66270 */
[----:B------:R-:W3:Y:S04]  /*26790*/  LDL R88, [R1+0x96c] ;  /* 0x00096c0001587983 */ /* 0x000ee80000100800 */
[----:B--2---:R0:W2:Y:S04]  /*267a0*/  @!P2 LDG.E.U16 R40, desc[UR24][R4.64] ;  /* 0x000000180428a981 */ /* 0x0040a8000c1e1500 */
[----:B------:R-:W0:Y:S04]  /*267b0*/  LDL R4, [R1+0xb8] ;  /* 0x0000b80001047983 */ /* 0x000e280000100800 */
[----:B------:R-:W0:Y:S01]  /*267c0*/  LDL R5, [R1+0x974] ;  /* 0x0009740001057983 */ /* 0x000e220000100800 */
[----:B------:R-:W-:Y:S01]  /*267d0*/  PRMT R25, RZ, 0x7610, R25 ;  /* 0x00007610ff197816 */ /* 0x000fe20000000019 */
[----:B------:R-:W1:Y:S01]  /*267e0*/  S2R R46, SR_TID.X ;  /* 0x00000000002e7919 */ /* 0x000e620000002100 */
[----:B------:R-:W-:-:S02]  /*267f0*/  PRMT R29, RZ, 0x7610, R29 ;  /* 0x00007610ff1d7816 */ /* 0x000fc4000000001d */
[----:B-1----:R-:W-:-:S04]  /*26800*/  SHF.R.U32.HI R46, RZ, 0x6, R46 ;  /* 0x00000006ff2e7819 */ /* 0x002fc8000001162e */
[----:B------:R-:W-:-:S04]  /*26810*/  SGXT.U32 R46, R46, 0x1 ;  /* 0x000000012e2e781a */ /* 0x000fc80000000000 */
[----:B------:R-:W-:-:S04]  /*26820*/  LOP3.LUT R46, R46, 0x16, RZ, 0xfc, !PT ;  /* 0x000000162e2e7812 */ /* 0x000fc800078efcff */
[----:B------:R-:W-:Y:S02]  /*26830*/  ISETP.GE.AND P2, PT, R46, UR6, PT ;  /* 0x000000062e007c0c */ /* 0x000fe4000bf46270 */
[----:B------:R-:W2:Y:S01]  /*26840*/  LDL R46, [R1+0x968] ;  /* 0x00096800012e7983 */ /* 0x000ea20000100800 */
[----:B0-----:R-:W-:-:S04]  /*26850*/  @!P0 LOP3.LUT R5, R5, R4, RZ, 0x3c, !PT ;  /* 0x0000000405058212 */ /* 0x001fc800078e3cff */
        /* <DEDUP_REMOVED lines=12> */
[----:B------:R0:W4:Y:S02]  /*26920*/  @!P1 LDG.E.U16 R29, desc[UR24][R4.64] ;  /* 0x00000018041d9981 */ /* 0x000124000c1e1500 */
[----:B0-----:R-:W0:Y:S01]  /*26930*/  S2R R5, SR_TID.X ;  /* 0x0000000000057919 */ /* 0x001e220000002100 */
[----:B------:R-:W-:-:S02]  /*26940*/  @!P3 IMAD.MOV.U32 R4, RZ, RZ, R88 ;  /* 0x000000ffff04b224 */ /* 0x000fc400078e0058 */
[----:B------:R-:W4:Y:S01]  /*26950*/  LDL R88, [R1+0x8dc] ;  /* 0x0008dc0001587983 */ /* 0x000f220000100800 */
[----:B0-----:R-:W-:-:S04]  /*26960*/  SHF.R.U32.HI R5, RZ, 0x6, R5 ;  /* 0x00000006ff057819 */ /* 0x001fc80000011605 */
[----:B------:R-:W-:-:S04]  /*26970*/  SGXT.U32 R5, R5, 0x1 ;  /* 0x000000010505781a */ /* 0x000fc80000000000 */
[----:B------:R-:W-:-:S04]  /*26980*/  LOP3.LUT R5, R5, 0x1a, RZ, 0xfc, !PT ;  /* 0x0000001a05057812 */ /* 0x000fc800078efcff */
[----:B------:R-:W-:Y:S01]  /*26990*/  ISETP.GE.AND P1, PT, R5, UR6, PT ;  /* 0x0000000605007c0c */ /* 0x000fe2000bf26270 */
[----:B------:R-:W-:Y:S02]  /*269a0*/  @!P3 IMAD.MOV.U32 R5, RZ, RZ, R89 ;  /* 0x000000ffff05b224 */ /* 0x000fe400078e0059 */
[----:B------:R-:W4:Y:S01]  /*269b0*/  LDL R89, [R1+0x8d8] ;  /* 0x0008d80001597983 */ /* 0x000f220000100800 */
[----:B------:R-:W-:-:S06]  /*269c0*/  PRMT R37, RZ, 0x7610, R37 ;  /* 0x00007610ff257816 */ /* 0x000fcc0000000025 */
[----:B------:R0:W4:Y:S02]  /*269d0*/  @!P3 LDG.E.U16 R37, desc[UR24][R4.64] ;  /* 0x000000180425b981 */ /* 0x000124000c1e1500 */
[----:B0-----:R-:W0:Y:S01]  /*269e0*/  S2R R5, SR_TID.X ;  /* 0x0000000000057919 */ /* 0x001e220000002100 */
[----:B------:R-:W-:Y:S01]  /*269f0*/  PRMT R39, RZ, 0x7610, R39 ;  /* 0x00007610ff277816 */ /* 0x000fe20000000027 */
[----:B--2---:R-:W-:Y:S01]  /*26a00*/  @!P2 IMAD.MOV.U32 R4, RZ, RZ, R46 ;  /* 0x000000ffff04a224 */ /* 0x004fe200078e002e */
        /* <DEDUP_REMOVED lines=16> */
[----:B------:R-:W0:Y:S04]  /*26b10*/  S2R R46, SR_TID.X ;  /* 0x00000000002e7919 */ /* 0x000e280000002100 */
[----:B------:R1:W3:Y:S01]  /*26b20*/  @!P0 LDG.E.U16 R24, desc[UR24][R4.64] ;  /* 0x0000001804188981 */ /* 0x0002e2000c1e1500 */
[----:B------:R-:W-:-:S03]  /*26b30*/  PRMT R38, RZ, 0x7610, R38 ;  /* 0x00007610ff267816 */ /* 0x000fc60000000026 */
[----:B------:R-:W4:Y:S01]  /*26b40*/  LDL R87, [R1+0x8f0] ;  /* 0x0008f00001577983 */ /* 0x000f220000100800 */
[----:B-1----:R-:W-:Y:S02]  /*26b50*/  @!P1 IMAD.MOV.U32 R4, RZ, RZ, R88 ;  /* 0x000000ffff049224 */ /* 0x002fe400078e0058 */
[----:B------:R-:W-:Y:S01]  /*26b60*/  @!P1 IMAD.MOV.U32 R5, RZ, RZ, R89 ;  /* 0x000000ffff059224 */ /* 0x000fe200078e0059 */
[----:B0-----:R-:W-:Y:S01]  /*26b70*/  SHF.R.U32.HI R46, RZ, 0x6, R46 ;  /* 0x00000006ff2e7819 */ /* 0x001fe2000001162e */
[----:B------:R-:W3:Y:S04]  /*26b80*/  LDL R89, [R1+0x8f8] ;  /* 0x0008f80001597983 */ /* 0x000ee80000100800 */
[----:B------:R2:W3:Y:S04]  /*26b90*/  @!P1 LDG.E.U16 R30, desc[UR24][R4.64] ;  /* 0x00000018041e9981 */ /* 0x0004e8000c1e1500 */
[----:B------:R-:W3:Y:S01]  /*26ba0*/  LDL R5, [R1+0x8e0] ;  /* 0x0008e00001057983 */ /* 0x000ee20000100800 */
[----:B------:R-:W-:-:S04]  /*26bb0*/  SGXT.U32 R46, R46, 0x1 ;  /* 0x000000012e2e781a */ /* 0x000fc80000000000 */
[----:B------:R-:W-:Y:S02]  /*26bc0*/  LOP3.LUT R86, R46, 0x20, RZ, 0xfc, !PT ;  /* 0x000000202e567812 */ /* 0x000fe400078efcff */
[----:B------:R-:W0:Y:S02]  /*26bd0*/  S2R R46, SR_TID.X ;  /* 0x00000000002e7919 */ /* 0x000e240000002100 */
[----:B------:R-:W-:Y:S02]  /*26be0*/  ISETP.GE.AND P0, PT, R86, UR6, PT ;  /* 0x0000000656007c0c */ /* 0x000fe4000bf06270 */
[----:B------:R-:W4:Y:S01]  /*26bf0*/  LDL R86, [R1+0x8f4] ;  /* 0x0008f40001567983 */ /* 0x000f220000100800 */
[----:B--2---:R-:W-:Y:S01]  /*26c00*/  @!P3 IMAD.MOV.U32 R4, RZ, RZ, R47 ;  /* 0x000000ffff04b224 */ /* 0x004fe200078e002f */
[----:B0-----:R-:W-:-:S04]  /*26c10*/  SHF.R.U32.HI R46, RZ, 0x6, R46 ;  /* 0x00000006ff2e7819 */ /* 0x001fc8000001162e */
[----:B------:R-:W-:-:S04]  /*26c20*/  SGXT.U32 R46, R46, 0x1 ;  /* 0x000000012e2e781a */ /* 0x000fc80000000000 */
[----:B------:R-:W-:-:S04]  /*26c30*/  LOP3.LUT R88, R46, 0x22, RZ, 0xfc, !PT ;  /* 0x000000222e587812 */ /* 0x000fc800078efcff */
[----:B------:R-:W-:Y:S02]  /*26c40*/  ISETP.GE.AND P1, PT, R88, UR6, PT ;  /* 0x0000000658007c0c */ /* 0x000fe4000bf26270 */
[----:B------:R-:W2:Y:S04]  /*26c50*/  LDL R88, [R1+0x8fc] ;  /* 0x0008fc0001587983 */ /* 0x000ea80000100800 */
[----:B---3--:R0:W3:Y:S04]  /*26c60*/  @!P3 LDG.E.U16 R38, desc[UR24][R4.64] ;  /* 0x000000180426b981 */ /* 0x0080e8000c1e1500 */
[----:B------:R-:W0:Y:S04]  /*26c70*/  LDL R4, [R1+0x8e8] ;  /* 0x0008e80001047983 */ /* 0x000e280000100800 */
[----:B------:R-:W0:Y:S01]  /*26c80*/  LDL R5, [R1+0x8ec] ;  /* 0x0008ec0001057983 */ /* 0x000e220000100800 */
[----:B------:R-:W-:-:S02]  /*26c90*/  PRMT R18, RZ, 0x7610, R18 ;  /* 0x00007610ff127816 */ /* 0x000fc40000000012 */
[----:B------:R-:W-:Y:S02]  /*26ca0*/  PRMT R23, RZ, 0x7610, R23 ;  /* 0x00007610ff177816 */ /* 0x000fe40000000017 */
[----:B------:R-:W-:Y:S01]  /*26cb0*/  PRMT R31, RZ, 0x7610, R31 ;  /* 0x00007610ff1f7816 */ /* 0x000fe2000000001f */
[----:B------:R-:W1:Y:S01]  /*26cc0*/  S2R R46, SR_TID.X ;  /* 0x00000000002e7919 */ /* 0x000e620000002100 */
[----:B0-----:R-:W-:-:S04]  /*26cd0*/  @!P2 LOP3.LUT R5, R5, R4, RZ, 0x3c, !PT ;  /* 0x000000040505a212 */ /* 0x001fc800078e3cff */
[----:B------:R-:W-:-:S04]  /*26ce0*/  @!P2 LOP3.LUT R4, R5, R4, RZ, 0x3c, !PT ;  /* 0x000000040504a212 */ /* 0x000fc800078e3cff */
[----:B------:R-:W-:-:S05]  /*26cf0*/  @!P2 LOP3.LUT R5, R5, R4, RZ, 0x3c, !PT ;  /* 0x000000040505a212 */ /* 0x000fca00078e3cff */
[----:B------:R4:W3:Y:S02]  /*26d00*/  @!P2 LDG.E.U16 R18, desc[UR24][R4.64] ;  /* 0x000000180412a981 */ /* 0x0008e4000c1e1500 */
[----:B----4-:R-:W-:Y:S02]  /*26d10*/  @!P0 IMAD.MOV.U32 R4, RZ, RZ, R86 ;  /* 0x000000ffff048224 */ /* 0x010fe400078e0056 */
[----:B------:R-:W-:Y:S01]  /*26d20*/  @!P0 IMAD.MOV.U32 R5, RZ, RZ, R87 ;  /* 0x000000ffff058224 */ /* 0x000fe200078e0057 */
[----:B-1----:R-:W-:Y:S02]  /*26d30*/  SHF.R.U32.HI R46, RZ, 0x6, R46 ;  /* 0x00000006ff2e7819 */ /* 0x002fe4000001162e */
[----:B------:R-:W-:Y:S01]  /*26d40*/  PRMT R45, RZ, 0x7610, R45 ;  /* 0x00007610ff2d7816 */ /* 0x000fe2000000002d */
[----:B------:R-:W0:Y:S01]  /*26d50*/  S2R R86, SR_TID.X ;  /* 0x0000000000567919 */ /* 0x000e220000002100 */
[----:B------:R2:W4:Y:S04]  /*26d60*/  @!P0 LDG.E.U16 R23, desc[UR24][R4.64] ;  /* 0x0000001804178981 */ /* 0x000528000c1e1500 */
[----:B------:R-:W3:Y:S01]  /*26d70*/  LDL R87, [R1+0x910] ;  /* 0x0009100001577983 */ /* 0x000ee20000100800 */
[----:B--2---:R-:W-:-:S02]  /*26d80*/  @!P1 IMAD.MOV.U32 R4, RZ, RZ, R88 ;  /* 0x000000ffff049224 */ /* 0x004fc400078e0058 */
[----:B------:R-:W-:Y:S01]  /*26d90*/  @!P1 IMAD.MOV.U32 R5, RZ, RZ, R89 ;  /* 0x000000ffff059224 */ /* 0x000fe200078e0059 */
[----:B------:R-:W-:Y:S01]  /*26da0*/  SGXT.U32 R46, R46, 0x1 ;  /* 0x000000012e2e781a */ /* 0x000fe20000000000 */
[----:B------:R-:W2:Y:S04]  /*26db0*/  LDL R89, [R1+0x918] ;  /* 0x0009180001597983 */ /* 0x000ea80000100800 */
[----:B------:R1:W2:Y:S04]  /*26dc0*/  @!P1 LDG.E.U16 R31, desc[UR24][R4.64] ;  /* 0x00000018041f9981 */ /* 0x0002a8000c1e1500 */
[----:B------:R-:W2:Y:S04]  /*26dd0*/  LDL R88, [R1+0x91c] ;  /* 0x00091c0001587983 */ /* 0x000ea80000100800 */
[----:B------:R-:W1:Y:S04]  /*26de0*/  LDL R4, [R1+0x900] ;  /* 0x0009000001047983 */ /* 0x000e680000100800 */
[----:B------:R-:W1:Y:S01]  /*26df0*/  LDL R5, [R1+0x904] ;  /* 0x0009040001057983 */ /* 0x000e620000100800 */
[----:B------:R-:W-:-:S04]  /*26e00*/  LOP3.LUT R47, R46, 0x24, RZ, 0xfc, !PT ;  /* 0x000000242e2f7812 */ /* 0x000fc800078efcff */
[----:B------:R-:W-:Y:S01]  /*26e10*/  ISETP.GE.AND P3, PT, R47, UR6, PT ;  /* 0x000000062f007c0c */ /* 0x000fe2000bf66270 */
[----:B------:R-:W0:Y:S01]  /*26e20*/  S2R R46, SR_TID.X ;  /* 0x00000000002e7919 */ /* 0x000e220000002100 */
[----:B------:R-:W0:Y:S02]  /*26e30*/  S2R R47, SR_TID.X ;  /* 0x00000000002f7919 */ /* 0x000e240000002100 */
[----:B0-----:R-:W-:-:S04]  /*26e40*/  SHF.R.U32.HI R86, RZ, 0x6, R86 ;  /* 0x00000006ff567819 */ /* 0x001fc80000011656 */
[----:B------:R-:W-:-:S04]  /*26e50*/  SGXT.U32 R86, R86, 0x1 ;  /* 0x000000015656781a */ /* 0x000fc80000000000 */
[----:B------:R-:W-:Y:S02]  /*26e60*/  LOP3.LUT R86, R86, 0x2a, RZ, 0xfc, !PT ;  /* 0x0000002a56567812 */ /* 0x000fe400078efcff */
[----:B------:R-:W-:Y:S02]  /*26e70*/  SHF.R.U32.HI R46, RZ, 0x6, R46 ;  /* 0x00000006ff2e7819 */ /* 0x000fe4000001162e */
[----:B------:R-:W-:Y:S02]  /*26e80*/  SHF.R.U32.HI R47, RZ, 0x6, R47 ;  /* 0x00000006ff2f7819 */ /* 0x000fe4000001162f */
[----:B------:R-:W-:Y:S02]  /*26e90*/  SGXT.U32 R46, R46, 0x1 ;  /* 0x000000012e2e781a */ /* 0x000fe40000000000 */
[----:B------:R-:W-:Y:S02]  /*26ea0*/  SGXT.U32 R47, R47, 0x1 ;  /* 0x000000012f2f781a */ /* 0x000fe40000000000 */
[----:B------:R-:W-:-:S02]  /*26eb0*/  LOP3.LUT R46, R46, 0x26, RZ, 0xfc, !PT ;  /* 0x000000262e2e7812 */ /* 0x000fc400078efcff */
[----:B------:R-:W-:Y:S02]  /*26ec0*/  LOP3.LUT R47, R47, 0x28, RZ, 0xfc, !PT ;  /* 0x000000282f2f7812 */ /* 0x000fe400078efcff */
[----:B------:R-:W-:Y:S02]  /*26ed0*/  ISETP.GE.AND P2, PT, R46, UR6, PT ;  /* 0x000000062e007c0c */ /* 0x000fe4000bf46270 */
[----:B------:R-:W2:Y:S01]  /*26ee0*/  LDL R46, [R1+0x90c] ;  /* 0x00090c00012e7983 */ /* 0x000ea20000100800 */
[----:B------:R-:W-:Y:S02]  /*26ef0*/  ISETP.GE.AND P0, PT, R47, UR6, PT ;  /* 0x000000062f007c0c */ /* 0x000fe4000bf06270 */
[----:B------:R-:W-:Y:S01]  /*26f00*/  ISETP.GE.AND P1, PT, R86, UR6, PT ;  /* 0x0000000656007c0c */ /* 0x000fe2000bf26270 */
[----:B------:R-:W2:Y:S04]  /*26f10*/  LDL R47, [R1+0x914] ;  /* 0x00091400012f7983 */ /* 0x000ea80000100800 */
[----:B------:R-:W2:Y:S01]  /*26f20*/  LDL.LU R86, [R1+0xed0] ;  /* 0x000ed00001567983 */ /* 0x000ea20000300800 */
[----:B-1----:R-:W-:-:S04]  /*26f30*/  @!P3 LOP3.LUT R5, R5, R4, RZ, 0x3c, !PT ;  /* 0x000000040505b212 */ /* 0x002fc800078e3cff */
[----:B------:R-:W-:-:S04]  /*26f40*/  @!P3 LOP3.LUT R4, R5, R4, RZ, 0x3c, !PT ;  /* 0x000000040504b212 */ /* 0x000fc800078e3cff */
[----:B------:R-:W-:-:S05]  /*26f50*/  @!P3 LOP3.LUT R5, R5, R4, RZ, 0x3c, !PT ;  /* 0x000000040505b212 */ /* 0x000fca00078e3cff */
[----:B------:R0:W3:Y:S02]  /*26f60*/  @!P3 LDG.E.U16 R45, desc[UR24][R4.64] ;  /* 0x00000018042db981 */ /* 0x0000e4000c1e1500 */
[----:B0-----:R-:W0:Y:S02]  /*26f70*/  S2R R5, SR_TID.X ;  /* 0x0000000000057919 */ /* 0x001e240000002100 */
[----:B0-----:R-:W-:-:S04]  /*26f80*/  SHF.R.U32.HI R5, RZ, 0x6, R5 ;  /* 0x00000006ff057819 */ /* 0x001fc80000011605 */
[----:B------:R-:W-:-:S04]  /*26f90*/  SGXT.U32 R5, R5, 0x1 ;  /* 0x000000010505781a */ /* 0x000fc80000000000 */
[----:B------:R-:W-:Y:S02]  /*26fa0*/  LOP3.LUT R4, R5, 0x2c, RZ, 0xfc, !PT ;  /* 0x0000002c05047812 */ /* 0x000fe400078efcff */
[----:B------:R-:W3:Y:S01]  /*26fb0*/  LDL R5, [R1+0x908] ;  /* 0x0009080001057983 */ /* 0x000ee20000100800 */
[----:B------:R-:W-:Y:S02]  /*26fc0*/  PRMT R17, RZ, 0x7610, R17 ;  /* 0x00007610ff117816 */ /* 0x000fe40000000011 */
[----:B------:R-:W-:Y:S01]  /*26fd0*/  ISETP.GE.AND P3, PT, R4, UR6, PT ;  /* 0x0000000604007c0c */ /* 0x000fe2000bf66270 */
[----:B--2---:R-:W-:Y:S01]  /*26fe0*/  @!P2 IMAD.MOV.U32 R4, RZ, RZ, R46 ;  /* 0x000000ffff04a224 */ /* 0x004fe200078e002e */
[----:B------:R-:W-:Y:S02]  /*26ff0*/  PRMT R22, RZ, 0x7610, R22 ;  /* 0x00007610ff167816 */ /* 0x000fe40000000016 */
[----:B------:R-:W-:Y:S01]  /*27000*/  PRMT R32, RZ, 0x7610, R32 ;  /* 0x00007610ff207816 */ /* 0x000fe20000000020 */
[----:B------:R-:W0:Y:S01]  /*27010*/  S2R R46, SR_TID.X ;  /* 0x00000000002e7919 */ /* 0x000e220000002100 */
[----:B---3--:R1:W2:Y:S02]  /*27020*/  @!P2 LDG.E.U16 R17, desc[UR24][R4.64] ;  /* 0x000000180411a981 */ /* 0x0082a4000c1e1500 */
[----:B-1----:R-:W1:Y:S01]  /*27030*/  S2R R5, SR_TID.X ;  /* 0x0000000000057919 */ /* 0x002e620000002100 */
[----:B------:R-:W-:Y:S01]  /*27040*/  @!P0 IMAD.MOV.U32 R4, RZ, RZ, R47 ;  /* 0x000000ffff048224 */ /* 0x000fe200078e002f */
[----:B0-----:R-:W-:-:S02]  /*27050*/  SHF.R.U32.HI R46, RZ, 0x6, R46 ;  /* 0x00000006ff2e7819 */ /* 0x001fc4000001162e */
[----:B------:R-:W-:Y:S01]  /*27060*/  PRMT R44, RZ, 0x7610, R44 ;  /* 0x00007610ff2c7816 */ /* 0x000fe2000000002c */
[----:B------:R-:W3:Y:S01]  /*27070*/  LDL R47, [R1+0x930] ;  /* 0x00093000012f7983 */ /* 0x000ee20000100800 */
[----:B-1----:R-:W-:-:S04]  /*27080*/  SHF.R.U32.HI R5, RZ, 0x6, R5 ;  /* 0x00000006ff057819 */ /* 0x002fc80000011605 */
[----:B------:R-:W-:-:S04]  /*27090*/  SGXT.U32 R5, R5, 0x1 ;  /* 0x000000010505781a */ /* 0x000fc80000000000 */
[----:B------:R-:W-:-:S04]  /*270a0*/  LOP3.LUT R5, R5, 0x2e, RZ, 0xfc, !PT ;  /* 0x0000002e05057812 */ /* 0x000fc800078efcff */
[----:B------:R-:W-:Y:S01]  /*270b0*/  ISETP.GE.AND P2, PT, R5, UR6, PT ;  /* 0x0000000605007c0c */ /* 0x000fe2000bf46270 */
[----:B------:R-:W-:-:S05]  /*270c0*/  @!P0 IMAD.MOV.U32 R5, RZ, RZ, R87 ;  /* 0x000000ffff058224 */ /* 0x000fca00078e0057 */
[----:B------:R0:W2:Y:S02]  /*270d0*/  @!P0 LDG.E.U16 R22, desc[UR24][R4.64] ;  /* 0x0000001804168981 */ /* 0x0000a4000c1e1500 */
[----:B0-----:R-:W-:Y:S02]  /*270e0*/  @!P1 IMAD.MOV.U32 R4, RZ, RZ, R88 ;  /* 0x000000ffff049224 */ /* 0x001fe400078e0058 */
[----:B------:R-:W-:Y:S01]  /*270f0*/  @!P1 IMAD.MOV.U32 R5, RZ, RZ, R89 ;  /* 0x000000ffff059224 */ /* 0x000fe200078e0059 */
[----:B------:R-:W-:Y:S01]  /*27100*/  SGXT.U32 R46, R46, 0x1 ;  /* 0x000000012e2e781a */ /* 0x000fe20000000000 */
[----:B------:R-:W2:Y:S04]  /*27110*/  LDL R89, [R1+0x93c] ;  /* 0x00093c0001597983 */ /* 0x000ea80000100800 */
[----:B------:R0:W2:Y:S04]  /*27120*/  @!P1 LDG.E.U16 R32, desc[UR24][R4.64] ;  /* 0x0000001804209981 */ /* 0x0000a8000c1e1500 */
[----:B------:R-:W0:Y:S04]  /*27130*/  LDL R4, [R1+0x920] ;  /* 0x0009200001047983 */ /* 0x000e280000100800 */
[----:B------:R-:W0:Y:S01]  /*27140*/  LDL R5, [R1+0x924] ;  /* 0x0009240001057983 */ /* 0x000e220000100800 */
[----:B------:R-:W-:-:S03]  /*27150*/  LOP3.LUT R87, R46, 0x30, RZ, 0xfc, !PT ;  /* 0x000000302e577812 */ /* 0x000fc600078efcff */
[----:B------:R-:W2:Y:S01]  /*27160*/  LDL R46, [R1+0x934] ;  /* 0x00093400012e7983 */ /* 0x000ea20000100800 */
[----:B------:R-:W-:Y:S02]  /*27170*/  ISETP.GE.AND P0, PT, R87, UR6, PT ;  /* 0x0000000657007c0c */ /* 0x000fe4000bf06270 */
[----:B------:R-:W1:Y:S02]  /*27180*/  S2R R87, SR_TID.X ;  /* 0x0000000000577919 */ /* 0x000e640000002100 */
[----:B-1----:R-:W-:-:S04]  /*27190*/  SHF.R.U32.HI R87, RZ, 0x6, R87 ;  /* 0x00000006ff577819 */ /* 0x002fc80000011657 */
[----:B------:R-:W-:-:S04]  /*271a0*/  SGXT.U32 R87, R87, 0x1 ;  /* 0x000000015757781a */ /* 0x000fc80000000000 */
[----:B------:R-:W-:-:S04]  /*271b0*/  LOP3.LUT R87, R87, 0x32, RZ, 0xfc, !PT ;  /* 0x0000003257577812 */ /* 0x000fc800078efcff */
[----:B------:R-:W-:Y:S02]  /*271c0*/  ISETP.GE.AND P1, PT, R87, UR6, PT ;  /* 0x0000000657007c0c */ /* 0x000fe4000bf26270 */
[----:B------:R-:W2:Y:S01]  /*271d0*/  LDL.LU R87, [R1+0xecc] ;  /* 0x000ecc0001577983 */ /* 0x000ea20000300800 */
[----:B0-----:R-:W-:-:S04]  /*271e0*/  @!P3 LOP3.LUT R5, R5, R4, RZ, 0x3c, !PT ;  /* 0x000000040505b212 */ /* 0x001fc800078e3cff */
[----:B------:R-:W-:-:S04]  /*271f0*/  @!P3 LOP3.LUT R4, R5, R4, RZ, 0x3c, !PT ;  /* 0x000000040504b212 */ /* 0x000fc800078e3cff */
[----:B------:R-:W-:-:S05]  /*27200*/  @!P3 LOP3.LUT R5, R5, R4, RZ, 0x3c, !PT ;  /* 0x000000040505b212 */ /* 0x000fca00078e3cff */
[----:B------:R0:W2:Y:S04]  /*27210*/  @!P3 LDG.E.U16 R44, desc[UR24][R4.64] ;  /* 0x00000018042cb981 */ /* 0x0000a8000c1e1500 */
[----:B------:R-:W0:Y:S04]  /*27220*/  LDL R4, [R1+0x928] ;  /* 0x0009280001047983 */ /* 0x000e280000100800 */
[----:B------:R-:W0:Y:S01]  /*27230*/  LDL R5, [R1+0x92c] ;  /* 0x00092c0001057983 */ /* 0x000e220000100800 */
[----:B------:R-:W-:Y:S02]  /*27240*/  PRMT R16, RZ, 0x7610, R16 ;  /* 0x00007610ff107816 */ /* 0x000fe40000000010 */
[----:B------:R-:W-:-:S02]  /*27250*/  PRMT R21, RZ, 0x7610, R21 ;  /* 0x00007610ff157816 */ /* 0x000fc40000000015 */
[----:B0-----:R-:W-:-:S04]  /*27260*/  @!P2 LOP3.LUT R5, R5, R4, RZ, 0x3c, !PT ;  /* 0x000000040505a212 */ /* 0x001fc800078e3cff */
[----:B------:R-:W-:-:S04]  /*27270*/  @!P2 LOP3.LUT R4, R5, R4, RZ, 0x3c, !PT ;  /* 0x000000040504a212 */ /* 0x000fc800078e3cff */
[----:B------:R-:W-:-:S05]  /*27280*/  @!P2 LOP3.LUT R5, R5, R4, RZ, 0x3c, !PT ;  /* 0x000000040505a212 */ /* 0x000fca00078e3cff */
[----:B------:R0:W4:Y:S02]  /*27290*/  @!P2 LDG.E.U16 R16, desc[UR24][R4.64] ;  /* 0x000000180410a981 */ /* 0x000124000c1e1500 */
[----:B0-----:R-:W0:Y:S01]  /*272a0*/  S2R R5, SR_TID.X ;  /* 0x0000000000057919 */ /* 0x001e220000002100 */
[----:B--2---:R-:W-:Y:S01]  /*272b0*/  @!P0 IMAD.MOV.U32 R4, RZ, RZ, R46 ;  /* 0x000000ffff048224 */ /* 0x004fe200078e002e */
[----:B------:R-:W-:Y:S01]  /*272c0*/  PRMT R33, RZ, 0x7610, R33 ;  /* 0x00007610ff217816 */ /* 0x000fe20000000021 */
[----:B------:R-:W1:Y:S01]  /*272d0*/  S2R R88, SR_TID.X ;  /* 0x0000000000587919 */ /* 0x000e620000002100 */
[----:B------:R-:W-:Y:S01]  /*272e0*/  PRMT R43, RZ, 0x7610, R43 ;  /* 0x00007610ff2b7816 */ /* 0x000fe2000000002b */
[----:B------:R-:W2:Y:S01]  /*272f0*/  LDL R46, [R1+0x954] ;  /* 0x00095400012e7983 */ /* 0x000ea20000100800 */
[----:B0-----:R-:W-:-:S04]  /*27300*/  SHF.R.U32.HI R5, RZ, 0x6, R5 ;  /* 0x00000006ff057819 */ /* 0x001fc80000011605 */
[----:B------:R-:W-:-:S04]  /*27310*/  SGXT.U32 R5, R5, 0x1 ;  /* 0x000000010505781a */ /* 0x000fc80000000000 */
[----:B------:R-:W-:-:S04]  /*27320*/  LOP3.LUT R5, R5, 0x36, RZ, 0xfc, !PT ;  /* 0x0000003605057812 */ /* 0x000fc800078efcff */
[----:B------:R-:W-:Y:S01]  /*27330*/  ISETP.GE.AND P2, PT, R5, UR6, PT ;  /* 0x0000000605007c0c */ /* 0x000fe2000bf46270 */
[----:B---3--:R-:W-:Y:S01]  /*27340*/  @!P0 IMAD.MOV.U32 R5, RZ, RZ, R47 ;  /* 0x000000ffff058224 */ /* 0x008fe200078e002f */
[----:B-1----:R-:W-:Y:S01]  /*27350*/  SHF.R.U32.HI R88, RZ, 0x6, R88 ;  /* 0x00000006ff587819 */ /* 0x002fe20000011658 */
[----:B------:R-:W3:Y:S04]  /*27360*/  LDL R47, [R1+0x950] ;  /* 0x00095000012f7983 */ /* 0x000ee80000100800 */
[----:B------:R0:W2:Y:S02]  /*27370*/  @!P0 LDG.E.U16 R21, desc[UR24][R4.64] ;  /* 0x0000001804158981 */ /* 0x0000a4000c1e1500 */
[----:B0-----:R-:W0:Y:S02]  /*27380*/  S2R R5, SR_TID.X ;  /* 0x0000000000057919 */ /* 0x001e240000002100 */
[----:B0-----:R-:W-:-:S04]  /*27390*/  SHF.R.U32.HI R5, RZ, 0x6, R5 ;  /* 0x00000006ff057819 */ /* 0x001fc80000011605 */
[----:B------:R-:W-:-:S04]  /*273a0*/  SGXT.U32 R5, R5, 0x1 ;  /* 0x000000010505781a */ /* 0x000fc80000000000 */
[----:B------:R-:W-:Y:S02]  /*273b0*/  LOP3.LUT R4, R5, 0x38, RZ, 0xfc, !PT ;  /* 0x0000003805047812 */ /* 0x000fe400078efcff */
[----:B------:R-:W2:Y:S02]  /*273c0*/  LDL R5, [R1+0x938] ;  /* 0x0009380001057983 */ /* 0x000ea40000100800 */
[----:B------:R-:W-:Y:S01]  /*273d0*/  ISETP.GE.AND P0, PT, R4, UR6, PT ;  /* 0x0000000604007c0c */ /* 0x000fe2000bf06270 */
[----:B------:R-:W-:Y:S01]  /*273e0*/  @!P1 IMAD.MOV.U32 R4, RZ, RZ, R89 ;  /* 0x000000ffff049224 */ /* 0x000fe200078e0059 */
[----:B------:R-:W-:-:S04]  /*273f0*/  SGXT.U32 R88, R88, 0x1 ;  /* 0x000000015858781a */ /* 0x000fc80000000000 */
[----:B------:R-:W-:-:S04]  /*27400*/  LOP3.LUT R88, R88, 0x34, RZ, 0xfc, !PT ;  /* 0x0000003458587812 */ /* 0x000fc800078efcff */
[----:B------:R-:W-:Y:S02]  /*27410*/  ISETP.GE.AND P3, PT, R88, UR6, PT ;  /* 0x0000000658007c0c */ /* 0x000fe4000bf66270 */
[----:B------:R-:W3:Y:S04]  /*27420*/  LDL R88, [R1+0x944] ;  /* 0x0009440001587983 */ /* 0x000ee80000100800 */
[----:B--2---:R0:W2:Y:S02]  /*27430*/  @!P1 LDG.E.U16 R33, desc[UR24][R4.64] ;  /* 0x0000001804219981 */ /* 0x0040a4000c1e1500 */
[----:B0-----:R-:W0:Y:S02]  /*27440*/  S2R R5, SR_TID.X ;  /* 0x0000000000057919 */ /* 0x001e240000002100 */
[----:B0-----:R-:W-:-:S04]  /*27450*/  SHF.R.U32.HI R5, RZ, 0x6, R5 ;  /* 0x00000006ff057819 */ /* 0x001fc80000011605 */
[----:B------:R-:W-:-:S04]  /*27460*/  SGXT.U32 R5, R5, 0x1 ;  /* 0x000000010505781a */ /* 0x000fc80000000000 */
[----:B------:R-:W-:Y:S02]  /*27470*/  LOP3.LUT R4, R5, 0x3a, RZ, 0xfc, !PT ;  /* 0x0000003a05047812 */ /* 0x000fe400078efcff */
[----:B------:R-:W2:Y:S02]  /*27480*/  LDL R5, [R1+0x940] ;  /* 0x0009400001057983 */ /* 0x000ea40000100800 */
[----:B------:R-:W-:Y:S01]  /*27490*/  ISETP.GE.AND P1, PT, R4, UR6, PT ;  /* 0x0000000604007c0c */ /* 0x000fe2000bf26270 */
[----:B---3--:R-:W-:-:S05]  /*274a0*/  @!P3 IMAD.MOV.U32 R4, RZ, RZ, R88 ;  /* 0x000000ffff04b224 */ /* 0x008fca00078e0058 */
        /* <DEDUP_REMOVED lines=8> */
[C---:B------:R-:W-:Y:S02]  /*27530*/  LOP3.LUT R88, R89.reuse, 0x3c, RZ, 0xfc, !PT ;  /* 0x0000003c59587812 */ /* 0x040fe400078efcff */
[----:B------:R-:W-:Y:S02]  /*27540*/  LOP3.LUT R89, R89, 0x3e, RZ, 0xfc, !PT ;  /* 0x0000003e59597812 */ /* 0x000fe400078efcff */
[----:B------:R-:W-:Y:S02]  /*27550*/  ISETP.GE.AND P3, PT, R88, UR6, PT ;  /* 0x0000000658007c0c */ /* 0x000fe4000bf66270 */
[----:B------:R-:W3:Y:S01]  /*27560*/  LDL.LU R88, [R1+0xec8] ;  /* 0x000ec80001587983 */ /* 0x000ee20000300800 */
[----:B------:R-:W-:-:S03]  /*27570*/  ISETP.GE.AND P4, PT, R89, UR6, PT ;  /* 0x0000000659007c0c */ /* 0x000fc6000bf86270 */
[----:B------:R-:W2:Y:S01]  /*27580*/  LDL.LU R89, [R1+0xec4] ;  /* 0x000ec40001597983 */ /* 0x000ea20000300800 */
[----:B0-----:R-:W-:-:S04]  /*27590*/  @!P2 LOP3.LUT R5, R5, R4, RZ, 0x3c, !PT ;  /* 0x000000040505a212 */ /* 0x001fc800078e3cff */
[----:B------:R-:W-:-:S04]  /*275a0*/  @!P2 LOP3.LUT R4, R5, R4, RZ, 0x3c, !PT ;  /* 0x000000040504a212 */ /* 0x000fc800078e3cff */
[----:B------:R-:W-:-:S05]  /*275b0*/  @!P2 LOP3.LUT R5, R5, R4, RZ, 0x3c, !PT ;  /* 0x000000040505a212 */ /* 0x000fca00078e3cff */
[----:B------:R0:W2:Y:S02]  /*275c0*/  @!P2 LDG.E.U16 R15, desc[UR24][R4.64] ;  /* 0x00000018040fa981 */ /* 0x0000a4000c1e1500 */
[----:B0-----:R-:W0:Y:S01]  /*275d0*/  S2R R5, SR_TID.X ;  /* 0x0000000000057919 */ /* 0x001e220000002100 */
[----:B------:R-:W-:Y:S01]  /*275e0*/  @!P0 IMAD.MOV.U32 R4, RZ, RZ, R46 ;  /* 0x000000ffff048224 */ /* 0x000fe200078e002e */
[----:B------:R-:W-:Y:S02]  /*275f0*/  PRMT R34, RZ, 0x7610, R34 ;  /* 0x00007610ff227816 */ /* 0x000fe40000000022 */
[----:B------:R-:W-:Y:S01]  /*27600*/  PRMT R42, RZ, 0x7610, R42 ;  /* 0x00007610ff2a7816 */ /* 0x000fe2000000002a */
[----:B------:R-:W2:Y:S01]  /*27610*/  LDL R46, [R1+0x110] ;  /* 0x00011000012e7983 */ /* 0x000ea20000100800 */
[----:B0-----:R-:W-:-:S04]  /*27620*/  LOP3.LUT R5, R5, 0x3f, RZ, 0xc0, !PT ;  /* 0x0000003f05057812 */ /* 0x001fc800078ec0ff */
[----:B------:R-:W-:Y:S01]  /*27630*/  ISETP.GE.AND P2, PT, R5, UR6, PT ;  /* 0x0000000605007c0c */ /* 0x000fe2000bf46270 */
[----:B------:R-:W-:Y:S01]  /*27640*/  @!P0 IMAD.MOV.U32 R5, RZ, RZ, R47 ;  /* 0x000000ffff058224 */ /* 0x000fe200078e002f */
[----:B------:R-:W-:Y:S01]  /*27650*/  PRMT R14, RZ, 0x7610, R14 ;  /* 0x00007610ff0e7816 */ /* 0x000fe2000000000e */
[----:B------:R-:W2:Y:S04]  /*27660*/  LDL R47, [R1+0x10c] ;  /* 0x00010c00012f7983 */ /* 0x000ea80000100800 */
[----:B------:R0:W2:Y:S04]  /*27670*/  @!P0 LDG.E.U16 R19, desc[UR24][R4.64] ;  /* 0x0000001804138981 */ /* 0x0000a8000c1e1500 */
[----:B------:R-:W0:Y:S04]  /*27680*/  LDL R4, [R1+0x958] ;  /* 0x0009580001047983 */ /* 0x000e280000100800 */
[----:B------:R-:W0:Y:S02]  /*27690*/  LDL R5, [R1+0x95c] ;  /* 0x00095c0001057983 */ /* 0x000e240000100800 */
[----:B0-----:R-:W-:-:S04]  /*276a0*/  @!P1 LOP3.LUT R5, R5, R4, RZ, 0x3c, !PT ;  /* 0x0000000405059212 */ /* 0x001fc800078e3cff */
[----:B------:R-:W-:-:S04]  /*276b0*/  @!P1 LOP3.LUT R4, R5, R4, RZ, 0x3c, !PT ;  /* 0x0000000405049212 */ /* 0x000fc800078e3cff */
[----:B------:R-:W-:-:S05]  /*276c0*/  @!P1 LOP3.LUT R5, R5, R4, RZ, 0x3c, !PT ;  /* 0x0000000405059212 */ /* 0x000fca00078e3cff */
        /* <DEDUP_REMOVED lines=14> */
[----:B------:R-:W0:Y:S01]  /*277b0*/  LDL R5, [R1+0xd0] ;  /* 0x0000d00001057983 */ /* 0x000e220000100800 */
[----:B------:R-:W-:Y:S01]  /*277c0*/  PRMT R13, RZ, 0x7610, R13 ;  /* 0x00007610ff0d7816 */ /* 0x000fe2000000000d */
[----:B------:R-:W-:Y:S01]  /*277d0*/  BAR.SYNC.DEFER_BLOCKING 0x0 ;  /* 0x0000000000007b1d */ /* 0x000fe20000010000 */
        /* <DEDUP_REMOVED lines=11> */
[----:B------:R2:W3:Y:S02]  /*27890*/  @!P2 LDG.E.U16 R12, desc[UR24][R4.64] ;  /* 0x00000018040ca981 */ /* 0x0004e4000c1e1500 */
[----:B--2---:R-:W-:Y:S02]  /*278a0*/  @!P2 IMAD.MOV.U32 R4, RZ, RZ, R46 ;  /* 0x000000ffff04a224 */ /* 0x004fe400078e002e */
[----:B------:R-:W-:Y:S01]  /*278b0*/  @!P2 IMAD.MOV.U32 R5, RZ, RZ, R47 ;  /* 0x000000ffff05a224 */ /* 0x000fe200078e002f */
[----:B------:R-:W-:Y:S01]  /*278c0*/  PRMT R10, RZ, 0x7610, R10 ;  /* 0x00007610ff0a7816 */ /* 0x000fe2000000000a */
[----:B------:R-:W2:Y:S04]  /*278d0*/  LDL R47, [R1+0x1cc] ;  /* 0x0001cc00012f7983 */ /* 0x000ea80000100800 */
[----:B------:R0:W2:Y:S01]  /*278e0*/  @!P2 LDG.E.U16 R11, desc[UR24][R4.64] ;  /* 0x00000018040ba981 */ /* 0x0000a2000c1e1500 */
[----:B------:R-:W-:-:S02]  /*278f0*/  PRMT R9, RZ, 0x7610, R9 ;  /* 0x00007610ff097816 */ /* 0x000fc40000000009 */
[----:B------:R-:W-:Y:S01]  /*27900*/  PRMT R8, RZ, 0x7610, R8 ;  /* 0x00007610ff087816 */ /* 0x000fe20000000008 */
[----:B------:R-:W2:Y:S04]  /*27910*/  LDL R46, [R1+0x1d0] ;  /* 0x0001d000012e7983 */ /* 0x000ea80000100800 */
        /* <DEDUP_REMOVED lines=20> */
[----:B------:R-:W-:Y:S02]  /*27a60*/  PRMT R7, RZ, 0x7610, R7 ;  /* 0x00007610ff077816 */ /* 0x000fe40000000007 */
        /* <DEDUP_REMOVED lines=10> */
[----:B------:R0:W3:Y:S02]  /*27b10*/  @!P2 LDG.E.U16 R6, desc[UR24][R4.64] ;  /* 0x000000180406a981 */ /* 0x0000e4000c1e1500 */
[----:B0-----:R-:W-:-:S06]  /*27b20*/  PRMT R5, RZ, 0x7610, R5 ;  /* 0x00007610ff057816 */ /* 0x001fcc0000000005 */
[----:B--2---:R0:W2:Y:S04]  /*27b30*/  @!P2 LDG.E.U16 R5, desc[UR24][R46.64] ;  /* 0x000000182e05a981 */ /* 0x0040a8000c1e1500 */
        /* <DEDUP_REMOVED lines=240> */
[----:B---3--:R-:W-:Y:S02]  /*28a40*/  PRMT R88, RZ, 0x7610, R88 ;  /* 0x00007610ff587816 */ /* 0x008fe40000000058 */
[----:B0-----:R-:W-:-:S04]  /*28a50*/  @!P2 LOP3.LUT R47, R47, R46, RZ, 0x3c, !PT ;  /* 0x0000002e2f2fa212 */ /* 0x001fc800078e3cff */
[----:B------:R-:W-:-:S04]  /*28a60*/  @!P2 LOP3.LUT R46, R47, R46, RZ, 0x3c, !PT ;  /* 0x0000002e2f2ea212 */ /* 0x000fc800078e3cff */
[----:B------:R-:W-:-:S05]  /*28a70*/  @!P2 LOP3.LUT R47, R47, R46, RZ, 0x3c, !PT ;  /* 0x0000002e2f2fa212 */ /* 0x000fca00078e3cff */
[----:B------:R0:W3:Y:S04]  /*28a80*/  @!P2 LDG.E.U16 R88, desc[UR24][R46.64] ;  /* 0x000000182e58a981 */ /* 0x0000e8000c1e1500 */
        /* <DEDUP_REMOVED lines=13> */
[----:B------:R-:W2:Y:S04]  /*28b60*/  @!P2 LDG.E.U16 R2, desc[UR24][R46.64] ;  /* 0x000000182e02a981 */ /* 0x000ea8000c1e1500 */
[----:B--2---:R0:W-:Y:S04]  /*28b70*/  STL [R1+0xc], R2 ;  /* 0x00000c0201007387 */ /* 0x0041e80000100800 */
[----:B0-----:R-:W2:Y:S04]  /*28b80*/  LDL.LU R2, [R1+0xec0] ;  /* 0x000ec00001027983 */ /* 0x001ea80000300800 */
[----:B------:R-:W3:Y:S04]  /*28b90*/  LDL R46, [R1+0x688] ;  /* 0x00068800012e7983 */ /* 0x000ee80000100800 */
[----:B------:R-:W3:Y:S01]  /*28ba0*/  LDL R47, [R1+0x68c] ;  /* 0x00068c00012f7983 */ /* 0x000ee20000100800 */
[----:B--2---:R-:W-:-:S02]  /*28bb0*/  PRMT R2, RZ, 0x7610, R2 ;  /* 0x00007610ff027816 */ /* 0x004fc40000000002 */
[----:B---3--:R-:W-:-:S04]  /*28bc0*/  @!P2 LOP3.LUT R47, R47, R46, RZ, 0x3c, !PT ;  /* 0x0000002e2f2fa212 */ /* 0x008fc800078e3cff */
        /* <DEDUP_REMOVED lines=151> */
[----:B------:R-:W-:-:S02]  /*29540*/  PRMT R93, RZ, 0x7610, R93 ;  /* 0x00007610ff5d7816 */ /* 0x000fc4000000005d */
[----:B---3--:R-:W-:-:S04]  /*29550*/  @!P2 LOP3.LUT R47, R47, R46, RZ, 0x3c, !PT ;  /* 0x0000002e2f2fa212 */ /* 0x008fc800078e3cff */
[----:B------:R-:W-:-:S04]  /*29560*/  @!P2 LOP3.LUT R46, R47, R46, RZ, 0x3c, !PT ;  /* 0x0000002e2f2ea212 */ /* 0x000fc800078e3cff */
[----:B------:R-:W-:-:S05]  /*29570*/  @!P2 LOP3.LUT R47, R47, R46, RZ, 0x3c, !PT ;  /* 0x0000002e2f2fa212 */ /* 0x000fca00078e3cff */
[----:B------:R-:W3:Y:S04]  /*29580*/  @!P2 LDG.E.U16 R93, desc[UR24][R46.64] ;  /* 0x000000182e5da981 */ /* 0x000ee8000c1e1500 */
[----:B---3--:R0:W-:Y:S04]  /*29590*/  STL [R1+0x6c], R93 ;  /* 0x00006c5d01007387 */ /* 0x0081e80000100800 */
[----:B0-----:R-:W3:Y:S04]  /*295a0*/  LDL.LU R93, [R1+0xe78] ;  /* 0x000e7800015d7983 */ /* 0x001ee80000300800 */
[----:B------:R-:W2:Y:S04]  /*295b0*/  LDL R46, [R1+0xd4] ;  /* 0x0000d400012e7983 */ /* 0x000ea80000100800 */
[----:B------:R-:W2:Y:S01]  /*295c0*/  LDL R47, [R1+0xd8] ;  /* 0x0000d800012f7983 */ /* 0x000ea20000100800 */
[----:B------:R-:W-:-:S02]  /*295d0*/  PRMT R92, RZ, 0x7610, R92 ;  /* 0x00007610ff5c7816 */ /* 0x000fc4000000005c */
[----:B--2---:R-:W-:-:S04]  /*295e0*/  @!P2 LOP3.LUT R47, R47, R46, RZ, 0x3c, !PT ;  /* 0x0000002e2f2fa212 */ /* 0x004fc800078e3cff */
[----:B------:R-:W-:-:S04]  /*295f0*/  @!P2 LOP3.LUT R46, R47, R46, RZ, 0x3c, !PT ;  /* 0x0000002e2f2ea212 */ /* 0x000fc800078e3cff */
[----:B------:R-:W-:-:S05]  /*29600*/  @!P2 LOP3.LUT R47, R47, R46, RZ, 0x3c, !PT ;  /* 0x0000002e2f2fa212 */ /* 0x000fca00078e3cff */
[----:B------:R-:W2:Y:S04]  /*29610*/  @!P2 LDG.E.U16 R92, desc[UR24][R46.64] ;  /* 0x000000182e5ca981 */ /* 0x000ea8000c1e1500 */
[----:B------:R0:W-:Y:S04]  /*29620*/  STS.U16 [R2+UR10+0x22000], R27 ;  /* 0x0220001b02007988 */ /* 0x0001e8000800040a */
[----:B------:R-:W-:Y:S04]  /*29630*/  STS.U16 [R2+UR10+0x22400], R26 ;  /* 0x0224001a02007988 */ /* 0x000fe8000800040a */
[----:B0-----:R-:W3:Y:S04]  /*29640*/  LDL R27, [R1+0xf8] ;  /* 0x0000f800011b7983 */ /* 0x001ee80000100800 */
[----:B--2---:R0:W-:Y:S04]  /*29650*/  STL [R1+0x8c], R92 ;  /* 0x00008c5c01007387 */ /* 0x0041e80000100800 */
[----:B0-----:R-:W2:Y:S04]  /*29660*/  LDL.LU R92, [R1+0xe74] ;  /* 0x000e7400015c7983 */ /* 0x001ea80000300800 */
[----:B------:R-:W3:Y:S01]  /*29670*/  LDL R26, [R1+0xf4] ;  /* 0x0000f400011a7983 */ /* 0x000ee20000100800 */
[----:B------:R-:W-:-:S03]  /*29680*/  PRMT R91, RZ, 0x7610, R91 ;  /* 0x00007610ff5b7816 */ /* 0x000fc6000000005b */
[----:B------:R-:W2:Y:S01]  /*29690*/  LDL R47, [R1+0x178] ;  /* 0x00017800012f7983 */ /* 0x000ea20000100800 */
        /* <DEDUP_REMOVED lines=19> */
[----:B------:R-:W-:-:S02]  /*297d0*/  PRMT R84, RZ, 0x7610, R84 ;  /* 0x00007610ff547816 */ /* 0x000fc40000000054 */
[----:B---3--:R-:W-:-:S04]  /*297e0*/  @!P2 LOP3.LUT R25, R25, R24, RZ, 0x3c, !PT ;  /* 0x000000181919a212 */ /* 0x008fc800078e3cff */
[----:B------:R-:W-:-:S04]  /*297f0*/  @!P2 LOP3.LUT R24, R25, R24, RZ, 0x3c, !PT ;  /* 0x000000181918a212 */ /* 0x000fc800078e3cff */
[----:B------:R-:W-:-:S05]  /*29800*/  @!P2 LOP3.LUT R25, R25, R24, RZ, 0x3c, !PT ;  /* 0x000000181919a212 */ /* 0x000fca00078e3cff */
[----:B------:R-:W3:Y:S04]  /*29810*/  @!P2 LDG.E.U16 R84, desc[UR24][R24.64] ;  /* 0x000000181854a981 */ /* 0x000ee8000c1e1500 */
[----:B----4-:R-:W-:Y:S04]  /*29820*/  STS.U16 [R2+UR10+0x23000], R23 ;  /* 0x0230001702007988 */ /* 0x010fe8000800040a */
[----:B---3--:R0:W-:Y:S04]  /*29830*/  STL [R1+0x80], R84 ;  /* 0x0000805401007387 */ /* 0x0081e80000100800 */
[----:B0-----:R-:W3:Y:S04]  /*29840*/  LDL.LU R84, [R1+0xe68] ;  /* 0x000e680001547983 */ /* 0x001ee80000300800 */
[----:B------:R-:W4:Y:S04]  /*29850*/  LDL R24, [R1+0x154] ;  /* 0x0001540001187983 */ /* 0x000f280000100800 */
[----:B------:R-:W4:Y:S04]  /*29860*/  LDL R25, [R1+0x158] ;  /* 0x0001580001197983 */ /* 0x000f280000100800 */
[----:B------:R-:W2:Y:S01]  /*29870*/  LDL R23, [R1+0x174] ;  /* 0x0001740001177983 */ /* 0x000ea20000100800 */
[----:B------:R-:W-:-:S02]  /*29880*/  PRMT R82, RZ, 0x7610, R82 ;  /* 0x00007610ff527816 */ /* 0x000fc40000000052 */
[----:B------:R-:W-:Y:S01]  /*29890*/  PRMT R80, RZ, 0x7610, R80 ;  /* 0x00007610ff507816 */ /* 0x000fe20000000050 */
[----:B------:R0:W-:Y:S02]  /*298a0*/  STS.U16 [R2+UR10+0x23400], R22 ;  /* 0x0234001602007988 */ /* 0x0001e4000800040a */
[----:B0-----:R-:W-:Y:S01]  /*298b0*/  @!P2 IMAD.MOV.U32 R22, RZ, RZ, R47 ;  /* 0x000000ffff16a224 */ /* 0x001fe200078e002f */
[----:B----4-:R-:W-:-:S04]  /*298c0*/  @!P2 LOP3.LUT R25, R25, R24, RZ, 0x3c, !PT ;  /* 0x000000181919a212 */ /* 0x010fc800078e3cff */
[C---:B------:R-:W-:Y:S01]  /*298d0*/  @!P2 LOP3.LUT R24, R25.reuse, R24, RZ, 0x3c, !PT ;  /* 0x000000181918a212 */ /* 0x040fe200078e3cff */
[----:B--2---:R-:W2:Y:S03]  /*298e0*/  @!P2 LDG.E.U16 R80, desc[UR24][R22.64] ;  /* 0x000000181650a981 */ /* 0x004ea6000c1e1500 */
[----:B------:R-:W-:-:S05]  /*298f0*/  @!P2 LOP3.LUT R25, R25, R24, RZ, 0x3c, !PT ;  /* 0x000000181919a212 */ /* 0x000fca00078e3cff */
[----:B------:R-:W4:Y:S04]  /*29900*/  @!P2 LDG.E.U16 R82, desc[UR24][R24.64] ;  /* 0x000000181852a981 */ /* 0x000f28000c1e1500 */
[----:B----4-:R0:W-:Y:S04]  /*29910*/  STL [R1+0x7c], R82 ;  /* 0x00007c5201007387 */ /* 0x0101e80000100800 */
[----:B0-----:R-:W4:Y:S04]  /*29920*/  LDL.LU R82, [R1+0xe64] ;  /* 0x000e640001527983 */ /* 0x001f280000300800 */
[----:B------:R-:W3:Y:S04]  /*29930*/  LDL R47, [R1+0x218] ;  /* 0x00021800012f7983 */ /* 0x000ee80000100800 */
[----:B--2---:R0:W-:Y:S04]  /*29940*/  STL [R1+0x78], R80 ;  /* 0x0000785001007387 */ /* 0x0041e80000100800 */
[----:B0-----:R-:W2:Y:S04]  /*29950*/  LDL.LU R80, [R1+0xe60] ;  /* 0x000e600001507983 */ /* 0x001ea80000300800 */
[----:B------:R-:W2:Y:S04]  /*29960*/  LDL R22, [R1+0x194] ;  /* 0x0001940001167983 */ /* 0x000ea80000100800 */
[----:B------:R-:W2:Y:S01]  /*29970*/  LDL R23, [R1+0x198] ;  /* 0x0001980001177983 */ /* 0x000ea20000100800 */
[----:B------:R-:W-:-:S02]  /*29980*/  PRMT R46, RZ, 0x7610, R46 ;  /* 0x00007610ff2e7816 */ /* 0x000fc4000000002e */
[----:B--2---:R-:W-:-:S04]  /*29990*/  @!P2 LOP3.LUT R23, R23, R22, RZ, 0x3c, !PT ;  /* 0x000000161717a212 */ /* 0x004fc800078e3cff */
        /* <DEDUP_REMOVED lines=9> */
[----:B------:R-:W3:Y:S04]  /*29a30*/  @!P2 LDG.E.U16 R78, desc[UR24][R22.64] ;  /* 0x00000018164ea981 */ /* 0x000ee8000c1e1500 */
[----:B------:R0:W-:Y:S04]  /*29a40*/  STS.U16 [R2+UR10+0x23800], R21 ;  /* 0x0238001502007988 */ /* 0x0001e8000800040a */
[----:B------:R-:W-:Y:S04]  /*29a50*/  STS.U16 [R2+UR10+0x23c00], R19 ;  /* 0x023c001302007988 */ /* 0x000fe8000800040a */
[----:B0-----:R-:W4:Y:S04]  /*29a60*/  LDL R21, [R1+0x1d8] ;  /* 0x0001d80001157983 */ /* 0x001f280000100800 */
[----:B--2---:R0:W-:Y:S02]  /*29a70*/  STL [R1+0x74], R46 ;  /* 0x0000742e01007387 */ /* 0x0041e40000100800 */
[----:B0-----:R-:W-:-:S05]  /*29a80*/  LOP3.LUT R46, R2, 0x20, RZ, 0x3c, !PT ;  /* 0x00000020022e7812 */ /* 0x001fca00078e3cff */
[----:B------:R-:W-:Y:S04]  /*29a90*/  STS.U16 [R46+UR10+0x22100], R20 ;  /* 0x022100142e007988 */ /* 0x000fe8000800040a */
[----:B---3--:R0:W-:Y:S04]  /*29aa0*/  STL [R1+0x70], R78 ;  /* 0x0000704e01007387 */ /* 0x0081e80000100800 */
[----:B0-----:R-:W2:Y:S04]  /*29ab0*/  LDL.LU R78, [R1+0xe5c] ;  /* 0x000e5c00014e7983 */ /* 0x001ea80000300800 */
[----:B------:R-:W4:Y:S01]  /*29ac0*/  LDL R20, [R1+0x1d4] ;  /* 0x0001d40001147983 */ /* 0x000f220000100800 */
[----:B------:R-:W-:-:S02]  /*29ad0*/  PRMT R76, RZ, 0x7610, R76 ;  /* 0x00007610ff4c7816 */ /* 0x000fc4000000004c */
[----:B----4-:R-:W-:-:S04]  /*29ae0*/  @!P2 LOP3.LUT R21, R21, R20, RZ, 0x3c, !PT ;  /* 0x000000141515a212 */ /* 0x010fc800078e3cff */
[----:B------:R-:W-:-:S04]  /*29af0*/  @!P2 LOP3.LUT R20, R21, R20, RZ, 0x3c, !PT ;  /* 0x000000141514a212 */ /* 0x000fc800078e3cff */
[----:B------:R-:W-:-:S05]  /*29b00*/  @!P2 LOP3.LUT R21, R21, R20, RZ, 0x3c, !PT ;  /* 0x000000141515a212 */ /* 0x000fca00078e3cff */
[----:B------:R-:W3:Y:S01]  /*29b10*/  @!P2 LDG.E.U16 R76, desc[UR24][R20.64] ;  /* 0x00000018144ca981 */ /* 0x000ee2000c1e1500 */
[----:B------:R-:W-:-:S03]  /*29b20*/  PRMT R74, RZ, 0x7610, R74 ;  /* 0x00007610ff4a7816 */ /* 0x000fc6000000004a */
[----:B---3--:R0:W-:Y:S04]  /*29b30*/  STL [R1+0x60], R76 ;  /* 0x0000604c01007387 */ /* 0x0081e80000100800 */
[----:B0-----:R-:W3:Y:S04]  /*29b40*/  LDL.LU R76, [R1+0xe58] ;  /* 0x000e5800014c7983 */ /* 0x001ee80000300800 */
[----:B------:R-:W4:Y:S01]  /*29b50*/  LDL R21, [R1+0x214] ;  /* 0x0002140001157983 */ /* 0x000f220000100800 */
[----:B------:R-:W-:-:S03]  /*29b60*/  @!P2 IMAD.MOV.U32 R20, RZ, RZ, R47 ;  /* 0x000000ffff14a224 */ /* 0x000fc600078e002f */
[----:B------:R-:W2:Y:S04]  /*29b70*/  LDL R47, [R1+0x298] ;  /* 0x00029800012f7983 */ /* 0x000ea80000100800 */
[----:B----4-:R-:W4:Y:S04]  /*29b80*/  @!P2 LDG.E.U16 R74, desc[UR24][R20.64] ;  /* 0x00000018144aa981 */ /* 0x010f28000c1e1500 */
[----:B----4-:R0:W-:Y:S04]  /*29b90*/  STL [R1+0x50], R74 ;  /* 0x0000504a01007387 */ /* 0x0101e80000100800 */
[----:B0-----:R-:W4:Y:S04]  /*29ba0*/  LDL.LU R74, [R1+0xe54] ;  /* 0x000e5400014a7983 */ /* 0x001f280000300800 */
        /* <DEDUP_REMOVED lines=14> */
[----:B--2---:R0:W-:Y:S04]  /*29c90*/  STL [R1+0x40], R19 ;  /* 0x0000401301007387 */ /* 0x0041e80000100800 */
[----:B0-----:R-:W2:Y:S04]  /*29ca0*/  LDL R19, [R1+0x2b8] ;  /* 0x0002b80001137983 */ /* 0x001ea80000100800 */
        /* <DEDUP_REMOVED lines=8> */
[----:B------:R-:W2:Y:S01]  /*29d30*/  @!P2 LDG.E.U16 R70, desc[UR24][R20.64] ;  /* 0x000000181446a981 */ /* 0x000ea2000c1e1500 */
[----:B------:R-:W-:-:S03]  /*29d40*/  PRMT R0, RZ, 0x7610, R0 ;  /* 0x00007610ff007816 */ /* 0x000fc60000000000 */
[----:B--2---:R0:W-:Y:S04]  /*29d50*/  STL [R1+0x20], R70 ;  /* 0x0000204601007387 */ /* 0x0041e80000100800 */
[----:B0-----:R-:W2:Y:S04]  /*29d60*/  LDL.LU R70, [R1+0xe4c] ;  /* 0x000e4c0001467983 */ /* 0x001ea80000300800 */
[----:B------:R-:W2:Y:S01]  /*29d70*/  LDL R21, [R1+0x294] ;  /* 0x0002940001157983 */ /* 0x000ea20000100800 */
[----:B------:R-:W-:Y:S01]  /*29d80*/  @!P2 IMAD.MOV.U32 R20, RZ, RZ, R47 ;  /* 0x000000ffff14a224 */ /* 0x000fe200078e002f */
[----:B------:R-:W-:-:S02]  /*29d90*/  PRMT R93, RZ, 0x7610, R93 ;  /* 0x00007610ff5d7816 */ /* 0x000fc4000000005d */
[----:B------:R-:W3:Y:S04]  /*29da0*/  LDL R47, [R1+0x2f8] ;  /* 0x0002f800012f7983 */ /* 0x000ee80000100800 */
[----:B--2---:R0:W2:Y:S04]  /*29db0*/  @!P2 LDG.E.U16 R0, desc[UR24][R20.64] ;  /* 0x000000181400a981 */ /* 0x0040a8000c1e1500 */
[----:B------:R-:W3:Y:S01]  /*29dc0*/  LDL R21, [R1+0x2b4] ;  /* 0x0002b40001157983 */ /* 0x000ee20000100800 */
[----:B0-----:R-:W-:-:S03]  /*29dd0*/  @!P2 IMAD.MOV.U32 R20, RZ, RZ, R19 ;  /* 0x000000ffff14a224 */ /* 0x001fc600078e0013 */
[----:B--2---:R0:W-:Y:S04]  /*29de0*/  STL [R1+0xe1c], R0 ;  /* 0x000e1c0001007387 */ /* 0x0041e80000100800 */
[----:B0-----:R-:W2:Y:S04]  /*29df0*/  LDL R0, [R1+0x2d8] ;  /* 0x0002d80001007983 */ /* 0x001ea80000100800 */
[----:B---3--:R2:W3:Y:S04]  /*29e00*/  @!P2 LDG.E.U16 R93, desc[UR24][R20.64] ;  /* 0x00000018145da981 */ /* 0x0084e8000c1e1500 */
[----:B------:R-:W4:Y:S01]  /*29e10*/  LDL R21, [R1+0x2d4] ;  /* 0x0002d40001157983 */ /* 0x000f220000100800 */
[----:B------:R-:W-:Y:S01]  /*29e20*/  PRMT R92, RZ, 0x7610, R92 ;  /* 0x00007610ff5c7816 */ /* 0x000fe2000000005c */
[----:B--2---:R-:W-:-:S02]  /*29e30*/  @!P2 IMAD.MOV.U32 R20, RZ, RZ, R0 ;  /* 0x000000ffff14a224 */ /* 0x004fc400078e0000 */
[----:B---3--:R0:W-:Y:S01]  /*29e40*/  STL [R1+0xe20], R93 ;  /* 0x000e205d01007387 */ /* 0x0081e20000100800 */
[----:B------:R-:W-:-:S03]  /*29e50*/  PRMT R91, RZ, 0x7610, R91 ;  /* 0x00007610ff5b7816 */ /* 0x000fc6000000005b */
[----:B------:R-:W2:Y:S04]  /*29e60*/  LDL R19, [R1+0x314] ;  /* 0x0003140001137983 */ /* 0x000ea80000100800 */
[----:B------:R-:W3:Y:S04]  /*29e70*/  LDL R0, [R1+0x334] ;  /* 0x0003340001007983 */ /* 0x000ee80000100800 */
[----:B----4-:R1:W4:Y:S04]  /*29e80*/  @!P2 LDG.E.U16 R92, desc[UR24][R20.64] ;  /* 0x00000018145ca981 */ /* 0x010328000c1e1500 */
[----:B0-----:R-:W2:Y:S04]  /*29e90*/  LDL R93, [R1+0x330] ;  /* 0x00033000015d7983 */ /* 0x001ea80000100800 */
[----:B------:R-:W2:Y:S01]  /*29ea0*/  LDL R21, [R1+0x2f4] ;  /* 0x0002f40001157983 */ /* 0x000ea20000100800 */
[----:B-1----:R-:W-:-:S03]  /*29eb0*/  @!P2 IMAD.MOV.U32 R20, RZ, RZ, R47 ;  /* 0x000000ffff14a224 */ /* 0x002fc600078e002f */
[----:B----4-:R0:W-:Y:S04]  /*29ec0*/  STL [R1+0xe24], R92 ;  /* 0x000e245c01007387 */ /* 0x0101e80000100800 */
[----:B------:R-:W4:Y:S04]  /*29ed0*/  LDL R47, [R1+0x34c] ;  /* 0x00034c00012f7983 */ /* 0x000f280000100800 */
[----:B--2---:R1:W2:Y:S04]  /*29ee0*/  @!P2 LDG.E.U16 R91, desc[UR24][R20.64] ;  /* 0x00000018145ba981 */ /* 0x0042a8000c1e1500 */
[----:B0-----:R-:W3:Y:S04]  /*29ef0*/  LDL R92, [R1+0x348] ;  /* 0x00034800015c7983 */ /* 0x001ee80000100800 */
[----:B------:R-:W3:Y:S01]  /*29f00*/  LDL R21, [R1+0x310] ;  /* 0x0003100001157983 */ /* 0x000ee20000100800 */
[----:B------:R-:W-:Y:S01]  /*29f10*/  PRMT R90, RZ, 0x7610, R90 ;  /* 0x00007610ff5a7816 */ /* 0x000fe2000000005a */
[----:B-1----:R-:W-:Y:S01]  /*29f20*/  @!P2 IMAD.MOV.U32 R20, RZ, RZ, R19 ;  /* 0x000000ffff14a224 */ /* 0x002fe200078e0013 */
[----:B------:R-:W-:-:S02]  /*29f30*/  PRMT R84, RZ, 0x7610, R84 ;  /* 0x00007610ff547816 */ /* 0x000fc40000000054 */
[----:B------:R-:W-:Y:S01]  /*29f40*/  PRMT R82, RZ, 0x7610, R82 ;  /* 0x00007610ff527816 */ /* 0x000fe20000000052 */
[----:B--2---:R0:W-:Y:S04]  /*29f50*/  STL [R1+0xe28], R91 ;  /* 0x000e285b01007387 */ /* 0x0041e80000100800 */
[----:B------:R-:W2:Y:S04]  /*29f60*/  LDL R19, [R1+0x364] ;  /* 0x0003640001137983 */ /* 0x000ea80000100800 */
[----:B0-----:R-:W2:Y:S04]  /*29f70*/  LDL R91, [R1+0x360] ;  /* 0x00036000015b7983 */ /* 0x001ea80000100800 */
[----:B---3--:R0:W3:Y:S02]  /*29f80*/  @!P2 LDG.E.U16 R90, desc[UR24][R20.64] ;  /* 0x00000018145aa981 */ /* 0x0080e4000c1e1500 */
[----:B0-----:R-:W-:-:S02]  /*29f90*/  @!P2 IMAD.MOV.U32 R20, RZ, RZ, R0 ;  /* 0x000000ffff14a224 */ /* 0x001fc400078e0000 */
[----:B------:R-:W-:-:S05]  /*29fa0*/  @!P2 IMAD.MOV.U32 R21, RZ, RZ, R93 ;  /* 0x000000ffff15a224 */ /* 0x000fca00078e005d */
[----:B------:R4:W3:Y:S02]  /*29fb0*/  @!P2 LDG.E.U16 R84, desc[UR24][R20.64] ;  /* 0x000000181454a981 */ /* 0x0008e4000c1e1500 */
[----:B----4-:R-:W-:Y:S02]  /*29fc0*/  @!P2 IMAD.MOV.U32 R20, RZ, RZ, R47 ;  /* 0x000000ffff14a224 */ /* 0x010fe400078e002f */
[----:B------:R-:W-:-:S05]  /*29fd0*/  @!P2 IMAD.MOV.U32 R21, RZ, RZ, R92 ;  /* 0x000000ffff15a224 */ /* 0x000fca00078e005c */
[----:B------:R2:W4:Y:S01]  /*29fe0*/  @!P2 LDG.E.U16 R82, desc[UR24][R20.64] ;  /* 0x000000181452a981 */ /* 0x000522000c1e1500 */
[----:B------:R-:W-:-:S03]  /*29ff0*/  PRMT R80, RZ, 0x7610, R80 ;  /* 0x00007610ff507816 */ /* 0x000fc60000000050 */
[----:B------:R-:W-:Y:S04]  /*2a000*/  STS.U16 [R46+UR10+0x22500], R28 ;  /* 0x0225001c2e007988 */ /* 0x000fe8000800040a */
[----:B------:R-:W-:Y:S04]  /*2a010*/  STS.U16 [R46+UR10+0x22900], R29 ;  /* 0x0229001d2e007988 */ /* 0x000fe8000800040a */
[----:B------:R-:W-:Y:S04]  /*2a020*/  STS.U16 [R46+UR10+0x22d00], R30 ;  /* 0x022d001e2e007988 */ /* 0x000fe8000800040a */
[----:B------:R-:W-:Y:S04]  /*2a030*/  STS.U16 [R46+UR10+0x23100], R31 ;  /* 0x0231001f2e007988 */ /* 0x000fe8000800040a */
[----:B------:R-:W-:Y:S04]  /*2a040*/  STS.U16 [R46+UR10+0x23500], R32 ;  /* 0x023500202e007988 */ /* 0x000fe8000800040a */
[----:B------:R-:W-:Y:S04]  /*2a050*/  STS.U16 [R46+UR10+0x23900], R33 ;  /* 0x023900212e007988 */ /* 0x000fe8000800040a */
[----:B------:R0:W-:Y:S02]  /*2a060*/  STS.U16 [R46+UR10+0x23d00], R34 ;  /* 0x023d00222e007988 */ /* 0x0001e4000800040a */
[----:B0-----:R-:W-:-:S05]  /*2a070*/  LOP3.LUT R46, R2, 0x40, RZ, 0x3c, !PT ;  /* 0x00000040022e7812 */ /* 0x001fca00078e3cff */
[----:B------:R-:W-:Y:S04]  /*2a080*/  STS.U16 [R46+UR10+0x22200], R35 ;  /* 0x022200232e007988 */ /* 0x000fe8000800040a */
[----:B------:R-:W-:Y:S04]  /*2a090*/  STS.U16 [R46+UR10+0x22600], R36 ;  /* 0x022600242e007988 */ /* 0x000fe8000800040a */
[----:B------:R-:W-:Y:S04]  /*2a0a0*/  STS.U16 [R46+UR10+0x22a00], R37 ;  /* 0x022a00252e007988 */ /* 0x000fe8000800040a */
[----:B------:R-:W-:Y:S04]  /*2a0b0*/  STS.U16 [R46+UR10+0x22e00], R38 ;  /* 0x022e00262e007988 */ /* 0x000fe8000800040a */
[----:B------:R-:W-:Y:S01]  /*2a0c0*/  STS.U16 [R46+UR10+0x23200], R45 ;  /* 0x0232002d2e007988 */ /* 0x000fe2000800040a */
[----:B--2---:R-:W-:-:S02]  /*2a0d0*/  @!P2 IMAD.MOV.U32 R20, RZ, RZ, R19 ;  /* 0x000000ffff14a224 */ /* 0x004fc400078e0013 */
[----:B------:R-:W-:Y:S01]  /*2a0e0*/  @!P2 IMAD.MOV.U32 R21, RZ, RZ, R91 ;  /* 0x000000ffff15a224 */ /* 0x000fe200078e005b */
[----:B---3--:R0:W-:Y:S04]  /*2a0f0*/  STL [R1+0xe2c], R90 ;  /* 0x000e2c5a01007387 */ /* 0x0081e80000100800 */
[----:B------:R-:W2:Y:S04]  /*2a100*/  LDL R0, [R1+0x384] ;  /* 0x0003840001007983 */ /* 0x000ea80000100800 */
[----:B------:R2:W3:Y:S04]  /*2a110*/  @!P2 LDG.E.U16 R80, desc[UR24][R20.64] ;  /* 0x000000181450a981 */ /* 0x0004e8000c1e1500 */
[----:B0-----:R-:W3:Y:S04]  /*2a120*/  LDL R90, [R1+0x380] ;  /* 0x00038000015a7983 */ /* 0x001ee80000100800 */
[----:B------:R0:W-:Y:S04]  /*2a130*/  STL [R1+0xe30], R84 ;  /* 0x000e305401007387 */ /* 0x0001e80000100800 */
[----:B------:R-:W3:Y:S04]  /*2a140*/  LDL R47, [R1+0x39c] ;  /* 0x00039c00012f7983 */ /* 0x000ee80000100800 */
[----:B0-----:R-:W3:Y:S04]  /*2a150*/  LDL R84, [R1+0x398] ;  /* 0x0003980001547983 */ /* 0x001ee80000100800 */
[----:B----4-:R-:W-:Y:S04]  /*2a160*/  STL [R1+0xe34], R82 ;  /* 0x000e345201007387 */ /* 0x010fe80000100800 */
[----:B------:R-:W4:Y:S04]  /*2a170*/  LDL R45, [R1+0x3b0] ;  /* 0x0003b000012d7983 */ /* 0x000f280000100800 */
[----:B------:R-:W4:Y:S01]  /*2a180*/  LDL R19, [R1+0x3b4] ;  /* 0x0003b40001137983 */ /* 0x000f220000100800 */
[----:B------:R-:W-:-:S03]  /*2a190*/  PRMT R78, RZ, 0x7610, R78 ;  /* 0x00007610ff4e7816 */ /* 0x000fc6000000004e */
[----:B------:R0:W-:Y:S01]  /*2a1a0*/  STS.U16 [R46+UR10+0x23600], R44 ;  /* 0x0236002c2e007988 */ /* 0x0001e2000800040a */
[----:B------:R-:W-:Y:S02]  /*2a1b0*/  PRMT R76, RZ, 0x7610, R76 ;  /* 0x00007610ff4c7816 */ /* 0x000fe4000000004c */
[----:B------:R-:W-:Y:S01]  /*2a1c0*/  PRMT R74, RZ, 0x7610, R74 ;  /* 0x00007610ff4a7816 */ /* 0x000fe2000000004a */
[----:B--2---:R-:W-:Y:S01]  /*2a1d0*/  @!P2 IMAD.MOV.U32 R20, RZ, RZ, R0 ;  /* 0x000000ffff14a224 */ /* 0x004fe200078e0000 */
[----:B---3--:R-:W-:Y:S01]  /*2a1e0*/  STL [R1+0xe38], R80 ;  /* 0x000e385001007387 */ /* 0x008fe20000100800 */
[----:B------:R-:W-:-:S03]  /*2a1f0*/  @!P2 IMAD.MOV.U32 R21, RZ, RZ, R90 ;  /* 0x000000ffff15a224 */ /* 0x000fc600078e005a */
[----:B0-----:R-:W2:Y:S04]  /*2a200*/  LDL R44, [R1+0x3d0] ;  /* 0x0003d000012c7983 */ /* 0x001ea80000100800 */
[----:B------:R-:W3:Y:S04]  /*2a210*/  LDL R0, [R1+0x3d4] ;  /* 0x0003d40001007983 */ /* 0x000ee80000100800 */
[----:B------:R0:W3:Y:S02]  /*2a220*/  @!P2 LDG.E.U16 R78, desc[UR24][R20.64] ;  /* 0x00000018144ea981 */ /* 0x0000e4000c1e1500 */
[----:B0-----:R-:W-:-:S02]  /*2a230*/  @!P2 IMAD.MOV.U32 R20, RZ, RZ, R47 ;  /* 0x000000ffff14a224 */ /* 0x001fc400078e002f */
[----:B------:R-:W-:-:S05]  /*2a240*/  @!P2 IMAD.MOV.U32 R21, RZ, RZ, R84 ;  /* 0x000000ffff15a224 */ /* 0x000fca00078e0054 */
[----:B------:R4:W3:Y:S02]  /*2a250*/  @!P2 LDG.E.U16 R76, desc[UR24][R20.64] ;  /* 0x00000018144ca981 */ /* 0x0008e4000c1e1500 */
[----:B----4-:R-:W-:Y:S02]  /*2a260*/  @!P2 IMAD.MOV.U32 R20, RZ, RZ, R19 ;  /* 0x000000ffff14a224 */ /* 0x010fe400078e0013 */
[----:B------:R-:W-:-:S05]  /*2a270*/  @!P2 IMAD.MOV.U32 R21, RZ, RZ, R45 ;  /* 0x000000ffff15a224 */ /* 0x000fca00078e002d */
[----:B------:R2:W4:Y:S01]  /*2a280*/  @!P2 LDG.E.U16 R74, desc[UR24][R20.64] ;  /* 0x00000018144aa981 */ /* 0x000522000c1e1500 */
[----:B------:R-:W-:-:S03]  /*2a290*/  PRMT R72, RZ, 0x7610, R72 ;  /* 0x00007610ff487816 */ /* 0x000fc60000000048 */
[----:B------:R0:W-:Y:S01]  /*2a2a0*/  STS.U16 [R46+UR10+0x23a00], R43 ;  /* 0x023a002b2e007988 */ /* 0x0001e2000800040a */
[----:B--2---:R-:W-:Y:S02]  /*2a2b0*/  @!P2 IMAD.MOV.U32 R21, RZ, RZ, R44 ;  /* 0x000000ffff15a224 */ /* 0x004fe400078e002c */
[----:B---3--:R-:W-:Y:S01]  /*2a2c0*/  @!P2 IMAD.MOV.U32 R20, RZ, RZ, R0 ;  /* 0x000000ffff14a224 */ /* 0x008fe200078e0000 */
[----:B------:R1:W-:Y:S04]  /*2a2d0*/  STL [R1+0xe3c], R78 ;  /* 0x000e3c4e01007387 */ /* 0x0003e80000100800 */
[----:B0-----:R-:W2:Y:S04]  /*2a2e0*/  LDL R43, [R1+0x3f4] ;  /* 0x0003f400012b7983 */ /* 0x001ea80000100800 */
[----:B------:R2:W3:Y:S04]  /*2a2f0*/  @!P2 LDG.E.U16 R72, desc[UR24][R20.64] ;  /* 0x000000181448a981 */ /* 0x0004e8000c1e1500 */
[----:B-1----:R-:W3:Y:S04]  /*2a300*/  LDL R78, [R1+0x3f0] ;  /* 0x0003f000014e7983 */ /* 0x002ee80000100800 */
[----:B------:R-:W-:Y:S04]  /*2a310*/  STL [R1+0xe40], R76 ;  /* 0x000e404c01007387 */ /* 0x000fe80000100800 */
[----:B------:R-:W3:Y:S04]  /*2a320*/  LDL R47, [R1+0x410] ;  /* 0x00041000012f7983 */ /* 0x000ee80000100800 */
[----:B------:R-:W3:Y:S04]  /*2a330*/  LDL R45, [R1+0x414] ;  /* 0x00041400012d7983 */ /* 0x000ee80000100800 */
[----:B------:R-:W3:Y:S04]  /*2a340*/  LDL R19, [R1+0x434] ;  /* 0x0004340001137983 */ /* 0x000ee80000100800 */
[----:B----4-:R-:W-:Y:S04]  /*2a350*/  STL [R1+0xe44], R74 ;  /* 0x000e444a01007387 */ /* 0x010fe80000100800 */
[----:B------:R-:W4:Y:S04]  /*2a360*/  LDL R44, [R1+0x430] ;  /* 0x00043000012c7983 */ /* 0x000f280000100800 */
[----:B------:R0:W-:Y:S04]  /*2a370*/  STS.U16 [R46+UR10+0x23e00], R42 ;  /* 0x023e002a2e007988 */ /* 0x0001e8000800040a */
[----:B------:R-:W4:Y:S04]  /*2a380*/  LDL R0, [R1+0x454] ;  /* 0x0004540001007983 */ /* 0x000f280000100800 */
[----:B0-----:R-:W4:Y:S01]  /*2a390*/  LDL R46, [R1+0x450] ;  /* 0x00045000012e7983 */ /* 0x001f220000100800 */
[----:B------:R-:W-:-:S02]  /*2a3a0*/  LOP3.LUT R82, R2, 0x60, RZ, 0x3c, !PT ;  /* 0x0000006002527812 */ /* 0x000fc400078e3cff */
[----:B------:R-:W-:-:S03]  /*2a3b0*/  PRMT R70, RZ, 0x7610, R70 ;  /* 0x00007610ff467816 */ /* 0x000fc60000000046 */
[----:B------:R-:W-:Y:S04]  /*2a3c0*/  STS.U16 [R82+UR10+0x22300], R41 ;  /* 0x0223002952007988 */ /* 0x000fe8000800040a */
[----:B------:R-:W-:Y:S04]  /*2a3d0*/  STS.U16 [R82+UR10+0x22700], R40 ;  /* 0x0227002852007988 */ /* 0x000fe8000800040a */
[----:B------:R-:W-:Y:S04]  /*2a3e0*/  STS.U16 [R82+UR10+0x22b00], R39 ;  /* 0x022b002752007988 */ /* 0x000fe8000800040a */
[----:B------:R0:W-:Y:S01]  /*2a3f0*/  STS.U16 [R82+UR10+0x22f00], R18 ;  /* 0x022f001252007988 */ /* 0x0001e2000800040a */
[----:B--2---:R-:W-:-:S03]  /*2a400*/  @!P2 IMAD.MOV.U32 R20, RZ, RZ, R43 ;  /* 0x000000ffff14a224 */ /* 0x004fc600078e002b */
[----:B---3--:R1:W-:Y:S04]  /*2a410*/  STL [R1+0xe48], R72 ;  /* 0x000e484801007387 */ /* 0x0083e80000100800 */
[----:B------:R-:W2:Y:S04]  /*2a420*/  LDL R43, [R1+0x470] ;  /* 0x00047000012b7983 */ /* 0x000ea80000100800 */
[----:B------:R-:W3:Y:S01]  /*2a430*/  LDL R42, [R1+0x474] ;  /* 0x00047400012a7983 */ /* 0x000ee20000100800 */
[----:B------:R-:W-:Y:S02]  /*2a440*/  @!P2 IMAD.MOV.U32 R21, RZ, RZ, R78 ;  /* 0x000000ffff15a224 */ /* 0x000fe400078e004e */
[----:B0-----:R-:W-:-:S03]  /*2a450*/  @!P2 IMAD.MOV.U32 R18, RZ, RZ, R19 ;  /* 0x000000ffff12a224 */ /* 0x001fc600078e0013 */
[----:B------:R0:W3:Y:S01]  /*2a460*/  @!P2 LDG.E.U16 R70, desc[UR24][R20.64] ;  /* 0x000000181446a981 */ /* 0x0000e2000c1e1500 */
[----:B------:R-:W-:-:S03]  /*2a470*/  PRMT R39, RZ, 0x7610, R39 ;  /* 0x00007610ff277816 */ /* 0x000fc60000000027 */
[----:B------:R2:W-:Y:S01]  /*2a480*/  STS.U16 [R82+UR10+0x23300], R17 ;  /* 0x0233001152007988 */ /* 0x0005e2000800040a */
[----:B----4-:R-:W-:Y:S01]  /*2a490*/  @!P2 IMAD.MOV.U32 R19, RZ, RZ, R44 ;  /* 0x000000ffff13a224 */ /* 0x010fe200078e002c */
[----:B------:R-:W-:Y:S01]  /*2a4a0*/  PRMT R37, RZ, 0x7610, R37 ;  /* 0x00007610ff257816 */ /* 0x000fe20000000025 */
[----:B0-----:R-:W-:Y:S01]  /*2a4b0*/  @!P2 IMAD.MOV.U32 R20, RZ, RZ, R45 ;  /* 0x000000ffff14a224 */ /* 0x001fe200078e002d */
[----:B------:R-:W4:Y:S04]  /*2a4c0*/  LDL R44, [R1+0x494] ;  /* 0x00049400012c7983 */ /* 0x000f280000100800 */
[----:B------:R-:W4:Y:S04]  /*2a4d0*/  LDL R45, [R1+0x490] ;  /* 0x00049000012d7983 */ /* 0x000f280000100800 */
[----:B------:R0:W4:Y:S04]  /*2a4e0*/  @!P2 LDG.E.U16 R39, desc[UR24][R18.64] ;  /* 0x000000181227a981 */ /* 0x000128000c1e1500 */
[----:B------:R3:W-:Y:S01]  /*2a4f0*/  STS.U16 [R82+UR10+0x23700], R16 ;  /* 0x0237001052007988 */ /* 0x0007e2000800040a */
[----:B------:R-:W-:-:S03]  /*2a500*/  PRMT R33, RZ, 0x7610, R33 ;  /* 0x00007610ff217816 */ /* 0x000fc60000000021 */
[----:B-1----:R-:W4:Y:S01]  /*2a510*/  LDL R72, [R1+0x4d0] ;  /* 0x0004d00001487983 */ /* 0x002f220000100800 */
[----:B0-----:R-:W-:Y:S02]  /*2a520*/  @!P2 IMAD.MOV.U32 R18, RZ, RZ, R0 ;  /* 0x000000ffff12a224 */ /* 0x001fe400078e0000 */
[----:B------:R-:W-:Y:S01]  /*2a530*/  @!P2 IMAD.MOV.U32 R19, RZ, RZ, R46 ;  /* 0x000000ffff13a224 */ /* 0x000fe200078e002e */
[----:B------:R-:W4:Y:S04]  /*2a540*/  LDL R0, [R1+0x4b4] ;  /* 0x0004b40001007983 */ /* 0x000f280000100800 */
[----:B------:R-:W4:Y:S01]  /*2a550*/  LDL R46, [R1+0x4b0] ;  /* 0x0004b000012e7983 */ /* 0x000f220000100800 */
[----:B------:R-:W-:Y:S02]  /*2a560*/  PRMT R31, RZ, 0x7610, R31 ;  /* 0x00007610ff1f7816 */ /* 0x000fe4000000001f */
[----:B------:R-:W-:Y:S01]  /*2a570*/  PRMT R35, RZ, 0x7610, R35 ;  /* 0x00007610ff237816 */ /* 0x000fe20000000023 */
[----:B------:R-:W4:Y:S01]  /*2a580*/  LDL R76, [R1+0x880] ;  /* 0x00088000014c7983 */ /* 0x000f220000100800 */
[----:B------:R-:W-:-:S02]  /*2a590*/  PRMT R27, RZ, 0x7610, R27 ;  /* 0x00007610ff1b7816 */ /* 0x000fc4000000001b */
[----:B------:R-:W-:Y:S01]  /*2a5a0*/  PRMT R29, RZ, 0x7610, R29 ;  /* 0x00007610ff1d7816 */ /* 0x000fe2000000001d */
[----:B------:R-:W4:Y:S01]  /*2a5b0*/  LDL R74, [R1+0x884] ;  /* 0x00088400014a7983 */ /* 0x000f220000100800 */
[----:B--2---:R-:W-:-:S03]  /*2a5c0*/  @!P2 IMAD.MOV.U32 R17, RZ, RZ, R43 ;  /* 0x000000ffff11a224 */ /* 0x004fc600078e002b */
[----:B------:R-:W2:Y:S01]  /*2a5d0*/  LDL R43, [R1+0x4f0] ;  /* 0x0004f000012b7983 */ /* 0x000ea20000100800 */
[----:B---3--:R-:W-:-:S03]  /*2a5e0*/  @!P2 IMAD.MOV.U32 R16, RZ, RZ, R42 ;  /* 0x000000ffff10a224 */ /* 0x008fc600078e002a */
[----:B------:R-:W3:Y:S04]  /*2a5f0*/  LDL R42, [R1+0x4f4] ;  /* 0x0004f400012a7983 */ /* 0x000ee80000100800 */
[----:B------:R4:W3:Y:S02]  /*2a600*/  @!P2 LDG.E.U16 R37, desc[UR24][R16.64] ;  /* 0x000000181025a981 */ /* 0x0008e4000c1e1500 */
[----:B----4-:R-:W-:Y:S02]  /*2a610*/  @!P2 IMAD.MOV.U32 R16, RZ, RZ, R44 ;  /* 0x000000ffff10a224 */ /* 0x010fe400078e002c */
[----:B------:R-:W4:Y:S01]  /*2a620*/  LDL R44, [R1+0x514] ;  /* 0x00051400012c7983 */ /* 0x000f220000100800 */
[----:B------:R-:W-:-:S03]  /*2a630*/  @!P2 IMAD.MOV.U32 R17, RZ, RZ, R45 ;  /* 0x000000ffff11a224 */ /* 0x000fc600078e002d */
[----:B------:R-:W4:Y:S04]  /*2a640*/  LDL R45, [R1+0x510] ;  /* 0x00051000012d7983 */ /* 0x000f280000100800 */
[----:B------:R-:W-:Y:S04]  /*2a650*/  STS.U16 [R82+UR10+0x23b00], R15 ;  /* 0x023b000f52007988 */ /* 0x000fe8000800040a */
[----:B------:R0:W-:Y:S04]  /*2a660*/  STS.U16 [R82+UR10+0x23f00], R14 ;  /* 0x023f000e52007988 */ /* 0x0001e8000800040a */
[----:B------:R2:W-:Y:S01]  /*2a670*/  STS.U16 [R2+UR10+0x10000], R13 ;  /* 0x0100000d02007988 */ /* 0x0005e2000800040a */
[----:B0-----:R-:W-:-:S02]  /*2a680*/  @!P2 IMAD.MOV.U32 R14, RZ, RZ, R0 ;  /* 0x000000ffff0ea224 */ /* 0x001fc400078e0000 */
[----:B------:R-:W-:Y:S01]  /*2a690*/  @!P2 IMAD.MOV.U32 R15, RZ, RZ, R46 ;  /* 0x000000ffff0fa224 */ /* 0x000fe200078e002e */
[----:B------:R-:W4:Y:S04]  /*2a6a0*/  LDL R0, [R1+0x534] ;  /* 0x0005340001007983 */ /* 0x000f280000100800 */
[----:B------:R-:W4:Y:S04]  /*2a6b0*/  LDL R46, [R1+0x530] ;  /* 0x00053000012e7983 */ /* 0x000f280000100800 */
[----:B------:R3:W-:Y:S01]  /*2a6c0*/  STS.U16 [R2+UR10+0x10400], R12 ;  /* 0x0104000c02007988 */ /* 0x0007e2000800040a */
[----:B------:R-:W-:-:S03]  /*2a6d0*/  @!P2 IMAD.MOV.U32 R21, RZ, RZ, R47 ;  /* 0x000000ffff15a224 */ /* 0x000fc600078e002f */
[----:B------:R-:W4:Y:S04]  /*2a6e0*/  LDL R47, [R1+0x4d4] ;  /* 0x0004d400012f7983 */ /* 0x000f280000100800 */
[----:B------:R-:W-:Y:S04]  /*2a6f0*/  STS.U16 [R2+UR10+0x10800], R11 ;  /* 0x0108000b02007988 */ /* 0x000fe8000800040a */
[----:B------:R0:W-:Y:S04]  /*2a700*/  STS.U16 [R2+UR10+0x10c00], R10 ;  /* 0x010c000a02007988 */ /* 0x0001e8000800040a */
[----:B------:R-:W4:Y:S01]  /*2a710*/  @!P2 LDG.E.U16 R35, desc[UR24][R14.64] ;  /* 0x000000180e23a981 */ /* 0x000f22000c1e1500 */
        /* <DEDUP_REMOVED lines=8> */
[----:B------:R-:W4:Y:S01]  /*2a7a0*/  LDL R45, [R1+0x570] ;  /* 0x00057000012d7983 */ /* 0x000f220000100800 */
[----:B------:R-:W-:-:S03]  /*2a7b0*/  @!P2 IMAD.MOV.U32 R15, RZ, RZ, R72 ;  /* 0x000000ffff0fa224 */ /* 0x000fc600078e0048 */
[----:B------:R-:W4:Y:S01]  /*2a7c0*/  LDL R72, [R1+0x590] ;  /* 0x0005900001487983 */ /* 0x000f220000100800 */
[----:B0-----:R-:W-:-:S03]  /*2a7d0*/  @!P2 IMAD.MOV.U32 R10, RZ, RZ, R0 ;  /* 0x000000ffff0aa224 */ /* 0x001fc600078e0000 */
[----:B------:R-:W4:Y:S01]  /*2a7e0*/  LDL R0, [R1+0x5b4] ;  /* 0x0005b40001007983 */ /* 0x000f220000100800 */
[----:B------:R-:W-:-:S03]  /*2a7f0*/  @!P2 IMAD.MOV.U32 R11, RZ, RZ, R46 ;  /* 0x000000ffff0ba224 */ /* 0x000fc600078e002e */
[----:B------:R-:W4:Y:S04]  /*2a800*/  LDL R46, [R1+0x5b0] ;  /* 0x0005b000012e7983 */ /* 0x000f280000100800 */
[----:B------:R2:W4:Y:S01]  /*2a810*/  @!P2 LDG.E.U16 R31, desc[UR24][R10.64] ;  /* 0x000000180a1fa981 */ /* 0x000522000c1e1500 */
[----:B------:R-:W-:-:S03]  /*2a820*/  @!P2 IMAD.MOV.U32 R14, RZ, RZ, R47 ;  /* 0x000000ffff0ea224 */ /* 0x000fc600078e002f */
[----:B------:R-:W4:Y:S04]  /*2a830*/  LDL R47, [R1+0x594] ;  /* 0x00059400012f7983 */ /* 0x000f280000100800 */
[----:B------:R-:W-:Y:S04]  /*2a840*/  STS.U16 [R2+UR10+0x11000], R9 ;  /* 0x0110000902007988 */ /* 0x000fe8000800040a */
[----:B------:R4:W-:Y:S01]  /*2a850*/  STS.U16 [R2+UR10+0x11400], R8 ;  /* 0x0114000802007988 */ /* 0x0009e2000800040a */
[----:B--2---:R-:W-:-:S03]  /*2a860*/  @!P2 IMAD.MOV.U32 R11, RZ, RZ, R43 ;  /* 0x000000ffff0ba224 */ /* 0x004fc600078e002b */
[----:B------:R-:W2:Y:S01]  /*2a870*/  LDL R43, [R1+0x5d0] ;  /* 0x0005d000012b7983 */ /* 0x000ea20000100800 */
[----:B---3--:R-:W-:-:S03]  /*2a880*/  @!P2 IMAD.MOV.U32 R10, RZ, RZ, R42 ;  /* 0x000000ffff0aa224 */ /* 0x008fc600078e002a */
[----:B------:R-:W3:Y:S01]  /*2a890*/  LDL R42, [R1+0x5d4] ;  /* 0x0005d400012a7983 */ /* 0x000ee20000100800 */
[----:B----4-:R-:W-:-:S03]  /*2a8a0*/  @!P2 IMAD.MOV.U32 R8, RZ, RZ, R44 ;  /* 0x000000ffff08a224 */ /* 0x010fc600078e002c */
[----:B------:R-:W4:Y:S01]  /*2a8b0*/  LDL R44, [R1+0x5f4] ;  /* 0x0005f400012c7983 */ /* 0x000f220000100800 */
[----:B------:R-:W-:-:S03]  /*2a8c0*/  @!P2 IMAD.MOV.U32 R9, RZ, RZ, R45 ;  /* 0x000000ffff09a224 */ /* 0x000fc600078e002d */
[----:B------:R-:W4:Y:S04]  /*2a8d0*/  LDL R45, [R1+0x5f0] ;  /* 0x0005f000012d7983 */ /* 0x000f280000100800 */
[----:B------:R-:W-:Y:S04]  /*2a8e0*/  STS.U16 [R2+UR10+0x11800], R7 ;  /* 0x0118000702007988 */ /* 0x000fe8000800040a */
[----:B------:R0:W-:Y:S04]  /*2a8f0*/  STS.U16 [R2+UR10+0x11c00], R6 ;  /* 0x011c000602007988 */ /* 0x0001e8000800040a */
[----:B------:R1:W4:Y:S01]  /*2a900*/  @!P2 LDG.E.U16 R29, desc[UR24][R8.64] ;  /* 0x00000018081da981 */ /* 0x000322000c1e1500 */
[----:B0-----:R-:W-:-:S03]  /*2a910*/  @!P2 IMAD.MOV.U32 R6, RZ, RZ, R0 ;  /* 0x000000ffff06a224 */ /* 0x001fc600078e0000 */
[----:B------:R-:W4:Y:S01]  /*2a920*/  LDL R0, [R1+0x614] ;  /* 0x0006140001007983 */ /* 0x000f220000100800 */
[----:B------:R-:W-:-:S03]  /*2a930*/  @!P2 IMAD.MOV.U32 R7, RZ, RZ, R46 ;  /* 0x000000ffff07a224 */ /* 0x000fc600078e002e */
[----:B------:R-:W4:Y:S04]  /*2a940*/  LDL R46, [R1+0x610] ;  /* 0x00061000012e7983 */ /* 0x000f280000100800 */
[----:B------:R2:W4:Y:S01]  /*2a950*/  @!P2 LDG.E.U16 R27, desc[UR24][R6.64] ;  /* 0x00000018061ba981 */ /* 0x000522000c1e1500 */
[----:B-1----:R-:W-:Y:S02]  /*2a960*/  @!P2 IMAD.MOV.U32 R9, RZ, RZ, R72 ;  /* 0x000000ffff09a224 */ /* 0x002fe400078e0048 */
[----:B------:R-:W-:Y:S01]  /*2a970*/  @!P2 IMAD.MOV.U32 R8, RZ, RZ, R47 ;  /* 0x000000ffff08a224 */ /* 0x000fe200078e002f */
[----:B------:R-:W4:Y:S04]  /*2a980*/  LDL R72, [R1+0x650] ;  /* 0x0006500001487983 */ /* 0x000f280000100800 */
        /* <DEDUP_REMOVED lines=10> */
[----:B------:R-:W4:Y:S01]  /*2aa30*/  LDL R45, [R1+0x670] ;  /* 0x00067000012d7983 */ /* 0x000f220000100800 */
[----:B------:R-:W-:Y:S02]  /*2aa40*/  PRMT R25, RZ, 0x7610, R25 ;  /* 0x00007610ff197816 */ /* 0x000fe40000000019 */
[----:B------:R-:W-:-:S04]  /*2aa50*/  PRMT R24, RZ, 0x7610, R24 ;  /* 0x00007610ff187816 */ /* 0x000fc80000000018 */
[----:B------:R0:W4:Y:S01]  /*2aa60*/  @!P2 LDG.E.U16 R25, desc[UR24][R4.64] ;  /* 0x000000180419a981 */ /* 0x000122000c1e1500 */
[----:B------:R-:W-:Y:S01]  /*2aa70*/  PRMT R23, RZ, 0x7610, R23 ;  /* 0x00007610ff177816 */ /* 0x000fe20000000017 */
[----:B0-----:R-:W-:Y:S02]  /*2aa80*/  @!P2 IMAD.MOV.U32 R4, RZ, RZ, R0 ;  /* 0x000000ffff04a224 */ /* 0x001fe400078e0000 */
[----:B------:R-:W4:Y:S01]  /*2aa90*/  LDL R0, [R1+0x694] ;  /* 0x0006940001007983 */ /* 0x000f220000100800 */
[----:B------:R-:W-:-:S03]  /*2aaa0*/  @!P2 IMAD.MOV.U32 R5, RZ, RZ, R46 ;  /* 0x000000ffff05a224 */ /* 0x000fc600078e002e */
[----:B------:R-:W4:Y:S04]  /*2aab0*/  LDL R46, [R1+0x690] ;  /* 0x00069000012e7983 */ /* 0x000f280000100800 */
[----:B------:R2:W4:Y:S01]  /*2aac0*/  @!P2 LDG.E.U16 R24, desc[UR24][R4.64] ;  /* 0x000000180418a981 */ /* 0x000522000c1e1500 */
[----:B------:R-:W-:Y:S01]  /*2aad0*/  PRMT R22, RZ, 0x7610, R22 ;  /* 0x00007610ff167816 */ /* 0x000fe20000000016 */
[----:B--2---:R-:W-:Y:S02]  /*2aae0*/  @!P2 IMAD.MOV.U32 R5, RZ, RZ, R43 ;  /* 0x000000ffff05a224 */ /* 0x004fe400078e002b */
[----:B------:R-:W2:Y:S01]  /*2aaf0*/  LDL R43, [R1+0x6b0] ;  /* 0x0006b000012b7983 */ /* 0x000ea20000100800 */
[----:B---3--:R-:W-:-:S03]  /*2ab00*/  @!P2 IMAD.MOV.U32 R4, RZ, RZ, R42 ;  /* 0x000000ffff04a224 */ /* 0x008fc600078e002a */
[----:B------:R-:W3:Y:S04]  /*2ab10*/  LDL R42, [R1+0x6b4] ;  /* 0x0006b400012a7983 */ /* 0x000ee80000100800 */
[----:B------:R0:W3:Y:S02]  /*2ab20*/  @!P2 LDG.E.U16 R23, desc[UR24][R4.64] ;  /* 0x000000180417a981 */ /* 0x0000e4000c1e1500 */
[----:B0-----:R-:W-:Y:S02]  /*2ab30*/  @!P2 IMAD.MOV.U32 R4, RZ, RZ, R47 ;  /* 0x000000ffff04a224 */ /* 0x001fe400078e002f */
[----:B------:R-:W-:Y:S01]  /*2ab40*/  @!P2 IMAD.MOV.U32 R5, RZ, RZ, R72 ;  /* 0x000000ffff05a224 */ /* 0x000fe200078e0048 */
[----:B------:R-:W-:Y:S01]  /*2ab50*/  PRMT R40, RZ, 0x7610, R40 ;  /* 0x00007610ff287816 */ /* 0x000fe20000000028 */
[----:B------:R-:W3:Y:S04]  /*2ab60*/  LDL R72, [R1+0x710] ;  /* 0x0007100001487983 */ /* 0x000ee80000100800 */
[----:B------:R4:W3:Y:S04]  /*2ab70*/  @!P2 LDG.E.U16 R22, desc[UR24][R4.64] ;  /* 0x000000180416a981 */ /* 0x0008e8000c1e1500 */
[----:B------:R0:W3:Y:S01]  /*2ab80*/  @!P2 LDG.E.U16 R40, desc[UR24][R20.64] ;  /* 0x000000181428a981 */ /* 0x0000e2000c1e1500 */
[----:B------:R-:W-:-:S03]  /*2ab90*/  PRMT R38, RZ, 0x7610, R38 ;  /* 0x00007610ff267816 */ /* 0x000fc60000000026 */
[----:B------:R-:W3:Y:S01]  /*2aba0*/  LDL R47, [R1+0x714] ;  /* 0x00071400012f7983 */ /* 0x000ee20000100800 */
[----:B----4-:R-:W-:Y:S02]  /*2abb0*/  @!P2 IMAD.MOV.U32 R4, RZ, RZ, R44 ;  /* 0x000000ffff04a224 */ /* 0x010fe400078e002c */
[----:B------:R-:W-:Y:S01]  /*2abc0*/  @!P2 IMAD.MOV.U32 R5, RZ, RZ, R45 ;  /* 0x000000ffff05a224 */ /* 0x000fe200078e002d */
[----:B------:R-:W4:Y:S04]  /*2abd0*/  LDL R44, [R1+0x6d4] ;  /* 0x0006d400012c7983 */ /* 0x000f280000100800 */
[----:B------:R-:W4:Y:S01]  /*2abe0*/  LDL R45, [R1+0x6d0] ;  /* 0x0006d000012d7983 */ /* 0x000f220000100800 */
[----:B0-----:R-:W-:Y:S02]  /*2abf0*/  PRMT R21, RZ, 0x7610, R21 ;  /* 0x00007610ff157816 */ /* 0x001fe40000000015 */
[----:B------:R-:W-:Y:S01]  /*2ac00*/  PRMT R20, RZ, 0x7610, R20 ;  /* 0x00007610ff147816 */ /* 0x000fe20000000014 */
[----:B------:R-:W4:Y:S04]  /*2ac10*/  @!P2 LDG.E.U16 R38, desc[UR24][R18.64] ;  /* 0x000000181226a981 */ /* 0x000f28000c1e1500 */
[----:B------:R0:W4:Y:S02]  /*2ac20*/  @!P2 LDG.E.U16 R21, desc[UR24][R4.64] ;  /* 0x000000180415a981 */ /* 0x000124000c1e1500 */
[----:B0-----:R-:W-:-:S02]  /*2ac30*/  @!P2 IMAD.MOV.U32 R4, RZ, RZ, R0 ;  /* 0x000000ffff04a224 */ /* 0x001fc400078e0000 */
[----:B------:R-:W-:Y:S01]  /*2ac40*/  @!P2 IMAD.MOV.U32 R5, RZ, RZ, R46 ;  /* 0x000000ffff05a224 */ /* 0x000fe200078e002e */
[----:B------:R-:W4:Y:S04]  /*2ac50*/  LDL R0, [R1+0x6f4] ;  /* 0x0006f40001007983 */ /* 0x000f280000100800 */
[----:B------:R-:W4:Y:S01]  /*2ac60*/  LDL R46, [R1+0x6f0] ;  /* 0x0006f000012e7983 */ /* 0x000f220000100800 */
[----:B------:R-:W-:-:S03]  /*2ac70*/  PRMT R19, RZ, 0x7610, R19 ;  /* 0x00007610ff137816 */ /* 0x000fc60000000013 */
[----:B------:R2:W4:Y:S02]  /*2ac80*/  @!P2 LDG.E.U16 R20, desc[UR24][R4.64] ;  /* 0x000000180414a981 */ /* 0x000524000c1e1500 */
[----:B--2---:R-:W-:Y:S02]  /*2ac90*/  @!P2 IMAD.MOV.U32 R5, RZ, RZ, R43 ;  /* 0x000000ffff05a224 */ /* 0x004fe400078e002b */
        /* <DEDUP_REMOVED lines=8> */
[----:B------:R-:W-:Y:S02]  /*2ad20*/  PRMT R36, RZ, 0x7610, R36 ;  /* 0x00007610ff247816 */ /* 0x000fe40000000024 */
[----:B------:R-:W-:-:S04]  /*2ad30*/  PRMT R18, RZ, 0x7610, R18 ;  /* 0x00007610ff127816 */ /* 0x000fc80000000012 */
[----:B------:R0:W4:Y:S04]  /*2ad40*/  @!P2 LDG.E.U16 R36, desc[UR24][R16.64] ;  /* 0x000000181024a981 */ /* 0x000128000c1e1500 */
[----:B------:R1:W4:Y:S01]  /*2ad50*/  @!P2 LDG.E.U16 R18, desc[UR24][R4.64] ;  /* 0x000000180412a981 */ /* 0x000322000c1e1500 */
[----:B0-----:R-:W-:Y:S01]  /*2ad60*/  PRMT R17, RZ, 0x7610, R17 ;  /* 0x00007610ff117816 */ /* 0x001fe20000000011 */
[----:B-1----:R-:W-:Y:S02]  /*2ad70*/  @!P2 IMAD.MOV.U32 R4, RZ, RZ, R0 ;  /* 0x000000ffff04a224 */ /* 0x002fe400078e0000 */
[----:B------:R-:W-:Y:S01]  /*2ad80*/  @!P2 IMAD.MOV.U32 R5, RZ, RZ, R46 ;  /* 0x000000ffff05a224 */ /* 0x000fe200078e002e */
[----:B------:R-:W4:Y:S04]  /*2ad90*/  LDL R0, [R1+0x774] ;  /* 0x0007740001007983 */ /* 0x000f280000100800 */
[----:B------:R-:W4:Y:S01]  /*2ada0*/  LDL R46, [R1+0x770] ;  /* 0x00077000012e7983 */ /* 0x000f220000100800 */
[----:B------:R-:W-:-:S02]  /*2adb0*/  PRMT R34, RZ, 0x7610, R34 ;  /* 0x00007610ff227816 */ /* 0x000fc40000000022 */
[----:B------:R-:W-:Y:S01]  /*2adc0*/  PRMT R16, RZ, 0x7610, R16 ;  /* 0x00007610ff107816 */ /* 0x000fe20000000010 */
[----:B------:R0:W4:Y:S04]  /*2add0*/  @!P2 LDG.E.U16 R17, desc[UR24][R4.64] ;  /* 0x000000180411a981 */ /* 0x000128000c1e1500 */
[----:B------:R1:W4:Y:S01]  /*2ade0*/  @!P2 LDG.E.U16 R34, desc[UR24][R14.64] ;  /* 0x000000180e22a981 */ /* 0x000322000c1e1500 */
[----:B0-----:R-:W-:Y:S02]  /*2adf0*/  @!P2 IMAD.MOV.U32 R4, RZ, RZ, R47 ;  /* 0x000000ffff04a224 */ /* 0x001fe400078e002f */
[----:B------:R-:W-:Y:S01]  /*2ae00*/  @!P2 IMAD.MOV.U32 R5, RZ, RZ, R72 ;  /* 0x000000ffff05a224 */ /* 0x000fe200078e0048 */
[----:B------:R-:W4:Y:S01]  /*2ae10*/  LDL R47, [R1+0x7d4] ;  /* 0x0007d400012f7983 */ /* 0x000f220000100800 */
[----:B-1----:R-:W-:-:S03]  /*2ae20*/  PRMT R15, RZ, 0x7610, R15 ;  /* 0x00007610ff0f7816 */ /* 0x002fc6000000000f */
[----:B------:R2:W4:Y:S01]  /*2ae30*/  @!P2 LDG.E.U16 R16, desc[UR24][R4.64] ;  /* 0x000000180410a981 */ /* 0x000522000c1e1500 */
[----:B------:R-:W-:-:S03]  /*2ae40*/  PRMT R14, RZ, 0x7610, R14 ;  /* 0x00007610ff0e7816 */ /* 0x000fc6000000000e */
        /* <DEDUP_REMOVED lines=10> */
[----:B------:R-:W-:-:S03]  /*2aef0*/  PRMT R32, RZ, 0x7610, R32 ;  /* 0x00007610ff207816 */ /* 0x000fc60000000020 */
[----:B------:R0:W4:Y:S04]  /*2af00*/  @!P2 LDG.E.U16 R14, desc[UR24][R4.64] ;  /* 0x00000018040ea981 */ /* 0x000128000c1e1500 */
[----:B------:R1:W4:Y:S01]  /*2af10*/  @!P2 LDG.E.U16 R32, desc[UR24][R12.64] ;  /* 0x000000180c20a981 */ /* 0x000322000c1e1500 */
[----:B0-----:R-:W-:-:S03]  /*2af20*/  @!P2 IMAD.MOV.U32 R4, RZ, RZ, R0 ;  /* 0x000000ffff04a224 */ /* 0x001fc600078e0000 */
[----:B------:R-:W4:Y:S01]  /*2af30*/  LDL R0, [R1+0x7f4] ;  /* 0x0007f40001007983 */ /* 0x000f220000100800 */
[----:B------:R-:W-:-:S03]  /*2af40*/  @!P2 IMAD.MOV.U32 R5, RZ, RZ, R46 ;  /* 0x000000ffff05a224 */ /* 0x000fc600078e002e */
[----:B------:R-:W4:Y:S01]  /*2af50*/  LDL R46, [R1+0x7f0] ;  /* 0x0007f000012e7983 */ /* 0x000f220000100800 */
[----:B-1----:R-:W-:Y:S02]  /*2af60*/  PRMT R13, RZ, 0x7610, R13 ;  /* 0x00007610ff0d7816 */ /* 0x002fe4000000000d */
[----:B------:R-:W-:-:S04]  /*2af70*/  PRMT R12, RZ, 0x7610, R12 ;  /* 0x00007610ff0c7816 */ /* 0x000fc8000000000c */
        /* <DEDUP_REMOVED lines=10> */
[----:B------:R-:W-:-:S06]  /*2b020*/  PRMT R30, RZ, 0x7610, R30 ;  /* 0x00007610ff1e7816 */ /* 0x000fcc000000001e */
[----:B------:R0:W4:Y:S02]  /*2b030*/  @!P2 LDG.E.U16 R30, desc[UR24][R10.64] ;  /* 0x000000180a1ea981 */ /* 0x000124000c1e1500 */
[----:B0-----:R-:W-:Y:S02]  /*2b040*/  PRMT R11, RZ, 0x7610, R11 ;  /* 0x00007610ff0b7816 */ /* 0x001fe4000000000b */
[----:B------:R-:W-:-:S04]  /*2b050*/  PRMT R10, RZ, 0x7610, R10 ;  /* 0x00007610ff0a7816 */ /* 0x000fc8000000000a */
[----:B------:R0:W4:Y:S01]  /*2b060*/  @!P2 LDG.E.U16 R11, desc[UR24][R4.64] ;  /* 0x00000018040ba981 */ /* 0x000122000c1e1500 */
[----:B------:R-:W-:-:S06]  /*2b070*/  PRMT R28, RZ, 0x7610, R28 ;  /* 0x00007610ff1c7816 */ /* 0x000fcc000000001c */
[----:B------:R1:W4:Y:S01]  /*2b080*/  @!P2 LDG.E.U16 R28, desc[UR24][R8.64] ;  /* 0x00000018081ca981 */ /* 0x000322000c1e1500 */
[----:B0-----:R-:W-:Y:S02]  /*2b090*/  @!P2 IMAD.MOV.U32 R4, RZ, RZ, R47 ;  /* 0x000000ffff04a224 */ /* 0x001fe400078e002f */
[----:B------:R-:W-:Y:S01]  /*2b0a0*/  @!P2 IMAD.MOV.U32 R5, RZ, RZ, R72 ;  /* 0x000000ffff05a224 */ /* 0x000fe200078e0048 */
[----:B------:R-:W-:Y:S01]  /*2b0b0*/  PRMT R26, RZ, 0x7610, R26 ;  /* 0x00007610ff1a7816 */ /* 0x000fe2000000001a */
[----:B------:R-:W4:Y:S04]  /*2b0c0*/  LDL R72, [R1+0xdc] ;  /* 0x0000dc0001487983 */ /* 0x000f280000100800 */
[----:B------:R0:W4:Y:S01]  /*2b0d0*/  @!P2 LDG.E.U16 R10, desc[UR24][R4.64] ;  /* 0x00000018040aa981 */ /* 0x000122000c1e1500 */
[----:B-1----:R-:W-:-:S02]  /*2b0e0*/  PRMT R9, RZ, 0x7610, R9 ;  /* 0x00007610ff097816 */ /* 0x002fc40000000009 */
[----:B------:R-:W-:Y:S01]  /*2b0f0*/  PRMT R8, RZ, 0x7610, R8 ;  /* 0x00007610ff087816 */ /* 0x000fe20000000008 */
[----:B------:R-:W4:Y:S04]  /*2b100*/  @!P2 LDG.E.U16 R26, desc[UR24][R6.64] ;  /* 0x00000018061aa981 */ /* 0x000f28000c1e1500 */
[----:B------:R-:W4:Y:S01]  /*2b110*/  LDL R47, [R1+0xfc] ;  /* 0x0000fc00012f7983 */ /* 0x000f220000100800 */
[----:B0-----:R-:W-:Y:S02]  /*2b120*/  @!P2 IMAD.MOV.U32 R4, RZ, RZ, R0 ;  /* 0x000000ffff04a224 */ /* 0x001fe400078e0000 */
[----:B------:R-:W-:Y:S01]  /*2b130*/  @!P2 IMAD.MOV.U32 R5, RZ, RZ, R46 ;  /* 0x000000ffff05a224 */ /* 0x000fe200078e002e */
[----:B------:R-:W4:Y:S04]  /*2b140*/  LDL R0, [R1+0x854] ;  /* 0x0008540001007983 */ /* 0x000f280000100800 */
[----:B------:R-:W4:Y:S04]  /*2b150*/  LDL R46, [R1+0x850] ;  /* 0x00085000012e7983 */ /* 0x000f280000100800 */
[----:B------:R2:W4:Y:S02]  /*2b160*/  @!P2 LDG.E.U16 R9, desc[UR24][R4.64] ;  /* 0x000000180409a981 */ /* 0x000524000c1e1500 */
[----:B--2---:R-:W-:-:S02]  /*2b170*/  @!P2 IMAD.MOV.U32 R5, RZ, RZ, R43 ;  /* 0x000000ffff05a224 */ /* 0x004fc400078e002b */
[----:B------:R-:W2:Y:S01]  /*2b180*/  LDL R43, [R1+0x868] ;  /* 0x00086800012b7983 */ /* 0x000ea20000100800 */
[----:B---3--:R-:W-:-:S03]  /*2b190*/  @!P2 IMAD.MOV.U32 R4, RZ, RZ, R42 ;  /* 0x000000ffff04a224 */ /* 0x008fc600078e002a */
[----:B------:R-:W2:Y:S04]  /*2b1a0*/  LDL R42, [R1+0x86c] ;  /* 0x00086c00012a7983 */ /* 0x000ea80000100800 */
[----:B------:R4:W3:Y:S02]  /*2b1b0*/  @!P2 LDG.E.U16 R8, desc[UR24][R4.64] ;  /* 0x000000180408a981 */ /* 0x0008e4000c1e1500 */
[----:B----4-:R-:W-:Y:S02]  /*2b1c0*/  @!P2 IMAD.MOV.U32 R4, RZ, RZ, R44 ;  /* 0x000000ffff04a224 */ /* 0x010fe400078e002c */
[----:B------:R-:W4:Y:S01]  /*2b1d0*/  LDL R44, [R1+0x89c] ;  /* 0x00089c00012c7983 */ /* 0x000f220000100800 */
[----:B------:R-:W-:-:S03]  /*2b1e0*/  @!P2 IMAD.MOV.U32 R5, RZ, RZ, R45 ;  /* 0x000000ffff05a224 */ /* 0x000fc600078e002d */
[----:B------:R-:W3:Y:S01]  /*2b1f0*/  LDL R45, [R1+0x898] ;  /* 0x00089800012d7983 */ /* 0x000ee20000100800 */
[----:B------:R-:W-:Y:S02]  /*2b200*/  PRMT R7, RZ, 0x7610, R7 ;  /* 0x00007610ff077816 */ /* 0x000fe40000000007 */
[----:B------:R-:W-:-:S04]  /*2b210*/  PRMT R6, RZ, 0x7610, R6 ;  /* 0x00007610ff067816 */ /* 0x000fc80000000006 */
[----:B------:R0:W3:Y:S04]  /*2b220*/  @!P2 LDG.E.U16 R7, desc[UR24][R4.64] ;  /* 0x000000180407a981 */ /* 0x0000e8000c1e1500 */
[----:B------:R1:W-:Y:S02]  /*2b230*/  STS.U16 [R2+UR10+0x12800], R3 ;  /* 0x0128000302007988 */ /* 0x0003e4000800040a */
[----:B-1----:R-:W-:Y:S01]  /*2b240*/  PRMT R3, RZ, 0x7610, R3 ;  /* 0x00007610ff037816 */ /* 0x002fe20000000003 */
[----:B0-----:R-:W-:Y:S02]  /*2b250*/  @!P2 IMAD.MOV.U32 R4, RZ, RZ, R0 ;  /* 0x000000ffff04a224 */ /* 0x001fe400078e0000 */
[----:B------:R-:W3:Y:S01]  /*2b260*/  LDL R0, [R1+0xe0] ;  /* 0x0000e00001007983 */ /* 0x000ee20000100800 */
[----:B------:R-:W-:-:S03]  /*2b270*/  @!P2 IMAD.MOV.U32 R5, RZ, RZ, R46 ;  /* 0x000000ffff05a224 */ /* 0x000fc600078e002e */
[----:B------:R-:W3:Y:S04]  /*2b280*/  LDL R46, [R1+0x100] ;  /* 0x00010000012e7983 */ /* 0x000ee80000100800 */
[----:B------:R0:W3:Y:S02]  /*2b290*/  @!P2 LDG.E.U16 R6, desc[UR24][R4.64] ;  /* 0x000000180406a981 */ /* 0x0000e4000c1e1500 */
[----:B0-----:R-:W-:Y:S02]  /*2b2a0*/  PRMT R5, RZ, 0x7610, R5 ;  /* 0x00007610ff057816 */ /* 0x001fe40000000005 */
[----:B------:R-:W-:-:S04]  /*2b2b0*/  PRMT R4, RZ, 0x7610, R4 ;  /* 0x00007610ff047816 */ /* 0x000fc80000000004 */
[----:B--2---:R0:W2:Y:S02]  /*2b2c0*/  @!P2 LDG.E.U16 R5, desc[UR24][R42.64] ;  /* 0x000000182a05a981 */ /* 0x0040a4000c1e1500 */
[----:B0-----:R-:W-:Y:S02]  /*2b2d0*/  @!P2 IMAD.MOV.U32 R42, RZ, RZ, R74 ;  /* 0x000000ffff2aa224 */ /* 0x001fe400078e004a */
[----:B------:R-:W-:Y:S01]  /*2b2e0*/  @!P2 IMAD.MOV.U32 R43, RZ, RZ, R76 ;  /* 0x000000ffff2ba224 */ /* 0x000fe200078e004c */
[----:B------:R0:W-:Y:S04]  /*2b2f0*/  STS.U16 [R2+UR10+0x17c00], R68 ;  /* 0x017c004402007988 */ /* 0x0001e8000800040a */
[----:B------:R4:W2:Y:S04]  /*2b300*/  @!P2 LDG.E.U16 R4, desc[UR24][R42.64] ;  /* 0x000000182a04a981 */ /* 0x0008a8000c1e1500 */
[----:B------:R-:W2:Y:S04]  /*2b310*/  LDL R76, [R1+0x15c] ;  /* 0x00015c00014c7983 */ /* 0x000ea80000100800 */
[----:B------:R-:W2:Y:S01]  /*2b320*/  LDL R74, [R1+0x160] ;  /* 0x00016000014a7983 */ /* 0x000ea20000100800 */
[----:B----4-:R-:W-:-:S03]  /*2b330*/  @!P2 IMAD.MOV.U32 R42, RZ, RZ, R44 ;  /* 0x000000ffff2aa224 */ /* 0x010fc600078e002c */
[----:B------:R-:W4:Y:S01]  /*2b340*/  LDL R44, [R1+0x120] ;  /* 0x00012000012c7983 */ /* 0x000f220000100800 */
[----:B---3--:R-:W-:-:S03]  /*2b350*/  @!P2 IMAD.MOV.U32 R43, RZ, RZ, R45 ;  /* 0x000000ffff2ba224 */ /* 0x008fc600078e002d */
[----:B------:R-:W3:Y:S04]  /*2b360*/  LDL R45, [R1+0x11c] ;  /* 0x00011c00012d7983 */ /* 0x000ee80000100800 */
[----:B------:R1:W2:Y:S02]  /*2b370*/  @!P2 LDG.E.U16 R3, desc[UR24][R42.64] ;  /* 0x000000182a03a981 */ /* 0x0002a4000c1e1500 */
[----:B-1----:R-:W-:Y:S02]  /*2b380*/  @!P2 IMAD.MOV.U32 R43, RZ, RZ, R72 ;  /* 0x000000ffff2ba224 */ /* 0x002fe400078e0048 */
[----:B------:R-:W2:Y:S01]  /*2b390*/  LDL R72, [R1+0x13c] ;  /* 0x00013c0001487983 */ /* 0x000ea20000100800 */
[----:B0-----:R-:W-:-:S03]  /*2b3a0*/  PRMT R68, RZ, 0x7610, R68 ;  /* 0x00007610ff447816 */ /* 0x001fc60000000044 */
[----:B------:R0:W-:Y:S04]  /*2b3b0*/  STS.U16 [R2+UR10+0x17400], R66 ;  /* 0x0174004202007988 */ /* 0x0001e8000800040a */
[----:B------:R1:W-:Y:S01]  /*2b3c0*/  STS.U16 [R2+UR10+0x12c00], R64 ;  /* 0x012c004002007988 */ /* 0x0003e2000800040a */
[----:B0-----:R-:W-:Y:S02]  /*2b3d0*/  PRMT R66, RZ, 0x7610, R66 ;  /* 0x00007610ff427816 */ /* 0x001fe40000000042 */
[----:B-1----:R-:W-:Y:S01]  /*2b3e0*/  PRMT R64, RZ, 0x7610, R64 ;  /* 0x00007610ff407816 */ /* 0x002fe20000000040 */
[----:B------:R-:W-:Y:S02]  /*2b3f0*/  @!P2 IMAD.MOV.U32 R42, RZ, RZ, R0 ;  /* 0x000000ffff2aa224 */ /* 0x000fe400078e0000 */
[----:B------:R-:W2:Y:S04]  /*2b400*/  LDL R0, [R1+0x140] ;  /* 0x0001400001007983 */ /* 0x000ea80000100800 */
[----:B------:R0:W2:Y:S02]  /*2b410*/  @!P2 LDG.E.U16 R68, desc[UR24][R42.64] ;  /* 0x000000182a44a981 */ /* 0x0000a4000c1e1500 */
[----:B0-----:R-:W-:-:S02]  /*2b420*/  @!P2 IMAD.MOV.U32 R42, RZ, RZ, R46 ;  /* 0x000000ffff2aa224 */ /* 0x001fc400078e002e */
[----:B------:R-:W-:Y:S01]  /*2b430*/  @!P2 IMAD.MOV.U32 R43, RZ, RZ, R47 ;  /* 0x000000ffff2ba224 */ /* 0x000fe200078e002f */
[----:B------:R-:W2:Y:S04]  /*2b440*/  LDL R46, [R1+0x180] ;  /* 0x00018000012e7983 */ /* 0x000ea80000100800 */
[----:B------:R-:W2:Y:S04]  /*2b450*/  LDL R47, [R1+0x17c] ;  /* 0x00017c00012f7983 */ /* 0x000ea80000100800 */
[----:B------:R4:W2:Y:S02]  /*2b460*/  @!P2 LDG.E.U16 R66, desc[UR24][R42.64] ;  /* 0x000000182a42a981 */ /* 0x0008a4000c1e1500 */
[----:B----4-:R-:W-:-:S02]  /*2b470*/  @!P2 IMAD.MOV.U32 R42, RZ, RZ, R44 ;  /* 0x000000ffff2aa224 */ /* 0x010fc400078e002c */
[----:B------:R-:W4:Y:S01]  /*2b480*/  LDL R44, [R1+0x1a0] ;  /* 0x0001a000012c7983 */ /* 0x000f220000100800 */
[----:B---3--:R-:W-:-:S03]  /*2b490*/  @!P2 IMAD.MOV.U32 R43, RZ, RZ, R45 ;  /* 0x000000ffff2ba224 */ /* 0x008fc600078e002d */
[----:B------:R-:W3:Y:S04]  /*2b4a0*/  LDL R45, [R1+0x19c] ;  /* 0x00019c00012d7983 */ /* 0x000ee80000100800 */
[----:B------:R2:W3:Y:S02]  /*2b4b0*/  @!P2 LDG.E.U16 R64, desc[UR24][R42.64] ;  /* 0x000000182a40a981 */ /* 0x0004e4000c1e1500 */
[----:B--2---:R-:W-:Y:S02]  /*2b4c0*/  @!P2 IMAD.MOV.U32 R43, RZ, RZ, R72 ;  /* 0x000000ffff2ba224 */ /* 0x004fe400078e0048 */
[----:B------:R-:W2:Y:S04]  /*2b4d0*/  LDL R72, [R1+0x1bc] ;  /* 0x0001bc0001487983 */ /* 0x000ea80000100800 */
[----:B------:R0:W-:Y:S04]  /*2b4e0*/  STS.U16 [R2+UR10+0x13400], R62 ;  /* 0x0134003e02007988 */ /* 0x0001e8000800040a */
[----:B------:R1:W-:Y:S01]  /*2b4f0*/  STS.U16 [R2+UR10+0x13c00], R60 ;  /* 0x013c003c02007988 */ /* 0x0003e2000800040a */
[----:B0-----:R-:W-:-:S02]  /*2b500*/  PRMT R62, RZ, 0x7610, R62 ;  /* 0x00007610ff3e7816 */ /* 0x001fc4000000003e */
[----:B-1----:R-:W-:Y:S01]  /*2b510*/  PRMT R60, RZ, 0x7610, R60 ;  /* 0x00007610ff3c7816 */ /* 0x002fe2000000003c */
[----:B------:R0:W-:Y:S01]  /*2b520*/  STS.U16 [R2+UR10+0x14400], R58 ;  /* 0x0144003a02007988 */ /* 0x0001e2000800040a */
[----:B------:R-:W-:-:S03]  /*2b530*/  @!P2 IMAD.MOV.U32 R42, RZ, RZ, R0 ;  /* 0x000000ffff2aa224 */ /* 0x000fc600078e0000 */
[----:B------:R-:W2:Y:S04]  /*2b540*/  LDL R0, [R1+0x1c0] ;  /* 0x0001c00001007983 */ /* 0x000ea80000100800 */
[----:B------:R1:W2:Y:S01]  /*2b550*/  @!P2 LDG.E.U16 R62, desc[UR24][R42.64] ;  /* 0x000000182a3ea981 */ /* 0x0002a2000c1e1500 */
[----:B0-----:R-:W-:Y:S01]  /*2b560*/  PRMT R58, RZ, 0x7610, R58 ;  /* 0x00007610ff3a7816 */ /* 0x001fe2000000003a */
[----:B-1----:R-:W-:Y:S02]  /*2b570*/  @!P2 IMAD.MOV.U32 R42, RZ, RZ, R74 ;  /* 0x000000ffff2aa224 */ /* 0x002fe400078e004a */
[----:B------:R-:W-:Y:S01]  /*2b580*/  @!P2 IMAD.MOV.U32 R43, RZ, RZ, R76 ;  /* 0x000000ffff2ba224 */ /* 0x000fe200078e004c */
[----:B------:R0:W-:Y:S04]  /*2b590*/  STS.U16 [R2+UR10+0x14c00], R56 ;  /* 0x014c003802007988 */ /* 0x0001e8000800040a */
[----:B------:R1:W2:Y:S04]  /*2b5a0*/  @!P2 LDG.E.U16 R60, desc[UR24][R42.64] ;  /* 0x000000182a3ca981 */ /* 0x0002a8000c1e1500 */
[----:B------:R-:W2:Y:S01]  /*2b5b0*/  LDL R74, [R1+0x23c] ;  /* 0x00023c00014a7983 */ /* 0x000ea20000100800 */
[----:B-1----:R-:W-:-:S02]  /*2b5c0*/  @!P2 IMAD.MOV.U32 R42, RZ, RZ, R46 ;  /* 0x000000ffff2aa224 */ /* 0x002fc400078e002e */
[----:B------:R-:W-:Y:S01]  /*2b5d0*/  @!P2 IMAD.MOV.U32 R43, RZ, RZ, R47 ;  /* 0x000000ffff2ba224 */ /* 0x000fe200078e002f */
[----:B------:R-:W2:Y:S04]  /*2b5e0*/  LDL R46, [R1+0x200] ;  /* 0x00020000012e7983 */ /* 0x000ea80000100800 */
[----:B------:R-:W2:Y:S01]  /*2b5f0*/  LDL R47, [R1+0x1dc] ;  /* 0x0001dc00012f7983 */ /* 0x000ea20000100800 */
[----:B0-----:R-:W-:-:S03]  /*2b600*/  PRMT R56, RZ, 0x7610, R56 ;  /* 0x00007610ff387816 */ /* 0x001fc60000000038 */
[----:B------:R4:W2:Y:S02]  /*2b610*/  @!P2 LDG.E.U16 R58, desc[UR24][R42.64] ;  /* 0x000000182a3aa981 */ /* 0x0008a4000c1e1500 */
[----:B----4-:R-:W-:Y:S02]  /*2b620*/  @!P2 IMAD.MOV.U32 R42, RZ, RZ, R44 ;  /* 0x000000ffff2aa224 */ /* 0x010fe400078e002c */
        /* <DEDUP_REMOVED lines=12> */
[----:B------:R-:W2:Y:S04]  /*2b6f0*/  LDL.LU R0, [R1+0xc] ;  /* 0x00000c0001007983 */ /* 0x000ea80000300800 */
[----:B------:R1:W2:Y:S04]  /*2b700*/  @!P2 LDG.E.U16 R54, desc[UR24][R42.64] ;  /* 0x000000182a36a981 */ /* 0x0002a8000c1e1500 */
[----:B------:R-:W2:Y:S01]  /*2b710*/  LDL.LU R92, [R1+0x14] ;  /* 0x00001400015c7983 */ /* 0x000ea20000300800 */
[----:B0-----:R-:W-:Y:S01]  /*2b720*/  PRMT R50, RZ, 0x7610, R50 ;  /* 0x00007610ff327816 */ /* 0x001fe20000000032 */
[----:B-1----:R-:W-:-:S02]  /*2b730*/  @!P2 IMAD.MOV.U32 R42, RZ, RZ, R46 ;  /* 0x000000ffff2aa224 */ /* 0x002fc400078e002e */
[----:B------:R-:W2:Y:S01]  /*2b740*/  LDL R46, [R1+0x260] ;  /* 0x00026000012e7983 */ /* 0x000ea20000100800 */
[----:B------:R-:W-:-:S03]  /*2b750*/  @!P2 IMAD.MOV.U32 R43, RZ, RZ, R47 ;  /* 0x000000ffff2ba224 */ /* 0x000fc600078e002f */
[----:B------:R-:W2:Y:S04]  /*2b760*/  LDL R47, [R1+0x25c] ;  /* 0x00025c00012f7983 */ /* 0x000ea80000100800 */
[----:B------:R4:W2:Y:S02]  /*2b770*/  @!P2 LDG.E.U16 R52, desc[UR24][R42.64] ;  /* 0x000000182a34a981 */ /* 0x0008a4000c1e1500 */
[----:B----4-:R-:W-:Y:S02]  /*2b780*/  @!P2 IMAD.MOV.U32 R42, RZ, RZ, R44 ;  /* 0x000000ffff2aa224 */ /* 0x010fe400078e002c */
[----:B------:R-:W4:Y:S01]  /*2b790*/  LDL R44, [R1+0x280] ;  /* 0x00028000012c7983 */ /* 0x000f220000100800 */
[----:B---3--:R-:W-:-:S03]  /*2b7a0*/  @!P2 IMAD.MOV.U32 R43, RZ, RZ, R45 ;  /* 0x000000ffff2ba224 */ /* 0x008fc600078e002d */
[----:B------:R-:W4:Y:S04]  /*2b7b0*/  LDL R45, [R1+0x27c] ;  /* 0x00027c00012d7983 */ /* 0x000f280000100800 */
[----:B------:R2:W3:Y:S04]  /*2b7c0*/  @!P2 LDG.E.U16 R50, desc[UR24][R42.64] ;  /* 0x000000182a32a981 */ /* 0x0004e8000c1e1500 */
[----:B------:R-:W3:Y:S01]  /*2b7d0*/  LDL.LU R93, [R1+0x18] ;  /* 0x00001800015d7983 */ /* 0x000ee20000300800 */
[----:B--2---:R-:W-:Y:S02]  /*2b7e0*/  @!P2 IMAD.MOV.U32 R42, RZ, RZ, R72 ;  /* 0x000000ffff2aa224 */ /* 0x004fe400078e0048 */
[----:B------:R-:W-:Y:S01]  /*2b7f0*/  @!P2 IMAD.MOV.U32 R43, RZ, RZ, R74 ;  /* 0x000000ffff2ba224 */ /* 0x000fe200078e004a */
[----:B------:R-:W2:Y:S04]  /*2b800*/  LDL R72, [R1+0x2a0] ;  /* 0x0002a00001487983 */ /* 0x000ea80000100800 */
[----:B------:R-:W3:Y:S04]  /*2b810*/  LDL R74, [R1+0x29c] ;  /* 0x00029c00014a7983 */ /* 0x000ee80000100800 */
[----:B------:R0:W-:Y:S01]  /*2b820*/  STS.U16 [R2+UR10+0x16c00], R48 ;  /* 0x016c003002007988 */ /* 0x0001e2000800040a */
[----:B------:R-:W-:-:S03]  /*2b830*/  PRMT R41, RZ, 0x7610, R41 ;  /* 0x00007610ff297816 */ /* 0x000fc60000000029 */
[----:B------:R-:W3:Y:S01]  /*2b840*/  LDL.LU R90, [R1+0x1c] ;  /* 0x00001c00015a7983 */ /* 0x000ee20000300800 */
[----:B0-----:R-:W-:-:S06]  /*2b850*/  PRMT R48, RZ, 0x7610, R48 ;  /* 0x00007610ff307816 */ /* 0x001fcc0000000030 */
[----:B------:R0:W3:Y:S04]  /*2b860*/  @!P2 LDG.E.U16 R48, desc[UR24][R42.64] ;  /* 0x000000182a30a981 */ /* 0x0000e8000c1e1500 */
[----:B------:R1:W-:Y:S01]  /*2b870*/  STS.U16 [R2+UR10+0x1b400], R0 ;  /* 0x01b4000002007988 */ /* 0x0003e2000800040a */
[----:B0-----:R-:W-:-:S03]  /*2b880*/  @!P2 IMAD.MOV.U32 R42, RZ, RZ, R46 ;  /* 0x000000ffff2aa224 */ /* 0x001fc600078e002e */
[----:B------:R-:W3:Y:S01]  /*2b890*/  LDL R46, [R1+0x2c0] ;  /* 0x0002c000012e7983 */ /* 0x000ee20000100800 */
[----:B------:R-:W-:-:S03]  /*2b8a0*/  @!P2 IMAD.MOV.U32 R43, RZ, RZ, R47 ;  /* 0x000000ffff2ba224 */ /* 0x000fc600078e002f */
[----:B------:R-:W3:Y:S04]  /*2b8b0*/  LDL R47, [R1+0x2bc] ;  /* 0x0002bc00012f7983 */ /* 0x000ee80000100800 */
[----:B------:R0:W3:Y:S04]  /*2b8c0*/  @!P2 LDG.E.U16 R41, desc[UR24][R42.64] ;  /* 0x000000182a29a981 */ /* 0x0000e8000c1e1500 */
[----:B------:R-:W3:Y:S04]  /*2b8d0*/  LDL.LU R82, [R1+0x24] ;  /* 0x0000240001527983 */ /* 0x000ee80000300800 */
[----:B------:R-:W3:Y:S01]  /*2b8e0*/  LDL.LU R91, [R1+0x28] ;  /* 0x00002800015b7983 */ /* 0x000ee20000300800 */
[----:B0-----:R-:W-:-:S03]  /*2b8f0*/  PRMT R42, RZ, 0x7610, R42 ;  /* 0x00007610ff2a7816 */ /* 0x001fc6000000002a */
[----:B------:R-:W3:Y:S04]  /*2b900*/  LDL R78, [R1+0x2dc] ;  /* 0x0002dc00014e7983 */ /* 0x000ee80000100800 */
[----:B-1----:R-:W3:Y:S04]  /*2b910*/  LDL R0, [R1+0x2e0] ;  /* 0x0002e00001007983 */ /* 0x002ee80000100800 */
[----:B----4-:R2:W4:Y:S02]  /*2b920*/  @!P2 LDG.E.U16 R42, desc[UR24][R44.64] ;  /* 0x000000182c2aa981 */ /* 0x010524000c1e1500 */
[----:B--2---:R-:W-:-:S02]  /*2b930*/  @!P2 IMAD.MOV.U32 R44, RZ, RZ, R72 ;  /* 0x000000ffff2ca224 */ /* 0x004fc400078e0048 */
[----:B------:R-:W2:Y:S01]  /*2b940*/  LDL R72, [R1+0x300] ;  /* 0x0003000001487983 */ /* 0x000ea20000100800 */
[----:B---3--:R-:W-:-:S03]  /*2b950*/  @!P2 IMAD.MOV.U32 R45, RZ, RZ, R74 ;  /* 0x000000ffff2da224 */ /* 0x008fc600078e004a */
[----:B------:R-:W3:Y:S01]  /*2b960*/  LDL R74, [R1+0x2fc] ;  /* 0x0002fc00014a7983 */ /* 0x000ee20000100800 */
[----:B------:R-:W-:-:S03]  /*2b970*/  PRMT R43, RZ, 0x7610, R43 ;  /* 0x00007610ff2b7816 */ /* 0x000fc6000000002b */
[----:B------:R0:W-:Y:S04]  /*2b980*/  STS.U16 [R2+UR10+0x1b800], R92 ;  /* 0x01b8005c02007988 */ /* 0x0001e8000800040a */
[----:B------:R1:W4:Y:S04]  /*2b990*/  @!P2 LDG.E.U16 R43, desc[UR24][R44.64] ;  /* 0x000000182c2ba981 */ /* 0x000328000c1e1500 */
[----:B------:R-:W4:Y:S04]  /*2b9a0*/  LDL.LU R84, [R1+0x2c] ;  /* 0x00002c0001547983 */ /* 0x000f280000300800 */
[----:B0-----:R-:W4:Y:S01]  /*2b9b0*/  LDL.LU R92, [R1+0x34] ;  /* 0x00003400015c7983 */ /* 0x001f220000300800 */
[----:B-1----:R-:W-:-:S03]  /*2b9c0*/  PRMT R44, RZ, 0x7610, R44 ;  /* 0x00007610ff2c7816 */ /* 0x002fc6000000002c */
[----:B------:R-:W4:Y:S04]  /*2b9d0*/  LDL R80, [R1+0x318] ;  /* 0x0003180001507983 */ /* 0x000f280000100800 */
[----:B------:R-:W4:Y:S01]  /*2b9e0*/  LDL R76, [R1+0x31c] ;  /* 0x00031c00014c7983 */ /* 0x000f220000100800 */
[----:B------:R-:W-:-:S03]  /*2b9f0*/  PRMT R45, RZ, 0x7610, R45 ;  /* 0x00007610ff2d7816 */ /* 0x000fc6000000002d */
[----:B------:R0:W-:Y:S04]  /*2ba00*/  STS.U16 [R2+UR10+0x1bc00], R93 ;  /* 0x01bc005d02007988 */ /* 0x0001e8000800040a */
[----:B------:R1:W-:Y:S04]  /*2ba10*/  STS.U16 [R2+UR10+0x1c000], R90 ;  /* 0x01c0005a02007988 */ /* 0x0003e8000800040a */
[----:B0-----:R-:W4:Y:S04]  /*2ba20*/  LDL.LU R93, [R1+0x38] ;  /* 0x00003800015d7983 */ /* 0x001f280000300800 */
[----:B------:R0:W4:Y:S02]  /*2ba30*/  @!P2 LDG.E.U16 R44, desc[UR24][R46.64] ;  /* 0x000000182e2ca981 */ /* 0x000124000c1e1500 */
[----:B0-----:R-:W-:-:S02]  /*2ba40*/  @!P2 IMAD.MOV.U32 R47, RZ, RZ, R78 ;  /* 0x000000ffff2fa224 */ /* 0x001fc400078e004e */
[----:B------:R-:W4:Y:S01]  /*2ba50*/  LDL R78, [R1+0x338] ;  /* 0x00033800014e7983 */ /* 0x000f220000100800 */
[----:B------:R-:W-:-:S03]  /*2ba60*/  @!P2 IMAD.MOV.U32 R46, RZ, RZ, R0 ;  /* 0x000000ffff2ea224 */ /* 0x000fc600078e0000 */
[----:B------:R-:W4:Y:S04]  /*2ba70*/  LDL R0, [R1+0x33c] ;  /* 0x00033c0001007983 */ /* 0x000f280000100800 */
[----:B------:R2:W4:Y:S04]  /*2ba80*/  @!P2 LDG.E.U16 R45, desc[UR24][R46.64] ;  /* 0x000000182e2da981 */ /* 0x000528000c1e1500 */
[----:B-1----:R-:W4:Y:S01]  /*2ba90*/  LDL.LU R90, [R1+0x3c] ;  /* 0x00003c00015a7983 */ /* 0x002f220000300800 */
[----:B--2---:R-:W-:-:S03]  /*2baa0*/  @!P2 IMAD.MOV.U32 R46, RZ, RZ, R72 ;  /* 0x000000ffff2ea224 */ /* 0x004fc600078e0048 */
[----:B------:R-:W2:Y:S01]  /*2bab0*/  LDL R72, [R1+0x354] ;  /* 0x0003540001487983 */ /* 0x000ea20000100800 */
[----:B---3--:R-:W-:-:S03]  /*2bac0*/  @!P2 IMAD.MOV.U32 R47, RZ, RZ, R74 ;  /* 0x000000ffff2fa224 */ /* 0x008fc600078e004a */
[----:B------:R-:W3:Y:S04]  /*2bad0*/  LDL R74, [R1+0x350] ;  /* 0x00035000014a7983 */ /* 0x000ee80000100800 */
[----:B------:R0:W-:Y:S04]  /*2bae0*/  STS.U16 [R2+UR10+0x16800], R49 ;  /* 0x0168003102007988 */ /* 0x0001e8000800040a */
[----:B------:R1:W-:Y:S01]  /*2baf0*/  STS.U16 [R2+UR10+0x16000], R51 ;  /* 0x0160003302007988 */ /* 0x0003e2000800040a */
[----:B0-----:R-:W-:-:S03]  /*2bb00*/  PRMT R49, RZ, 0x7610, R49 ;  /* 0x00007610ff317816 */ /* 0x001fc60000000031 */
[----:B------:R0:W-:Y:S01]  /*2bb10*/  STS.U16 [R2+UR10+0x1c400], R82 ;  /* 0x01c4005202007988 */ /* 0x0001e2000800040a */
[----:B-1----:R-:W-:-:S03]  /*2bb20*/  PRMT R51, RZ, 0x7610, R51 ;  /* 0x00007610ff337816 */ /* 0x002fc60000000033 */
[----:B------:R4:W3:Y:S04]  /*2bb30*/  @!P2 LDG.E.U16 R49, desc[UR24][R46.64] ;  /* 0x000000182e31a981 */ /* 0x0008e8000c1e1500 */
[----:B0-----:R-:W3:Y:S01]  /*2bb40*/  LDL R82, [R1+0x368] ;  /* 0x0003680001527983 */ /* 0x001ee20000100800 */
[----:B----4-:R-:W-:Y:S02]  /*2bb50*/  @!P2 IMAD.MOV.U32 R46, RZ, RZ, R76 ;  /* 0x000000ffff2ea224 */ /* 0x010fe400078e004c */
[----:B------:R-:W-:Y:S01]  /*2bb60*/  @!P2 IMAD.MOV.U32 R47, RZ, RZ, R80 ;  /* 0x000000ffff2fa224 */ /* 0x000fe200078e0050 */
[----:B------:R-:W4:Y:S04]  /*2bb70*/  LDL R76, [R1+0x36c] ;  /* 0x00036c00014c7983 */ /* 0x000f280000100800 */
[----:B------:R0:W-:Y:S04]  /*2bb80*/  STS.U16 [R2+UR10+0x15800], R53 ;  /* 0x0158003502007988 */ /* 0x0001e8000800040a */
[----:B------:R1:W4:Y:S04]  /*2bb90*/  @!P2 LDG.E.U16 R51, desc[UR24][R46.64] ;  /* 0x000000182e33a981 */ /* 0x000328000c1e1500 */
[----:B------:R1:W-:Y:S01]  /*2bba0*/  STS.U16 [R2+UR10+0x1c800], R91 ;  /* 0x01c8005b02007988 */ /* 0x0003e2000800040a */
[----:B0-----:R-:W-:-:S03]  /*2bbb0*/  PRMT R53, RZ, 0x7610, R53 ;  /* 0x00007610ff357816 */ /* 0x001fc60000000035 */
[----:B-1----:R-:W4:Y:S04]  /*2bbc0*/  LDL.LU R91, [R1+0x44] ;  /* 0x00004400015b7983 */ /* 0x002f280000300800 */
[----:B------:R-:W4:Y:S01]  /*2bbd0*/  LDL R80, [R1+0x388] ;  /* 0x0003880001507983 */ /* 0x000f220000100800 */
[----:B------:R-:W-:-:S03]  /*2bbe0*/  @!P2 IMAD.MOV.U32 R47, RZ, RZ, R78 ;  /* 0x000000ffff2fa224 */ /* 0x000fc600078e004e */
[----:B------:R-:W4:Y:S01]  /*2bbf0*/  LDL R78, [R1+0x38c] ;  /* 0x00038c00014e7983 */ /* 0x000f220000100800 */
[----:B------:R-:W-:-:S03]  /*2bc00*/  @!P2 IMAD.MOV.U32 R46, RZ, RZ, R0 ;  /* 0x000000ffff2ea224 */ /* 0x000fc600078e0000 */
[----:B------:R-:W4:Y:S04]  /*2bc10*/  LDL.LU R0, [R1+0x48] ;  /* 0x0000480001007983 */ /* 0x000f280000300800 */
[----:B------:R2:W4:Y:S02]  /*2bc20*/  @!P2 LDG.E.U16 R53, desc[UR24][R46.64] ;  /* 0x000000182e35a981 */ /* 0x000524000c1e1500 */
[----:B--2---:R-:W-:Y:S02]  /*2bc30*/  @!P2 IMAD.MOV.U32 R46, RZ, RZ, R72 ;  /* 0x000000ffff2ea224 */ /* 0x004fe400078e0048 */
        /* <DEDUP_REMOVED lines=9> */
[----:B0-----:R-:W3:Y:S01]  /*2bcd0*/  LDL.LU R92, [R1+0x4c] ;  /* 0x00004c00015c7983 */ /* 0x001ee20000300800 */
[----:B-1----:R-:W-:Y:S02]  /*2bce0*/  @!P2 IMAD.MOV.U32 R47, RZ, RZ, R82 ;  /* 0x000000ffff2fa224 */ /* 0x002fe400078e0052 */
[----:B----4-:R-:W-:Y:S01]  /*2bcf0*/  @!P2 IMAD.MOV.U32 R46, RZ, RZ, R76 ;  /* 0x000000ffff2ea224 */ /* 0x010fe200078e004c */
[----:B------:R-:W4:Y:S04]  /*2bd00*/  LDL R82, [R1+0x3b8] ;  /* 0x0003b80001527983 */ /* 0x000f280000100800 */
[----:B------:R-:W4:Y:S04]  /*2bd10*/  LDL R76, [R1+0x3bc] ;  /* 0x0003bc00014c7983 */ /* 0x000f280000100800 */
[----:B------:R0:W-:Y:S04]  /*2bd20*/  STS.U16 [R2+UR10+0x14000], R59 ;  /* 0x0140003b02007988 */ /* 0x0001e8000800040a */
[----:B------:R1:W4:Y:S04]  /*2bd30*/  @!P2 LDG.E.U16 R57, desc[UR24][R46.64] ;  /* 0x000000182e39a981 */ /* 0x000328000c1e1500 */
[----:B------:R1:W-:Y:S01]  /*2bd40*/  STS.U16 [R2+UR10+0x1d400], R93 ;  /* 0x01d4005d02007988 */ /* 0x0003e2000800040a */
[----:B0-----:R-:W-:-:S03]  /*2bd50*/  PRMT R59, RZ, 0x7610, R59 ;  /* 0x00007610ff3b7816 */ /* 0x001fc6000000003b */
[----:B------:R0:W-:Y:S01]  /*2bd60*/  STS.U16 [R2+UR10+0x1cc00], R84 ;  /* 0x01cc005402007988 */ /* 0x0001e2000800040a */
[----:B-1----:R-:W-:-:S03]  /*2bd70*/  @!P2 IMAD.MOV.U32 R47, RZ, RZ, R80 ;  /* 0x000000ffff2fa224 */ /* 0x002fc600078e0050 */
[----:B------:R-:W4:Y:S04]  /*2bd80*/  LDL.LU R93, [R1+0x54] ;  /* 0x00005400015d7983 */ /* 0x000f280000300800 */
[----:B------:R-:W4:Y:S04]  /*2bd90*/  LDL R80, [R1+0x3d8] ;  /* 0x0003d80001507983 */ /* 0x000f280000100800 */
[----:B------:R1:W-:Y:S04]  /*2bda0*/  STS.U16 [R2+UR10+0x1d800], R90 ;  /* 0x01d8005a02007988 */ /* 0x0003e8000800040a */
[----:B------:R0:W-:Y:S01]  /*2bdb0*/  STS.U16 [R2+UR10+0x1dc00], R91 ;  /* 0x01dc005b02007988 */ /* 0x0001e2000800040a */
[----:B------:R-:W-:-:S03]  /*2bdc0*/  @!P2 IMAD.MOV.U32 R46, RZ, RZ, R78 ;  /* 0x000000ffff2ea224 */ /* 0x000fc600078e004e */
[----:B------:R-:W4:Y:S04]  /*2bdd0*/  LDL R78, [R1+0x3dc] ;  /* 0x0003dc00014e7983 */ /* 0x000f280000100800 */
[----:B------:R2:W4:Y:S04]  /*2bde0*/  @!P2 LDG.E.U16 R59, desc[UR24][R46.64] ;  /* 0x000000182e3ba981 */ /* 0x000528000c1e1500 */
[----:B0-----:R-:W4:Y:S04]  /*2bdf0*/  LDL.LU R84, [R1+0x58] ;  /* 0x0000580001547983 */ /* 0x001f280000300800 */
[----:B-1----:R-:W4:Y:S04]  /*2be00*/  LDL.LU R90, [R1+0x5c] ;  /* 0x00005c00015a7983 */ /* 0x002f280000300800 */
[----:B------:R0:W-:Y:S01]  /*2be10*/  STS.U16 [R2+UR10+0x1e000], R0 ;  /* 0x01e0000002007988 */ /* 0x0001e2000800040a */
[----:B--2---:R-:W-:-:S03]  /*2be20*/  @!P2 IMAD.MOV.U32 R46, RZ, RZ, R72 ;  /* 0x000000ffff2ea224 */ /* 0x004fc600078e0048 */
[----:B------:R-:W2:Y:S01]  /*2be30*/  LDL R72, [R1+0x3fc] ;  /* 0x0003fc0001487983 */ /* 0x000ea20000100800 */
[----:B---3--:R-:W-:-:S03]  /*2be40*/  @!P2 IMAD.MOV.U32 R47, RZ, RZ, R74 ;  /* 0x000000ffff2fa224 */ /* 0x008fc600078e004a */
[----:B------:R-:W3:Y:S04]  /*2be50*/  LDL R74, [R1+0x3f8] ;  /* 0x0003f800014a7983 */ /* 0x000ee80000100800 */
[----:B------:R-:W3:Y:S04]  /*2be60*/  LDL.LU R91, [R1+0x64] ;  /* 0x00006400015b7983 */ /* 0x000ee80000300800 */
[----:B0-----:R-:W3:Y:S04]  /*2be70*/  LDL R0, [R1+0x41c] ;  /* 0x00041c0001007983 */ /* 0x001ee80000100800 */
[----:B------:R0:W-:Y:S04]  /*2be80*/  STS.U16 [R2+UR10+0x13800], R61 ;  /* 0x0138003d02007988 */ /* 0x0001e8000800040a */
[----:B------:R1:W-:Y:S01]  /*2be90*/  STS.U16 [R2+UR10+0x13000], R63 ;  /* 0x0130003f02007988 */ /* 0x0003e2000800040a */
[----:B0-----:R-:W-:-:S02]  /*2bea0*/  PRMT R61, RZ, 0x7610, R61 ;  /* 0x00007610ff3d7816 */ /* 0x001fc4000000003d */
[----:B-1----:R-:W-:-:S04]  /*2beb0*/  PRMT R63, RZ, 0x7610, R63 ;  /* 0x00007610ff3f7816 */ /* 0x002fc8000000003f */
[----:B------:R4:W3:Y:S04]  /*2bec0*/  @!P2 LDG.E.U16 R61, desc[UR24][R46.64] ;  /* 0x000000182e3da981 */ /* 0x0008e8000c1e1500 */
[----:B------:R0:W-:Y:S01]  /*2bed0*/  STS.U16 [R2+UR10+0x17000], R65 ;  /* 0x0170004102007988 */ /* 0x0001e2000800040a */
[----:B----4-:R-:W-:Y:S02]  /*2bee0*/  @!P2 IMAD.MOV.U32 R46, RZ, RZ, R76 ;  /* 0x000000ffff2ea224 */ /* 0x010fe400078e004c */
[----:B------:R-:W-:Y:S01]  /*2bef0*/  @!P2 IMAD.MOV.U32 R47, RZ, RZ, R82 ;  /* 0x000000ffff2fa224 */ /* 0x000fe200078e0052 */
[----:B------:R-:W4:Y:S01]  /*2bf00*/  LDL R76, [R1+0x418] ;  /* 0x00041800014c7983 */ /* 0x000f220000100800 */
[----:B0-----:R-:W-:-:S03]  /*2bf10*/  PRMT R65, RZ, 0x7610, R65 ;  /* 0x00007610ff417816 */ /* 0x001fc60000000041 */
[----:B------:R0:W4:Y:S04]  /*2bf20*/  @!P2 LDG.E.U16 R63, desc[UR24][R46.64] ;  /* 0x000000182e3fa981 */ /* 0x000128000c1e1500 */
[----:B------:R1:W-:Y:S01]  /*2bf30*/  STS.U16 [R2+UR10+0x17800], R67 ;  /* 0x0178004302007988 */ /* 0x0003e2000800040a */
[----:B0-----:R-:W-:-:S03]  /*2bf40*/  @!P2 IMAD.MOV.U32 R47, RZ, RZ, R80 ;  /* 0x000000ffff2fa224 */ /* 0x001fc600078e0050 */
[----:B------:R-:W4:Y:S01]  /*2bf50*/  LDL R80, [R1+0x438] ;  /* 0x0004380001507983 */ /* 0x000f220000100800 */
[----:B-1----:R-:W-:-:S03]  /*2bf60*/  PRMT R67, RZ, 0x7610, R67 ;  /* 0x00007610ff437816 */ /* 0x002fc60000000043 */
[----:B------:R0:W-:Y:S04]  /*2bf70*/  STS.U16 [R2+UR10+0x1e400], R92 ;  /* 0x01e4005c02007988 */ /* 0x0001e8000800040a */
[----:B------:R1:W-:Y:S01]  /*2bf80*/  STS.U16 [R2+UR10+0x1e800], R93 ;  /* 0x01e8005d02007988 */ /* 0x0003e2000800040a */
[----:B------:R-:W-:-:S03]  /*2bf90*/  @!P2 IMAD.MOV.U32 R46, RZ, RZ, R78 ;  /* 0x000000ffff2ea224 */ /* 0x000fc600078e004e */
[----:B------:R-:W4:Y:S04]  /*2bfa0*/  LDL R78, [R1+0x43c] ;  /* 0x00043c00014e7983 */ /* 0x000f280000100800 */
[----:B------:R2:W4:Y:S04]  /*2bfb0*/  @!P2 LDG.E.U16 R65, desc[UR24][R46.64] ;  /* 0x000000182e41a981 */ /* 0x000528000c1e1500 */
[----:B------:R-:W4:Y:S01]  /*2bfc0*/  LDL.LU R82, [R1+0x68] ;  /* 0x0000680001527983 */ /* 0x000f220000300800 */
[----:B--2---:R-:W-:-:S03]  /*2bfd0*/  @!P2 IMAD.MOV.U32 R46, RZ, RZ, R72 ;  /* 0x000000ffff2ea224 */ /* 0x004fc600078e0048 */
[----:B------:R-:W2:Y:S01]  /*2bfe0*/  LDL R72, [R1+0x45c] ;  /* 0x00045c0001487983 */ /* 0x000ea20000100800 */
[----:B---3--:R-:W-:-:S03]  /*2bff0*/  @!P2 IMAD.MOV.U32 R47, RZ, RZ, R74 ;  /* 0x000000ffff2fa224 */ /* 0x008fc600078e004a */
[----:B------:R-:W3:Y:S04]  /*2c000*/  LDL R74, [R1+0x458] ;  /* 0x00045800014a7983 */ /* 0x000ee80000100800 */
[----:B0-----:R-:W3:Y:S04]  /*2c010*/  LDL.LU R92, [R1+0x6c] ;  /* 0x00006c00015c7983 */ /* 0x001ee80000300800 */
[----:B------:R0:W3:Y:S04]  /*2c020*/  @!P2 LDG.E.U16 R67, desc[UR24][R46.64] ;  /* 0x000000182e43a981 */ /* 0x0000e8000c1e1500 */
[----:B-1----:R-:W3:Y:S01]  /*2c030*/  LDL.LU R93, [R1+0x8c] ;  /* 0x00008c00015d7983 */ /* 0x002ee20000300800 */
[----:B0-----:R-:W-:-:S03]  /*2c040*/  @!P2 IMAD.MOV.U32 R46, RZ, RZ, R0 ;  /* 0x000000ffff2ea224 */ /* 0x001fc600078e0000 */
[----:B------:R-:W3:Y:S04]  /*2c050*/  LDL R0, [R1+0x47c] ;  /* 0x00047c0001007983 */ /* 0x000ee80000100800 */
[----:B------:R0:W-:Y:S04]  /*2c060*/  STS.U16 [R2+UR10+0x18000], R69 ;  /* 0x0180004502007988 */ /* 0x0001e8000800040a */
[----:B------:R1:W-:Y:S01]  /*2c070*/  STS.U16 [R2+UR10+0x18400], R71 ;  /* 0x0184004702007988 */ /* 0x0003e2000800040a */
[----:B0-----:R-:W-:Y:S01]  /*2c080*/  PRMT R69, RZ, 0x7610, R69 ;  /* 0x00007610ff457816 */ /* 0x001fe20000000045 */
[----:B----4-:R-:W-:-:S02]  /*2c090*/  @!P2 IMAD.MOV.U32 R47, RZ, RZ, R76 ;  /* 0x000000ffff2fa224 */ /* 0x010fc400078e004c */
[----:B------:R-:W4:Y:S01]  /*2c0a0*/  LDL R76, [R1+0x478] ;  /* 0x00047800014c7983 */ /* 0x000f220000100800 */
[----:B-1----:R-:W-:-:S03]  /*2c0b0*/  PRMT R71, RZ, 0x7610, R71 ;  /* 0x00007610ff477816 */ /* 0x002fc60000000047 */
[----:B------:R0:W4:Y:S04]  /*2c0c0*/  @!P2 LDG.E.U16 R69, desc[UR24][R46.64] ;  /* 0x000000182e45a981 */ /* 0x000128000c1e1500 */
[----:B------:R1:W-:Y:S04]  /*2c0d0*/  STS.U16 [R2+UR10+0x18800], R73 ;  /* 0x0188004902007988 */ /* 0x0003e8000800040a */
[----:B------:R-:W-:Y:S01]  /*2c0e0*/  STS.U16 [R2+UR10+0x1ec00], R84 ;  /* 0x01ec005402007988 */ /* 0x000fe2000800040a */
[----:B0-----:R-:W-:-:S03]  /*2c0f0*/  @!P2 IMAD.MOV.U32 R47, RZ, RZ, R80 ;  /* 0x000000ffff2fa224 */ /* 0x001fc600078e0050 */
[----:B------:R-:W4:Y:S01]  /*2c100*/  LDL R80, [R1+0x498] ;  /* 0x0004980001507983 */ /* 0x000f220000100800 */
[----:B-1----:R-:W-:-:S03]  /*2c110*/  PRMT R73, RZ, 0x7610, R73 ;  /* 0x00007610ff497816 */ /* 0x002fc60000000049 */
[----:B------:R0:W-:Y:S04]  /*2c120*/  STS.U16 [R2+UR10+0x1f400], R91 ;  /* 0x01f4005b02007988 */ /* 0x0001e8000800040a */
[----:B------:R1:W-:Y:S01]  /*2c130*/  STS.U16 [R2+UR10+0x1f000], R90 ;  /* 0x01f0005a02007988 */ /* 0x0003e2000800040a */
[----:B------:R-:W-:-:S03]  /*2c140*/  @!P2 IMAD.MOV.U32 R46, RZ, RZ, R78 ;  /* 0x000000ffff2ea224 */ /* 0x000fc600078e004e */
[----:B------:R-:W4:Y:S04]  /*2c150*/  LDL R78, [R1+0x49c] ;  /* 0x00049c00014e7983 */ /* 0x000f280000100800 */
[----:B------:R2:W4:Y:S02]  /*2c160*/  @!P2 LDG.E.U16 R71, desc[UR24][R46.64] ;  /* 0x000000182e47a981 */ /* 0x000524000c1e1500 */
[----:B--2---:R-:W-:Y:S02]  /*2c170*/  @!P2 IMAD.MOV.U32 R46, RZ, RZ, R72 ;  /* 0x000000ffff2ea224 */ /* 0x004fe400078e0048 */
[----:B------:R-:W2:Y:S01]  /*2c180*/  LDL.LU R72, [R1+0x88] ;  /* 0x0000880001487983 */ /* 0x000ea20000300800 */
[----:B---3--:R-:W-:-:S03]  /*2c190*/  @!P2 IMAD.MOV.U32 R47, RZ, RZ, R74 ;  /* 0x000000ffff2fa224 */ /* 0x008fc600078e004a */
[----:B0-----:R-:W3:Y:S04]  /*2c1a0*/  LDL R91, [R1+0x4b8] ;  /* 0x0004b800015b7983 */ /* 0x001ee80000100800 */
[----:B------:R-:W2:Y:S04]  /*2c1b0*/  LDL R84, [R1+0x4bc] ;  /* 0x0004bc0001547983 */ /* 0x000ea80000100800 */
[----:B------:R0:W2:Y:S04]  /*2c1c0*/  @!P2 LDG.E.U16 R73, desc[UR24][R46.64] ;  /* 0x000000182e49a981 */ /* 0x0000a8000c1e1500 */
[----:B------:R-:W2:Y:S04]  /*2c1d0*/  LDL.LU R74, [R1+0x84] ;  /* 0x00008400014a7983 */ /* 0x000ea80000300800 */
[----:B-1----:R-:W2:Y:S01]  /*2c1e0*/  LDL R90, [R1+0x4d8] ;  /* 0x0004d800015a7983 */ /* 0x002ea20000100800 */
[----:B0-----:R-:W-:-:S03]  /*2c1f0*/  @!P2 IMAD.MOV.U32 R46, RZ, RZ, R0 ;  /* 0x000000ffff2ea224 */ /* 0x001fc600078e0000 */
[----:B------:R-:W2:Y:S04]  /*2c200*/  LDL R0, [R1+0x4dc] ;  /* 0x0004dc0001007983 */ /* 0x000ea80000100800 */
[----:B------:R0:W-:Y:S04]  /*2c210*/  STS.U16 [R2+UR10+0x18c00], R75 ;  /* 0x018c004b02007988 */ /* 0x0001e8000800040a */
[----:B------:R1:W-:Y:S01]  /*2c220*/  STS.U16 [R2+UR10+0x19000], R77 ;  /* 0x0190004d02007988 */ /* 0x0003e2000800040a */
[----:B0-----:R-:W-:Y:S01]  /*2c230*/  PRMT R75, RZ, 0x7610, R75 ;  /* 0x00007610ff4b7816 */ /* 0x001fe2000000004b */
[----:B----4-:R-:W-:Y:S01]  /*2c240*/  @!P2 IMAD.MOV.U32 R47, RZ, RZ, R76 ;  /* 0x000000ffff2fa224 */ /* 0x010fe200078e004c */
[----:B-1----:R-:W-:Y:S01]  /*2c250*/  PRMT R77, RZ, 0x7610, R77 ;  /* 0x00007610ff4d7816 */ /* 0x002fe2000000004d */
[----:B------:R0:W-:Y:S04]  /*2c260*/  STS.U16 [R2+UR10+0x19400], R79 ;  /* 0x0194004f02007988 */ /* 0x0001e8000800040a */
[----:B------:R1:W4:Y:S04]  /*2c270*/  @!P2 LDG.E.U16 R75, desc[UR24][R46.64] ;  /* 0x000000182e4ba981 */ /* 0x000328000c1e1500 */
[----:B------:R1:W-:Y:S01]  /*2c280*/  STS.U16 [R2+UR10+0x1f800], R82 ;  /* 0x01f8005202007988 */ /* 0x0003e2000800040a */
[----:B0-----:R-:W-:-:S03]  /*2c290*/  PRMT R79, RZ, 0x7610, R79 ;  /* 0x00007610ff4f7816 */ /* 0x001fc6000000004f */
[----:B------:R-:W4:Y:S01]  /*2c2a0*/  LDL.LU R76, [R1+0x80] ;  /* 0x00008000014c7983 */ /* 0x000f220000300800 */
[----:B-1----:R-:W-:-:S03]  /*2c2b0*/  @!P2 IMAD.MOV.U32 R47, RZ, RZ, R80 ;  /* 0x000000ffff2fa224 */ /* 0x002fc600078e0050 */
[----:B------:R0:W-:Y:S01]  /*2c2c0*/  STS.U16 [R2+UR10+0x19800], R81 ;  /* 0x0198005102007988 */ /* 0x0001e2000800040a */
[----:B------:R-:W-:-:S03]  /*2c2d0*/  LOP3.LUT R82, R2, 0x20, RZ, 0x3c, !PT ;  /* 0x0000002002527812 */ /* 0x000fc600078e3cff */
[----:B------:R-:W-:Y:S01]  /*2c2e0*/  STS.U16 [R2+UR10+0x19c00], R83 ;  /* 0x019c005302007988 */ /* 0x000fe2000800040a */
[----:B0-----:R-:W-:Y:S01]  /*2c2f0*/  PRMT R81, RZ, 0x7610, R81 ;  /* 0x00007610ff517816 */ /* 0x001fe20000000051 */
[----:B------:R-:W-:Y:S02]  /*2c300*/  @!P2 IMAD.MOV.U32 R46, RZ, RZ, R78 ;  /* 0x000000ffff2ea224 */ /* 0x000fe400078e004e */
[----:B------:R-:W4:Y:S04]  /*2c310*/  LDL.LU R78, [R1+0x7c] ;  /* 0x00007c00014e7983 */ /* 0x000f280000300800 */
[----:B------:R3:W4:Y:S04]  /*2c320*/  @!P2 LDG.E.U16 R77, desc[UR24][R46.64] ;  /* 0x000000182e4da981 */ /* 0x000728000c1e1500 */
[----:B------:R-:W4:Y:S04]  /*2c330*/  LDL.LU R80, [R1+0x78] ;  /* 0x0000780001507983 */ /* 0x000f280000300800 */
[----:B------:R-:W-:Y:S04]  /*2c340*/  STS.U16 [R2+UR10+0x1a000], R85 ;  /* 0x01a0005502007988 */ /* 0x000fe8000800040a */
[----:B------:R-:W-:Y:S04]  /*2c350*/  STS.U16 [R2+UR10+0x1a400], R86 ;  /* 0x01a4005602007988 */ /* 0x000fe8000800040a */
[----:B------:R-:W-:Y:S04]  /*2c360*/  STS.U16 [R2+UR10+0x1a800], R87 ;  /* 0x01a8005702007988 */ /* 0x000fe8000800040a */
[----:B------:R-:W-:Y:S04]  /*2c370*/  STS.U16 [R2+UR10+0x1ac00], R88 ;  /* 0x01ac005802007988 */ /* 0x000fe8000800040a */
[----:B------:R-:W-:Y:S04]  /*2c380*/  STS.U16 [R2+UR10+0x1b000], R89 ;  /* 0x01b0005902007988 */ /* 0x000fe8000800040a */
[----:B------:R0:W-:Y:S04]  /*2c390*/  STS.U16 [R2+UR10+0x1fc00], R92 ;  /* 0x01fc005c02007988 */ /* 0x0001e8000800040a */
[----:B------:R1:W-:Y:S01]  /*2c3a0*/  STS.U16 [R82+UR10+0x10100], R93 ;  /* 0x0101005d52007988 */ /* 0x0003e2000800040a */
[----:B---3--:R-:W-:-:S02]  /*2c3b0*/  @!P2 IMAD.MOV.U32 R47, RZ, RZ, R91 ;  /* 0x000000ffff2fa224 */ /* 0x008fc400078e005b */
[----:B--2---:R-:W-:Y:S02]  /*2c3c0*/  @!P2 IMAD.MOV.U32 R46, RZ, RZ, R84 ;  /* 0x000000ffff2ea224 */ /* 0x004fe400078e0054 */
[----:B------:R-:W2:Y:S04]  /*2c3d0*/  LDL.LU R84, [R1+0x74] ;  /* 0x0000740001547983 */ /* 0x000ea80000300800 */
[----:B------:R3:W2:Y:S02]  /*2c3e0*/  @!P2 LDG.E.U16 R79, desc[UR24][R46.64] ;  /* 0x000000182e4fa981 */ /* 0x0006a4000c1e1500 */
[----:B---3--:R-:W-:Y:S02]  /*2c3f0*/  @!P2 IMAD.MOV.U32 R46, RZ, RZ, R0 ;  /* 0x000000ffff2ea224 */ /* 0x008fe400078e0000 */
[----:B------:R-:W-:-:S02]  /*2c400*/  @!P2 IMAD.MOV.U32 R47, RZ, RZ, R90 ;  /* 0x000000ffff2fa224 */ /* 0x000fc400078e005a */
[----:B------:R-:W3:Y:S04]  /*2c410*/  LDL.LU R90, [R1+0x70] ;  /* 0x00007000015a7983 */ /* 0x000ee80000300800 */
[----:B------:R-:W2:Y:S04]  /*2c420*/  LDL.LU R91, [R1+0x60] ;  /* 0x00006000015b7983 */ /* 0x000ea80000300800 */
[----:B0-----:R-:W2:Y:S04]  /*2c430*/  LDL.LU R92, [R1+0x50] ;  /* 0x00005000015c7983 */ /* 0x001ea80000300800 */
[----:B-1----:R-:W2:Y:S04]  /*2c440*/  LDL.LU R93, [R1+0x40] ;  /* 0x00004000015d7983 */ /* 0x002ea80000300800 */
[----:B------:R-:W2:Y:S04]  /*2c450*/  LDL.LU R0, [R1+0x30] ;  /* 0x0000300001007983 */ /* 0x000ea80000300800 */
[----:B------:R0:W2:Y:S04]  /*2c460*/  @!P2 LDG.E.U16 R81, desc[UR24][R46.64] ;  /* 0x000000182e51a981 */ /* 0x0000a8000c1e1500 */
[----:B------:R-:W0:Y:S04]  /*2c470*/  LDL R46, [R1+0x4f8] ;  /* 0x0004f800012e7983 */ /* 0x000e280000100800 */
[----:B------:R-:W0:Y:S01]  /*2c480*/  LDL R47, [R1+0x4fc] ;  /* 0x0004fc00012f7983 */ /* 0x000e220000100800 */
[----:B------:R-:W-:-:S03]  /*2c490*/  PRMT R83, RZ, 0x7610, R83 ;  /* 0x00007610ff537816 */ /* 0x000fc60000000053 */
[----:B------:R1:W-:Y:S04]  /*2c4a0*/  STS.U16 [R82+UR10+0x10500], R72 ;  /* 0x0105004852007988 */ /* 0x0003e8000800040a */
[----:B-1----:R-:W2:Y:S01]  /*2c4b0*/  LDL.LU R72, [R1+0xe48] ;  /* 0x000e480001487983 */ /* 0x002ea20000300800 */
[----:B0-----:R-:W-:-:S04]  /*2c4c0*/  @!P2 LOP3.LUT R47, R47, R46, RZ, 0x3c, !PT ;  /* 0x0000002e2f2fa212 */ /* 0x001fc800078e3cff */
[----:B------:R-:W-:-:S04]  /*2c4d0*/  @!P2 LOP3.LUT R46, R47, R46, RZ, 0x3c, !PT ;  /* 0x0000002e2f2ea212 */ /* 0x000fc800078e3cff */
[----:B------:R-:W-:-:S05]  /*2c4e0*/  @!P2 LOP3.LUT R47, R47, R46, RZ, 0x3c, !PT ;  /* 0x0000002e2f2fa212 */ /* 0x000fca00078e3cff */
        /* <DEDUP_REMOVED lines=13> */
[----:B----4-:R1:W-:Y:S04]  /*2c5c0*/  STS.U16 [R82+UR10+0x10d00], R76 ;  /* 0x010d004c52007988 */ /* 0x0103e8000800040a */
[----:B-1----:R-:W4:Y:S01]  /*2c5d0*/  LDL.LU R76, [R1+0xe40] ;  /* 0x000e4000014c7983 */ /* 0x002f220000300800 */
        /* <DEDUP_REMOVED lines=21> */
[----:B------:R0:W3:Y:S04]  /*2c730*/  @!P2 LDG.E.U16 R88, desc[UR24][R46.64] ;  /* 0x000000182e58a981 */ /* 0x0000e8000c1e1500 */
[----:B------:R-:W0:Y:S04]  /*2c740*/  LDL R46, [R1+0x598] ;  /* 0x00059800012e7983 */ /* 0x000e280000100800 */
[----:B------:R-:W0:Y:S01]  /*2c750*/  LDL R47, [R1+0x59c] ;  /* 0x00059c00012f7983 */ /* 0x000e220000100800 */
[----:B------:R-:W-:-:S03]  /*2c760*/  PRMT R89, RZ, 0x7610, R89 ;  /* 0x00007610ff597816 */ /* 0x000fc60000000059 */
[----:B--2---:R1:W-:Y:S04]  /*2c770*/  STS.U16 [R82+UR10+0x11900], R84 ;  /* 0x0119005452007988 */ /* 0x0043e8000800040a */
[----:B-1----:R-:W2:Y:S04]  /*2c780*/  LDL.LU R82, [R1+0xe34] ;  /* 0x000e340001527983 */ /* 0x002ea80000300800 */
[----:B------:R-:W2:Y:S01]  /*2c790*/  LDL.LU R84, [R1+0xe30] ;  /* 0x000e300001547983 */ /* 0x000ea20000300800 */
[----:B0-----:R-:W-:-:S04]  /*2c7a0*/  @!P2 LOP3.LUT R47, R47, R46, RZ, 0x3c, !PT ;  /* 0x0000002e2f2fa212 */ /* 0x001fc800078e3cff */
[----:B------:R-:W-:-:S04]  /*2c7b0*/  @!P2 LOP3.LUT R46, R47, R46, RZ, 0x3c, !PT ;  /* 0x0000002e2f2ea212 */ /* 0x000fc800078e3cff */
[----:B------:R-:W-:-:S05]  /*2c7c0*/  @!P2 LOP3.LUT R47, R47, R46, RZ, 0x3c, !PT ;  /* 0x0000002e2f2fa212 */ /* 0x000fca00078e3cff */
[----:B------:R0:W2:Y:S02]  /*2c7d0*/  @!P2 LDG.E.U16 R89, desc[UR24][R46.64] ;  /* 0x000000182e59a981 */ /* 0x0000a4000c1e1500 */
[----:B0-----:R-:W-:Y:S02]  /*2c7e0*/  LOP3.LUT R47, R2, 0x20, RZ, 0x3c, !PT ;  /* 0x00000020022f7812 */ /* 0x001fe400078e3cff */
[----:B------:R-:W2:Y:S04]  /*2c7f0*/  LDL.LU R46, [R1+0x20] ;  /* 0x00002000012e7983 */ /* 0x000ea80000300800 */
[----:B---3--:R0:W-:Y:S04]  /*2c800*/  STS.U16 [R47+UR10+0x11d00], R90 ;  /* 0x011d005a2f007988 */ /* 0x0081e8000800040a */
[----:B------:R1:W-:Y:S04]  /*2c810*/  STS.U16 [R47+UR10+0x12100], R91 ;  /* 0x0121005b2f007988 */ /* 0x0003e8000800040a */
[----:B------:R3:W-:Y:S04]  /*2c820*/  STS.U16 [R47+UR10+0x12500], R92 ;  /* 0x0125005c2f007988 */ /* 0x0007e8000800040a */
[----:B0-----:R-:W4:Y:S04]  /*2c830*/  LDL.LU R90, [R1+0xe2c] ;  /* 0x000e2c00015a7983 */ /* 0x001f280000300800 */
[----:B-1----:R-:W4:Y:S04]  /*2c840*/  LDL.LU R91, [R1+0xe28] ;  /* 0x000e2800015b7983 */ /* 0x002f280000300800 */
[----:B---3--:R-:W3:Y:S04]  /*2c850*/  LDL.LU R92, [R1+0xe24] ;  /* 0x000e2400015c7983 */ /* 0x008ee80000300800 */
[----:B------:R0:W-:Y:S04]  /*2c860*/  STS.U16 [R47+UR10+0x12900], R93 ;  /* 0x0129005d2f007988 */ /* 0x0001e8000800040a */
[----:B------:R1:W-:Y:S04]  /*2c870*/  STS.U16 [R47+UR10+0x12d00], R0 ;  /* 0x012d00002f007988 */ /* 0x0003e8000800040a */
[----:B0-----:R-:W3:Y:S04]  /*2c880*/  LDL.LU R93, [R1+0xe20] ;  /* 0x000e2000015d7983 */ /* 0x001ee80000300800 */
[----:B-1----:R-:W3:Y:S04]  /*2c890*/  LDL.LU R0, [R1+0xe1c] ;  /* 0x000e1c0001007983 */ /* 0x002ee80000300800 */
[----:B--2---:R-:W-:Y:S04]  /*2c8a0*/  STS.U16 [R47+UR10+0x13100], R46 ;  /* 0x0131002e2f007988 */ /* 0x004fe8000800040a */
[----:B---3--:R0:W-:Y:S04]  /*2c8b0*/  STS.U16 [R47+UR10+0x13500], R0 ;  /* 0x013500002f007988 */ /* 0x0081e8000800040a */
[----:B------:R-:W-:Y:S04]  /*2c8c0*/  STS.U16 [R47+UR10+0x13900], R93 ;  /* 0x0139005d2f007988 */ /* 0x000fe8000800040a */
[----:B------:R-:W-:Y:S04]  /*2c8d0*/  STS.U16 [R47+UR10+0x13d00], R92 ;  /* 0x013d005c2f007988 */ /* 0x000fe8000800040a */
        /* <DEDUP_REMOVED lines=46> */
[----:B0-----:R-:W5:Y:S04]  /*2cbc0*/  LDL.LU R0, [R1+0xe18] ;  /* 0x000e180001007983 */ /* 0x001f680000300800 */
[----:B------:R0:W-:Y:S04]  /*2cbd0*/  STS.U16 [R47+UR10+0x1f900], R4 ;  /* 0x01f900042f007988 */ /* 0x0001e8000800040a */
[----:B-1----:R-:W2:Y:S04]  /*2cbe0*/  LDL R5, [R1+0xe4] ;  /* 0x0000e40001057983 */ /* 0x002ea80000100800 */
[----:B------:R-:W3:Y:S04]  /*2cbf0*/  LDL R13, [R1+0x104] ;  /* 0x00010400010d7983 */ /* 0x000ee80000100800 */
[----:B0-----:R-:W2:Y:S04]  /*2cc00*/  LDL R4, [R1+0xe8] ;  /* 0x0000e80001047983 */ /* 0x001ea80000100800 */
[----:B------:R-:W4:Y:S04]  /*2cc10*/  LDL R12, [R1+0x108] ;  /* 0x00010800010c7983 */ /* 0x000f280000100800 */
[----:B------:R-:W3:Y:S04]  /*2cc20*/  LDL R7, [R1+0x124] ;  /* 0x0001240001077983 */ /* 0x000ee80000100800 */
        /* <DEDUP_REMOVED lines=8> */
[----:B------:R-:W3:Y:S01]  /*2ccb0*/  LDL R10, [R1+0x1a8] ;  /* 0x0001a800010a7983 */ /* 0x000ee20000100800 */
[----:B------:R-:W-:-:S03]  /*2ccc0*/  PRMT R92, RZ, 0x7610, R92 ;  /* 0x00007610ff5c7816 */ /* 0x000fc6000000005c */
[----:B------:R-:W3:Y:S04]  /*2ccd0*/  LDL R19, [R1+0x1c4] ;  /* 0x0001c40001137983 */ /* 0x000ee80000100800 */
[----:B------:R-:W3:Y:S04]  /*2cce0*/  LDL R18, [R1+0x1c8] ;  /* 0x0001c80001127983 */ /* 0x000ee80000100800 */
[----:B------:R0:W-:Y:S01]  /*2ccf0*/  STS.U16 [R47+UR10+0x1fd00], R3 ;  /* 0x01fd00032f007988 */ /* 0x0001e2000800040a */
[----:B------:R-:W-:Y:S02]  /*2cd00*/  PRMT R90, RZ, 0x7610, R90 ;  /* 0x00007610ff5a7816 */ /* 0x000fe4000000005a */
[----:B------:R-:W-:Y:S01]  /*2cd10*/  PRMT R84, RZ, 0x7610, R84 ;  /* 0x00007610ff547816 */ /* 0x000fe20000000054 */
[----:B------:R-:W3:Y:S01]  /*2cd20*/  LDL R25, [R1+0x4a0] ;  /* 0x0004a00001197983 */ /* 0x000ee20000100800 */
[----:B------:R-:W-:-:S02]  /*2cd30*/  PRMT R82, RZ, 0x7610, R82 ;  /* 0x00007610ff527816 */ /* 0x000fc40000000052 */
[----:B------:R-:W-:Y:S01]  /*2cd40*/  PRMT R80, RZ, 0x7610, R80 ;  /* 0x00007610ff507816 */ /* 0x000fe20000000050 */
[----:B------:R-:W3:Y:S01]  /*2cd50*/  LDL R24, [R1+0x4a4] ;  /* 0x0004a40001187983 */ /* 0x000ee20000100800 */
[----:B0-----:R-:W-:Y:S02]  /*2cd60*/  LOP3.LUT R47, R2, 0x40, RZ, 0x3c, !PT ;  /* 0x00000040022f7812 */ /* 0x001fe400078e3cff */
[----:B------:R-:W-:Y:S01]  /*2cd70*/  PRMT R78, RZ, 0x7610, R78 ;  /* 0x00007610ff4e7816 */ /* 0x000fe2000000004e */
[----:B------:R-:W3:Y:S04]  /*2cd80*/  LDL R21, [R1+0x4e0] ;  /* 0x0004e00001157983 */ /* 0x000ee80000100800 */
[----:B------:R0:W-:Y:S01]  /*2cd90*/  STS.U16 [R47+UR10+0x10200], R68 ;  /* 0x010200442f007988 */ /* 0x0001e2000800040a */
[----:B------:R-:W-:-:S02]  /*2cda0*/  PRMT R76, RZ, 0x7610, R76 ;  /* 0x00007610ff4c7816 */ /* 0x000fc4000000004c */
[----:B------:R-:W-:Y:S01]  /*2cdb0*/  PRMT R74, RZ, 0x7610, R74 ;  /* 0x00007610ff4a7816 */ /* 0x000fe2000000004a */
[----:B------:R-:W3:Y:S01]  /*2cdc0*/  LDL R20, [R1+0x4e4] ;  /* 0x0004e40001147983 */ /* 0x000ee20000100800 */
[----:B------:R-:W-:Y:S02]  /*2cdd0*/  PRMT R72, RZ, 0x7610, R72 ;  /* 0x00007610ff487816 */ /* 0x000fe40000000048 */
[----:B------:R-:W-:Y:S01]  /*2cde0*/  PRMT R70, RZ, 0x7610, R70 ;  /* 0x00007610ff467816 */ /* 0x000fe20000000046 */
        /* <DEDUP_REMOVED lines=18> */
[----:B--2---:R4:W2:Y:S02]  /*2cf10*/  @!P2 LDG.E.U16 R92, desc[UR24][R4.64] ;  /* 0x00000018045ca981 */ /* 0x0048a4000c1e1500 */
[----:B----4-:R-:W-:-:S02]  /*2cf20*/  @!P2 IMAD.MOV.U32 R4, RZ, RZ, R12 ;  /* 0x000000ffff04a224 */ /* 0x010fc400078e000c */
[----:B---3--:R-:W-:Y:S01]  /*2cf30*/  @!P2 IMAD.MOV.U32 R5, RZ, RZ, R13 ;  /* 0x000000ffff05a224 */ /* 0x008fe200078e000d */
[----:B------:R-:W3:Y:S04]  /*2cf40*/  LDL R12, [R1+0x208] ;  /* 0x00020800010c7983 */ /* 0x000ee80000100800 */
[----:B------:R-:W4:Y:S04]  /*2cf50*/  LDL R13, [R1+0x204] ;  /* 0x00020400010d7983 */ /* 0x000f280000100800 */
        /* <DEDUP_REMOVED lines=37> */
[----:B------:R1:W2:Y:S01]  /*2d1b0*/  @!P2 LDG.E.U16 R90, desc[UR24][R4.64] ;  /* 0x00000018045aa981 */ /* 0x0002a2000c1e1500 */
[----:B0-----:R-:W-:-:S02]  /*2d1c0*/  PRMT R68, RZ, 0x7610, R68 ;  /* 0x00007610ff447816 */ /* 0x001fc40000000044 */
[----:B-1----:R-:W-:Y:S01]  /*2d1d0*/  PRMT R66, RZ, 0x7610, R66 ;  /* 0x00007610ff427816 */ /* 0x002fe20000000042 */
[----:B------:R-:W2:Y:S01]  /*2d1e0*/  LDL R41, [R1+0x698] ;  /* 0x0006980001297983 */ /* 0x000ea20000100800 */
[----:B------:R-:W-:Y:S02]  /*2d1f0*/  PRMT R88, RZ, 0x7610, R88 ;  /* 0x00007610ff587816 */ /* 0x000fe40000000058 */
[----:B------:R-:W-:Y:S01]  /*2d200*/  PRMT R64, RZ, 0x7610, R64 ;  /* 0x00007610ff407816 */ /* 0x000fe20000000040 */
[----:B------:R-:W2:Y:S01]  /*2d210*/  LDL R43, [R1+0x6b8] ;  /* 0x0006b800012b7983 */ /* 0x000ea20000100800 */
[----:B------:R-:W-:Y:S02]  /*2d220*/  @!P2 IMAD.MOV.U32 R4, RZ, RZ, R6 ;  /* 0x000000ffff04a224 */ /* 0x000fe400078e0006 */
[----:B------:R-:W-:Y:S01]  /*2d230*/  @!P2 IMAD.MOV.U32 R5, RZ, RZ, R7 ;  /* 0x000000ffff05a224 */ /* 0x000fe200078e0007 */
[----:B------:R-:W2:Y:S04]  /*2d240*/  LDL R6, [R1+0x228] ;  /* 0x0002280001067983 */ /* 0x000ea80000100800 */
[----:B------:R-:W2:Y:S01]  /*2d250*/  LDL R7, [R1+0x224] ;  /* 0x0002240001077983 */ /* 0x000ea20000100800 */
[----:B------:R-:W-:-:S03]  /*2d260*/  PRMT R86, RZ, 0x7610, R86 ;  /* 0x00007610ff567816 */ /* 0x000fc60000000056 */
[----:B------:R0:W2:Y:S01]  /*2d270*/  @!P2 LDG.E.U16 R88, desc[UR24][R4.64] ;  /* 0x000000180458a981 */ /* 0x0000a2000c1e1500 */
[----:B------:R-:W-:Y:S02]  /*2d280*/  PRMT R62, RZ, 0x7610, R62 ;  /* 0x00007610ff3e7816 */ /* 0x000fe4000000003e */
[----:B------:R-:W-:Y:S01]  /*2d290*/  PRMT R60, RZ, 0x7610, R60 ;  /* 0x00007610ff3c7816 */ /* 0x000fe2000000003c */
[----:B------:R-:W2:Y:S01]  /*2d2a0*/  LDL R42, [R1+0x6bc] ;  /* 0x0006bc00012a7983 */ /* 0x000ea20000100800 */
[----:B------:R-:W-:Y:S02]  /*2d2b0*/  PRMT R58, RZ, 0x7610, R58 ;  /* 0x00007610ff3a7816 */ /* 0x000fe4000000003a */
[----:B------:R-:W-:Y:S01]  /*2d2c0*/  PRMT R56, RZ, 0x7610, R56 ;  /* 0x00007610ff387816 */ /* 0x000fe20000000038 */
[----:B------:R-:W2:Y:S01]  /*2d2d0*/  LDL R45, [R1+0x6d8] ;  /* 0x0006d800012d7983 */ /* 0x000ea20000100800 */
[----:B0-----:R-:W-:Y:S02]  /*2d2e0*/  @!P2 IMAD.MOV.U32 R4, RZ, RZ, R14 ;  /* 0x000000ffff04a224 */ /* 0x001fe400078e000e */
[----:B------:R-:W-:Y:S01]  /*2d2f0*/  @!P2 IMAD.MOV.U32 R5, RZ, RZ, R15 ;  /* 0x000000ffff05a224 */ /* 0x000fe200078e000f */
[----:B------:R-:W2:Y:S04]  /*2d300*/  LDL R14, [R1+0x248] ;  /* 0x00024800010e7983 */ /* 0x000ea80000100800 */
[----:B------:R-:W2:Y:S04]  /*2d310*/  LDL R15, [R1+0x244] ;  /* 0x00024400010f7983 */ /* 0x000ea80000100800 */
[----:B------:R0:W2:Y:S01]  /*2d320*/  @!P2 LDG.E.U16 R86, desc[UR24][R4.64] ;  /* 0x000000180456a981 */ /* 0x0000a2000c1e1500 */
[----:B------:R-:W-:-:S02]  /*2d330*/  PRMT R54, RZ, 0x7610, R54 ;  /* 0x00007610ff367816 */ /* 0x000fc40000000036 */
[----:B------:R-:W-:Y:S01]  /*2d340*/  PRMT R52, RZ, 0x7610, R52 ;  /* 0x00007610ff347816 */ /* 0x000fe20000000034 */
[----:B------:R-:W2:Y:S01]  /*2d350*/  LDL R44, [R1+0x6dc] ;  /* 0x0006dc00012c7983 */ /* 0x000ea20000100800 */
[----:B0-----:R-:W-:Y:S02]  /*2d360*/  @!P2 IMAD.MOV.U32 R4, RZ, RZ, R8 ;  /* 0x000000ffff04a224 */ /* 0x001fe400078e0008 */
[----:B------:R-:W-:Y:S01]  /*2d370*/  @!P2 IMAD.MOV.U32 R5, RZ, RZ, R9 ;  /* 0x000000ffff05a224 */ /* 0x000fe200078e0009 */
[----:B------:R-:W2:Y:S04]  /*2d380*/  LDL R8, [R1+0x268] ;  /* 0x0002680001087983 */ /* 0x000ea80000100800 */
[----:B------:R-:W2:Y:S04]  /*2d390*/  LDL R9, [R1+0x264] ;  /* 0x0002640001097983 */ /* 0x000ea80000100800 */
[----:B------:R0:W2:Y:S02]  /*2d3a0*/  @!P2 LDG.E.U16 R84, desc[UR24][R4.64] ;  /* 0x000000180454a981 */ /* 0x0000a4000c1e1500 */
[----:B0-----:R-:W-:-:S02]  /*2d3b0*/  @!P2 IMAD.MOV.U32 R4, RZ, RZ, R16 ;  /* 0x000000ffff04a224 */ /* 0x001fc400078e0010 */
        /* <DEDUP_REMOVED lines=14> */
[----:B---3--:R-:W-:-:S02]  /*2d4a0*/  @!P2 IMAD.MOV.U32 R4, RZ, RZ, R12 ;  /* 0x000000ffff04a224 */ /* 0x008fc400078e000c */
[----:B------:R-:W3:Y:S01]  /*2d4b0*/  LDL R12, [R1+0x2e8] ;  /* 0x0002e800010c7983 */ /* 0x000ee20000100800 */
[----:B----4-:R-:W-:-:S03]  /*2d4c0*/  @!P2 IMAD.MOV.U32 R5, RZ, RZ, R13 ;  /* 0x000000ffff05a224 */ /* 0x010fc600078e000d */
[----:B------:R-:W4:Y:S04]  /*2d4d0*/  LDL R13, [R1+0x2e4] ;  /* 0x0002e400010d7983 */ /* 0x000f280000100800 */
[----:B------:R2:W4:Y:S02]  /*2d4e0*/  @!P2 LDG.E.U16 R76, desc[UR24][R4.64] ;  /* 0x00000018044ca981 */ /* 0x000524000c1e1500 */
[----:B--2---:R-:W-:Y:S02]  /*2d4f0*/  @!P2 IMAD.MOV.U32 R4, RZ, RZ, R6 ;  /* 0x000000ffff04a224 */ /* 0x004fe400078e0006 */
[----:B------:R-:W2:Y:S01]  /*2d500*/  LDL R6, [R1+0x308] ;  /* 0x0003080001067983 */ /* 0x000ea20000100800 */
[----:B------:R-:W-:-:S03]  /*2d510*/  @!P2 IMAD.MOV.U32 R5, RZ, RZ, R7 ;  /* 0x000000ffff05a224 */ /* 0x000fc600078e0007 */
[----:B------:R-:W2:Y:S04]  /*2d520*/  LDL R7, [R1+0x304] ;  /* 0x0003040001077983 */ /* 0x000ea80000100800 */
[----:B------:R0:W2:Y:S02]  /*2d530*/  @!P2 LDG.E.U16 R74, desc[UR24][R4.64] ;  /* 0x00000018044aa981 */ /* 0x0000a4000c1e1500 */
[----:B0-----:R-:W-:Y:S02]  /*2d540*/  @!P2 IMAD.MOV.U32 R4, RZ, RZ, R14 ;  /* 0x000000ffff04a224 */ /* 0x001fe400078e000e */
        /* <DEDUP_REMOVED lines=24> */
[----:B---3--:R-:W-:Y:S02]  /*2d6d0*/  @!P2 IMAD.MOV.U32 R4, RZ, RZ, R12 ;  /* 0x000000ffff04a224 */ /* 0x008fe400078e000c */
[----:B------:R-:W3:Y:S01]  /*2d6e0*/  LDL R12, [R1+0x3ac] ;  /* 0x0003ac00010c7983 */ /* 0x000ee20000100800 */
[----:B----4-:R-:W-:-:S03]  /*2d6f0*/  @!P2 IMAD.MOV.U32 R5, RZ, RZ, R13 ;  /* 0x000000ffff05a224 */ /* 0x010fc600078e000d */
[----:B------:R-:W4:Y:S04]  /*2d700*/  LDL R13, [R1+0x3a8] ;  /* 0x0003a800010d7983 */ /* 0x000f280000100800 */
[----:B------:R2:W4:Y:S01]  /*2d710*/  @!P2 LDG.E.U16 R62, desc[UR24][R4.64] ;  /* 0x00000018043ea981 */ /* 0x000522000c1e1500 */
[----:B------:R-:W-:Y:S01]  /*2d720*/  PRMT R50, RZ, 0x7610, R50 ;  /* 0x00007610ff327816 */ /* 0x000fe20000000032 */
        /* <DEDUP_REMOVED lines=33> */
[----:B------:R-:W3:Y:S01]  /*2d940*/  LDL R13, [R1+0x480] ;  /* 0x00048000010d7983 */ /* 0x000ee20000100800 */
[----:B------:R-:W-:Y:S02]  /*2d950*/  PRMT R3, RZ, 0x7610, R3 ;  /* 0x00007610ff037816 */ /* 0x000fe40000000003 */
[----:B------:R-:W-:-:S06]  /*2d960*/  PRMT R48, RZ, 0x7610, R48 ;  /* 0x00007610ff307816 */ /* 0x000fcc0000000030 */
[----:B------:R0:W4:Y:S02]  /*2d970*/  @!P2 LDG.E.U16 R48, desc[UR24][R4.64] ;  /* 0x000000180430a981 */ /* 0x000124000c1e1500 */
[----:B0-----:R-:W-:Y:S02]  /*2d980*/  PRMT R4, RZ, 0x7610, R4 ;  /* 0x00007610ff047816 */ /* 0x001fe40000000004 */
[----:B------:R-:W-:Y:S01]  /*2d990*/  PRMT R5, RZ, 0x7610, R5 ;  /* 0x00007610ff057816 */ /* 0x000fe20000000005 */
[----:B--2---:R0:W2:Y:S02]  /*2d9a0*/  @!P2 LDG.E.U16 R3, desc[UR24][R6.64] ;  /* 0x000000180603a981 */ /* 0x0040a4000c1e1500 */
[----:B0-----:R-:W-:Y:S02]  /*2d9b0*/  @!P2 IMAD.MOV.U32 R6, RZ, RZ, R14 ;  /* 0x000000ffff06a224 */ /* 0x001fe400078e000e */
[----:B------:R-:W2:Y:S01]  /*2d9c0*/  LDL R14, [R1+0x4c4] ;  /* 0x0004c400010e7983 */ /* 0x000ea20000100800 */
[----:B------:R-:W-:-:S03]  /*2d9d0*/  @!P2 IMAD.MOV.U32 R7, RZ, RZ, R15 ;  /* 0x000000ffff07a224 */ /* 0x000fc600078e000f */
[----:B------:R-:W2:Y:S04]  /*2d9e0*/  LDL R15, [R1+0x4c0] ;  /* 0x0004c000010f7983 */ /* 0x000ea80000100800 */
[----:B------:R0:W4:Y:S02]  /*2d9f0*/  @!P2 LDG.E.U16 R4, desc[UR24][R6.64] ;  /* 0x000000180604a981 */ /* 0x000124000c1e1500 */
[----:B0-----:R-:W-:Y:S02]  /*2da00*/  PRMT R6, RZ, 0x7610, R6 ;  /* 0x00007610ff067816 */ /* 0x001fe40000000006 */
[----:B------:R-:W-:Y:S01]  /*2da10*/  PRMT R7, RZ, 0x7610, R7 ;  /* 0x00007610ff077816 */ /* 0x000fe20000000007 */
[----:B------:R0:W4:Y:S02]  /*2da20*/  @!P2 LDG.E.U16 R5, desc[UR24][R8.64] ;  /* 0x000000180805a981 */ /* 0x000124000c1e1500 */
[----:B0-----:R-:W-:-:S02]  /*2da30*/  @!P2 IMAD.MOV.U32 R8, RZ, RZ, R16 ;  /* 0x000000ffff08a224 */ /* 0x001fc400078e0010 */
[----:B------:R-:W4:Y:S01]  /*2da40*/  LDL R16, [R1+0x504] ;  /* 0x0005040001107983 */ /* 0x000f220000100800 */
[----:B------:R-:W-:-:S03]  /*2da50*/  @!P2 IMAD.MOV.U32 R9, RZ, RZ, R17 ;  /* 0x000000ffff09a224 */ /* 0x000fc600078e0011 */
[----:B------:R-:W4:Y:S04]  /*2da60*/  LDL R17, [R1+0x500] ;  /* 0x0005000001117983 */ /* 0x000f280000100800 */
[----:B------:R0:W4:Y:S02]  /*2da70*/  @!P2 LDG.E.U16 R6, desc[UR24][R8.64] ;  /* 0x000000180806a981 */ /* 0x000124000c1e1500 */
[----:B0-----:R-:W-:Y:S02]  /*2da80*/  PRMT R9, RZ, 0x7610, R9 ;  /* 0x00007610ff097816 */ /* 0x001fe40000000009 */
[----:B------:R0:W4:Y:S02]  /*2da90*/  @!P2 LDG.E.U16 R7, desc[UR24][R10.64] ;  /* 0x000000180a07a981 */ /* 0x000124000c1e1500 */
[----:B0-----:R-:W-:-:S02]  /*2daa0*/  @!P2 IMAD.MOV.U32 R10, RZ, RZ, R18 ;  /* 0x000000ffff0aa224 */ /* 0x001fc400078e0012 */
[----:B------:R-:W4:Y:S01]  /*2dab0*/  LDL R18, [R1+0x544] ;  /* 0x0005440001127983 */ /* 0x000f220000100800 */
[----:B------:R-:W-:-:S03]  /*2dac0*/  @!P2 IMAD.MOV.U32 R11, RZ, RZ, R19 ;  /* 0x000000ffff0ba224 */ /* 0x000fc600078e0013 */
[----:B------:R-:W4:Y:S04]  /*2dad0*/  LDL R19, [R1+0x540] ;  /* 0x0005400001137983 */ /* 0x000f280000100800 */
[----:B---3--:R0:W3:Y:S02]  /*2dae0*/  @!P2 LDG.E.U16 R9, desc[UR24][R12.64] ;  /* 0x000000180c09a981 */ /* 0x0080e4000c1e1500 */
[----:B0-----:R-:W-:Y:S02]  /*2daf0*/  @!P2 IMAD.MOV.U32 R12, RZ, RZ, R24 ;  /* 0x000000ffff0ca224 */ /* 0x001fe400078e0018 */
[----:B------:R-:W-:Y:S01]  /*2db00*/  @!P2 IMAD.MOV.U32 R13, RZ, RZ, R25 ;  /* 0x000000ffff0da224 */ /* 0x000fe200078e0019 */
[----:B------:R-:W3:Y:S04]  /*2db10*/  LDL R24, [R1+0x584] ;  /* 0x0005840001187983 */ /* 0x000ee80000100800 */
[----:B------:R-:W3:Y:S01]  /*2db20*/  LDL R25, [R1+0x580] ;  /* 0x0005800001197983 */ /* 0x000ee20000100800 */
[----:B------:R-:W-:-:S06]  /*2db30*/  PRMT R8, RZ, 0x7610, R8 ;  /* 0x00007610ff087816 */ /* 0x000fcc0000000008 */
[----:B------:R0:W3:Y:S02]  /*2db40*/  @!P2 LDG.E.U16 R8, desc[UR24][R10.64] ;  /* 0x000000180a08a981 */ /* 0x0000e4000c1e1500 */
[----:B0-----:R-:W-:Y:S02]  /*2db50*/  PRMT R11, RZ, 0x7610, R11 ;  /* 0x00007610ff0b7816 */ /* 0x001fe4000000000b */
[----:B------:R-:W-:-:S06]  /*2db60*/  PRMT R10, RZ, 0x7610, R10 ;  /* 0x00007610ff0a7816 */ /* 0x000fcc000000000a */
[----:B------:R0:W3:Y:S02]  /*2db70*/  @!P2 LDG.E.U16 R10, desc[UR24][R12.64] ;  /* 0x000000180c0aa981 */ /* 0x0000e4000c1e1500 */
[----:B0-----:R-:W-:Y:S02]  /*2db80*/  PRMT R12, RZ, 0x7610, R12 ;  /* 0x00007610ff0c7816 */ /* 0x001fe4000000000c */
[----:B------:R-:W-:Y:S01]  /*2db90*/  PRMT R13, RZ, 0x7610, R13 ;  /* 0x00007610ff0d7816 */ /* 0x000fe2000000000d */
[----:B--2---:R0:W2:Y:S02]  /*2dba0*/  @!P2 LDG.E.U16 R11, desc[UR24][R14.64] ;  /* 0x000000180e0ba981 */ /* 0x0040a4000c1e1500 */
[----:B0-----:R-:W-:Y:S02]  /*2dbb0*/  @!P2 IMAD.MOV.U32 R14, RZ, RZ, R20 ;  /* 0x000000ffff0ea224 */ /* 0x001fe400078e0014 */
[----:B------:R-:W-:Y:S01]  /*2dbc0*/  @!P2 IMAD.MOV.U32 R15, RZ, RZ, R21 ;  /* 0x000000ffff0fa224 */ /* 0x000fe200078e0015 */
[----:B------:R-:W2:Y:S04]  /*2dbd0*/  LDL R20, [R1+0x5a4] ;  /* 0x0005a40001147983 */ /* 0x000ea80000100800 */
[----:B------:R-:W2:Y:S04]  /*2dbe0*/  LDL R21, [R1+0x5a0] ;  /* 0x0005a00001157983 */ /* 0x000ea80000100800 */
[----:B------:R0:W2:Y:S02]  /*2dbf0*/  @!P2 LDG.E.U16 R12, desc[UR24][R14.64] ;  /* 0x000000180e0ca981 */ /* 0x0000a4000c1e1500 */
[----:B0-----:R-:W-:-:S02]  /*2dc00*/  PRMT R14, RZ, 0x7610, R14 ;  /* 0x00007610ff0e7816 */ /* 0x001fc4000000000e */
[----:B------:R-:W-:Y:S01]  /*2dc10*/  PRMT R15, RZ, 0x7610, R15 ;  /* 0x00007610ff0f7816 */ /* 0x000fe2000000000f */
[----:B----4-:R0:W4:Y:S02]  /*2dc20*/  @!P2 LDG.E.U16 R13, desc[UR24][R16.64] ;  /* 0x00000018100da981 */ /* 0x010124000c1e1500 */
[----:B0-----:R-:W-:Y:S02]  /*2dc30*/  @!P2 IMAD.MOV.U32 R16, RZ, RZ, R22 ;  /* 0x000000ffff10a224 */ /* 0x001fe400078e0016 */
[----:B------:R-:W-:Y:S01]  /*2dc40*/  @!P2 IMAD.MOV.U32 R17, RZ, RZ, R23 ;  /* 0x000000ffff11a224 */ /* 0x000fe200078e0017 */
[----:B------:R-:W4:Y:S04]  /*2dc50*/  LDL R22, [R1+0x5c4] ;  /* 0x0005c40001167983 */ /* 0x000f280000100800 */
[----:B------:R-:W4:Y:S04]  /*2dc60*/  LDL R23, [R1+0x5c0] ;  /* 0x0005c00001177983 */ /* 0x000f280000100800 */
[----:B------:R0:W4:Y:S02]  /*2dc70*/  @!P2 LDG.E.U16 R14, desc[UR24][R16.64] ;  /* 0x00000018100ea981 */ /* 0x000124000c1e1500 */
[----:B0-----:R-:W-:-:S02]  /*2dc80*/  PRMT R16, RZ, 0x7610, R16 ;  /* 0x00007610ff107816 */ /* 0x001fc40000000010 */
[----:B------:R0:W4:Y:S02]  /*2dc90*/  @!P2 LDG.E.U16 R15, desc[UR24][R18.64] ;  /* 0x00000018120fa981 */ /* 0x000124000c1e1500 */
[----:B0-----:R-:W-:Y:S02]  /*2dca0*/  @!P2 IMAD.MOV.U32 R18, RZ, RZ, R28 ;  /* 0x000000ffff12a224 */ /* 0x001fe400078e001c */
[----:B------:R-:W-:Y:S01]  /*2dcb0*/  @!P2 IMAD.MOV.U32 R19, RZ, RZ, R29 ;  /* 0x000000ffff13a224 */ /* 0x000fe200078e001d */
[----:B------:R-:W4:Y:S04]  /*2dcc0*/  LDL R28, [R1+0x5fc] ;  /* 0x0005fc00011c7983 */ /* 0x000f280000100800 */
[----:B------:R3:W4:Y:S04]  /*2dcd0*/  @!P2 LDG.E.U16 R16, desc[UR24][R18.64] ;  /* 0x000000181210a981 */ /* 0x000728000c1e1500 */
[----:B------:R-:W4:Y:S01]  /*2dce0*/  LDL R29, [R1+0x5f8] ;  /* 0x0005f800011d7983 */ /* 0x000f220000100800 */
[----:B---3--:R-:W-:-:S03]  /*2dcf0*/  @!P2 IMAD.MOV.U32 R18, RZ, RZ, R24 ;  /* 0x000000ffff12a224 */ /* 0x008fc600078e0018 */
[----:B------:R-:W3:Y:S01]  /*2dd00*/  LDL R24, [R1+0x5e4] ;  /* 0x0005e40001187983 */ /* 0x000ee20000100800 */
[----:B------:R-:W-:-:S03]  /*2dd10*/  @!P2 IMAD.MOV.U32 R19, RZ, RZ, R25 ;  /* 0x000000ffff13a224 */ /* 0x000fc600078e0019 */
[----:B------:R-:W3:Y:S01]  /*2dd20*/  LDL R25, [R1+0x5e0] ;  /* 0x0005e00001197983 */ /* 0x000ee20000100800 */
[----:B------:R-:W-:-:S06]  /*2dd30*/  PRMT R17, RZ, 0x7610, R17 ;  /* 0x00007610ff117816 */ /* 0x000fcc0000000011 */
[----:B------:R0:W3:Y:S02]  /*2dd40*/  @!P2 LDG.E.U16 R17, desc[UR24][R18.64] ;  /* 0x000000181211a981 */ /* 0x0000e4000c1e1500 */
[----:B0-----:R-:W-:Y:S02]  /*2dd50*/  PRMT R18, RZ, 0x7610, R18 ;  /* 0x00007610ff127816 */ /* 0x001fe40000000012 */
[----:B------:R-:W-:-:S04]  /*2dd60*/  PRMT R19, RZ, 0x7610, R19 ;  /* 0x00007610ff137816 */ /* 0x000fc80000000013 */
[----:B--2---:R0:W2:Y:S02]  /*2dd70*/  @!P2 LDG.E.U16 R18, desc[UR24][R20.64] ;  /* 0x000000181412a981 */ /* 0x0040a4000c1e1500 */
[----:B0-----:R-:W-:Y:S02]  /*2dd80*/  @!P2 IMAD.MOV.U32 R20, RZ, RZ, R26 ;  /* 0x000000ffff14a224 */ /* 0x001fe400078e001a */
[----:B------:R-:W-:Y:S01]  /*2dd90*/  @!P2 IMAD.MOV.U32 R21, RZ, RZ, R27 ;  /* 0x000000ffff15a224 */ /* 0x000fe200078e001b */
[----:B------:R-:W2:Y:S04]  /*2dda0*/  LDL R26, [R1+0x604] ;  /* 0x00060400011a7983 */ /* 0x000ea80000100800 */
[----:B------:R-:W2:Y:S04]  /*2ddb0*/  LDL R27, [R1+0x600] ;  /* 0x00060000011b7983 */ /* 0x000ea80000100800 */
[----:B------:R0:W2:Y:S02]  /*2ddc0*/  @!P2 LDG.E.U16 R19, desc[UR24][R20.64] ;  /* 0x000000181413a981 */ /* 0x0000a4000c1e1500 */
[----:B0-----:R-:W-:-:S02]  /*2ddd0*/  PRMT R20, RZ, 0x7610, R20 ;  /* 0x00007610ff147816 */ /* 0x001fc40000000014 */
[----:B------:R-:W-:-:S04]  /*2dde0*/  PRMT R21, RZ, 0x7610, R21 ;  /* 0x00007610ff157816 */ /* 0x000fc80000000015 */
[----:B----4-:R0:W4:Y:S02]  /*2ddf0*/  @!P2 LDG.E.U16 R20, desc[UR24][R22.64] ;  /* 0x000000181614a981 */ /* 0x010124000c1e1500 */
[----:B0-----:R-:W-:Y:S02]  /*2de00*/  @!P2 IMAD.MOV.U32 R22, RZ, RZ, R30 ;  /* 0x000000ffff16a224 */ /* 0x001fe400078e001e */
[----:B------:R-:W-:Y:S01]  /*2de10*/  @!P2 IMAD.MOV.U32 R23, RZ, RZ, R31 ;  /* 0x000000ffff17a224 */ /* 0x000fe200078e001f */
[----:B------:R-:W4:Y:S04]  /*2de20*/  LDL R30, [R1+0x644] ;  /* 0x00064400011e7983 */ /* 0x000f280000100800 */
[----:B------:R0:W4:Y:S04]  /*2de30*/  @!P2 LDG.E.U16 R21, desc[UR24][R22.64] ;  /* 0x000000181615a981 */ /* 0x000128000c1e1500 */
[----:B------:R-:W4:Y:S01]  /*2de40*/  LDL R31, [R1+0x640] ;  /* 0x00064000011f7983 */ /* 0x000f220000100800 */
[----:B0-----:R-:W-:-:S06]  /*2de50*/  PRMT R22, RZ, 0x7610, R22 ;  /* 0x00007610ff167816 */ /* 0x001fcc0000000016 */
[----:B---3--:R0:W3:Y:S02]  /*2de60*/  @!P2 LDG.E.U16 R22, desc[UR24][R24.64] ;  /* 0x000000181816a981 */ /* 0x0080e4000c1e1500 */
[----:B0-----:R-:W-:Y:S02]  /*2de70*/  @!P2 IMAD.MOV.U32 R24, RZ, RZ, R28 ;  /* 0x000000ffff18a224 */ /* 0x001fe400078e001c */
[----:B------:R-:W-:Y:S01]  /*2de80*/  @!P2 IMAD.MOV.U32 R25, RZ, RZ, R29 ;  /* 0x000000ffff19a224 */ /* 0x000fe200078e001d */
[----:B------:R-:W3:Y:S04]  /*2de90*/  LDL R28, [R1+0x624] ;  /* 0x00062400011c7983 */ /* 0x000ee80000100800 */
[----:B------:R-:W3:Y:S01]  /*2dea0*/  LDL R29, [R1+0x620] ;  /* 0x00062000011d7983 */ /* 0x000ee20000100800 */
[----:B------:R-:W-:-:S06]  /*2deb0*/  PRMT R23, RZ, 0x7610, R23 ;  /* 0x00007610ff177816 */ /* 0x000fcc0000000017 */
[----:B------:R0:W4:Y:S02]  /*2dec0*/  @!P2 LDG.E.U16 R23, desc[UR24][R24.64] ;  /* 0x000000181817a981 */ /* 0x000124000c1e1500 */
        /* <DEDUP_REMOVED lines=8> */
[----:B0-----:R-:W-:-:S06]  /*2df50*/  PRMT R26, RZ, 0x7610, R26 ;  /* 0x00007610ff1a7816 */ /* 0x001fcc000000001a */
        /* <DEDUP_REMOVED lines=8> */
[----:B------:R-:W-:-:S04]  /*2dfe0*/  PRMT R29, RZ, 0x7610, R29 ;  /* 0x00007610ff1d7816 */ /* 0x000fc8000000001d */
[----:B----4-:R0:W4:Y:S02]  /*2dff0*/  @!P2 LDG.E.U16 R28, desc[UR24][R30.64] ;  /* 0x000000181e1ca981 */ /* 0x010124000c1e1500 */
[----:B0-----:R-:W-:Y:S02]  /*2e000*/  @!P2 IMAD.MOV.U32 R30, RZ, RZ, R38 ;  /* 0x000000ffff1ea224 */ /* 0x001fe400078e0026 */
[----:B------:R-:W-:Y:S01]  /*2e010*/  @!P2 IMAD.MOV.U32 R31, RZ, RZ, R39 ;  /* 0x000000ffff1fa224 */ /* 0x000fe200078e0027 */
[----:B------:R-:W4:Y:S04]  /*2e020*/  LDL R38, [R1+0x6c4] ;  /* 0x0006c40001267983 */ /* 0x000f280000100800 */
[----:B------:R0:W4:Y:S04]  /*2e030*/  @!P2 LDG.E.U16 R29, desc[UR24][R30.64] ;  /* 0x000000181e1da981 */ /* 0x000128000c1e1500 */
[----:B------:R-:W4:Y:S01]  /*2e040*/  LDL R39, [R1+0x6c0] ;  /* 0x0006c00001277983 */ /* 0x000f220000100800 */
[----:B0-----:R-:W-:-:S02]  /*2e050*/  PRMT R30, RZ, 0x7610, R30 ;  /* 0x00007610ff1e7816 */ /* 0x001fc4000000001e */
[----:B------:R-:W-:-:S04]  /*2e060*/  PRMT R31, RZ, 0x7610, R31 ;  /* 0x00007610ff1f7816 */ /* 0x000fc8000000001f */
[----:B--2---:R0:W2:Y:S02]  /*2e070*/  @!P2 LDG.E.U16 R30, desc[UR24][R32.64] ;  /* 0x00000018201ea981 */ /* 0x0040a4000c1e1500 */
[----:B0-----:R-:W-:Y:S02]  /*2e080*/  @!P2 IMAD.MOV.U32 R32, RZ, RZ, R36 ;  /* 0x000000ffff20a224 */ /* 0x001fe400078e0024 */
[----:B------:R-:W-:Y:S01]  /*2e090*/  @!P2 IMAD.MOV.U32 R33, RZ, RZ, R37 ;  /* 0x000000ffff21a224 */ /* 0x000fe200078e0025 */
[----:B------:R-:W2:Y:S04]  /*2e0a0*/  LDL R36, [R1+0x6a4] ;  /* 0x0006a40001247983 */ /* 0x000ea80000100800 */
[----:B------:R-:W2:Y:S04]  /*2e0b0*/  LDL R37, [R1+0x6a0] ;  /* 0x0006a00001257983 */ /* 0x000ea80000100800 */
[----:B------:R0:W4:Y:S02]  /*2e0c0*/  @!P2 LDG.E.U16 R31, desc[UR24][R32.64] ;  /* 0x00000018201fa981 */ /* 0x000124000c1e1500 */
        /* <DEDUP_REMOVED lines=14> */
[----:B------:R0:W2:Y:S04]  /*2e1b0*/  @!P2 LDG.E.U16 R35, desc[UR24][R36.64] ;  /* 0x000000182423a981 */ /* 0x0000a8000c1e1500 */
[----:B------:R-:W2:Y:S01]  /*2e1c0*/  LDL R43, [R1+0x700] ;  /* 0x00070000012b7983 */ /* 0x000ea20000100800 */
[----:B0-----:R-:W-:-:S02]  /*2e1d0*/  PRMT R36, RZ, 0x7610, R36 ;  /* 0x00007610ff247816 */ /* 0x001fc40000000024 */
[----:B------:R-:W-:-:S04]  /*2e1e0*/  PRMT R37, RZ, 0x7610, R37 ;  /* 0x00007610ff257816 */ /* 0x000fc80000000025 */
[----:B----4-:R0:W4:Y:S02]  /*2e1f0*/  @!P2 LDG.E.U16 R36, desc[UR24][R38.64] ;  /* 0x000000182624a981 */ /* 0x010124000c1e1500 */
[----:B0-----:R-:W-:Y:S02]  /*2e200*/  @!P2 IMAD.MOV.U32 R38, RZ, RZ, R44 ;  /* 0x000000ffff26a224 */ /* 0x001fe400078e002c */
[----:B------:R-:W-:Y:S01]  /*2e210*/  @!P2 IMAD.MOV.U32 R39, RZ, RZ, R45 ;  /* 0x000000ffff27a224 */ /* 0x000fe200078e002d */
[----:B------:R-:W2:Y:S04]  /*2e220*/  LDL R44, [R1+0x724] ;  /* 0x00072400012c7983 */ /* 0x000ea80000100800 */
[----:B------:R0:W2:Y:S04]  /*2e230*/  @!P2 LDG.E.U16 R37, desc[UR24][R38.64] ;  /* 0x000000182625a981 */ /* 0x0000a8000c1e1500 */
[----:B------:R-:W2:Y:S01]  /*2e240*/  LDL R45, [R1+0x720] ;  /* 0x00072000012d7983 */ /* 0x000ea20000100800 */
[----:B0-----:R-:W-:-:S06]  /*2e250*/  PRMT R38, RZ, 0x7610, R38 ;  /* 0x00007610ff267816 */ /* 0x001fcc0000000026 */
[----:B---3--:R0:W3:Y:S04]  /*2e260*/  @!P2 LDG.E.U16 R38, desc[UR24][R40.64] ;  /* 0x000000182826a981 */ /* 0x0080e8000c1e1500 */
        /* <DEDUP_REMOVED lines=11> */
[----:B------:R-:W-:-:S03]  /*2e320*/  PRMT R41, RZ, 0x7610, R41 ;  /* 0x00007610ff297816 */ /* 0x000fc60000000029 */
[----:B------:R1:W-:Y:S04]  /*2e330*/  STS.U16 [R47+UR10+0x19a00], R89 ;  /* 0x019a00592f007988 */ /* 0x0003e8000800040a */
[----:B-1----:R-:W2:Y:S01]  /*2e340*/  LDL R47, [R1+0x740] ;  /* 0x00074000012f7983 */ /* 0x002ea20000100800 */
[----:B0-----:R-:W-:-:S04]  /*2e350*/  @!P2 LOP3.LUT R43, R43, R42, RZ, 0x3c, !PT ;  /* 0x0000002a2b2ba212 */ /* 0x001fc800078e3cff */
[----:B------:R-:W-:-:S04]  /*2e360*/  @!P2 LOP3.LUT R42, R43, R42, RZ, 0x3c, !PT ;  /* 0x0000002a2b2aa212 */ /* 0x000fc800078e3cff */
[----:B------:R-:W-:-:S05]  /*2e370*/  @!P2 LOP3.LUT R43, R43, R42, RZ, 0x3c, !PT ;  /* 0x0000002a2b2ba212 */ /* 0x000fca00078e3cff */
[----:B------:R0:W2:Y:S02]  /*2e380*/  @!P2 LDG.E.U16 R41, desc[UR24][R42.64] ;  /* 0x000000182a29a981 */ /* 0x0000a4000c1e1500 */
[----:B0-----:R-:W-:-:S06]  /*2e390*/  PRMT R42, RZ, 0x7610, R42 ;  /* 0x00007610ff2a7816 */ /* 0x001fcc000000002a */
        /* <DEDUP_REMOVED lines=177> */
[----:B------:R0:W4:Y:S02]  /*2eeb0*/  @!P2 LDG.E.U16 R93, desc[UR24][R46.64] ;  /* 0x000000182e5da981 */ /* 0x000124000c1e1500 */
[----:B0-----:R-:W-:-:S05]  /*2eec0*/  LOP3.LUT R46, R2, 0x40, RZ, 0x3c, !PT ;  /* 0x00000040022e7812 */ /* 0x001fca00078e3cff */
        /* <DEDUP_REMOVED lines=13> */
[----:B--2---:R0:W-:Y:S04]  /*2efa0*/  STS.U16 [R46+UR10+0x1d200], R45 ;  /* 0x01d2002d2e007988 */ /* 0x0041e8000800040a */
[----:B------:R0:W-:Y:S04]  /*2efb0*/  STS.U16 [R46+UR10+0x1d600], R51 ;  /* 0x01d600332e007988 */ /* 0x0001e8000800040a */
[----:B------:R0:W-:Y:S04]  /*2efc0*/  STS.U16 [R46+UR10+0x1da00], R53 ;  /* 0x01da00352e007988 */ /* 0x0001e8000800040a */
        /* <DEDUP_REMOVED lines=57> */
[----:B----4-:R0:W-:Y:S04]  /*2f360*/  STS.U16 [R47+UR10+0x1bf00], R36 ;  /* 0x01bf00242f007988 */ /* 0x0101e8000800040a */
        /* <DEDUP_REMOVED lines=17> */
[----:B-1----:R-:W1:Y:S01]  /*2f480*/  FENCE.VIEW.ASYNC.S ;  /* 0x00000000000073c6 */ /* 0x002e620000000000 */
[----:B------:R-:W-:-:S04]  /*2f490*/  ULEA UR14, UR26, UR10, 0x3 ;  /* 0x0000000a1a0e7291 */ /* 0x000fc8000f8e18ff */
[----:B------:R-:W-:Y:S01]  /*2f4a0*/  UIADD3 UR14, UPT, UPT, UR14, 0x24000, URZ ;  /* 0x000240000e0e7890 */ /* 0x000fe2000fffe0ff */
[----:B-1----:R-:W-:Y:S06]  /*2f4b0*/  BAR.SYNC.DEFER_BLOCKING 0x0 ;  /* 0x0000000000007b1d */ /* 0x002fec0000010000 */
[----:B0-----:R-:W-:Y:S05]  /*2f4c0*/  BRA.U UP1, `(.L_x_9) ;  /* 0x0000000101887547 */ /* 0x001fea000b800000 */
[----:B------:R-:W-:Y:S02]  /*2f4d0*/  UIADD3 UR63, UPT, UPT, UR9, 0x100000, URZ ;  /* 0x00100000093f7890 */ /* 0x000fe4000fffe0ff */
[----:B------:R-:W-:Y:S02]  /*2f4e0*/  UIADD3 UR64, UPT, UPT, UR9, 0x100000, URZ ;  /* 0x0010000009407890 */ /* 0x000fe4000fffe0ff */
[----:B------:R-:W-:Y:S01]  /*2f4f0*/  UIADD3 UR65, UPT, UPT, UR9, 0x100000, URZ ;  /* 0x0010000009417890 */ /* 0x000fe2000fffe0ff */
[----:B------:R-:W-:Y:S01]  /*2f500*/  UMOV UR22, 0x0 ;  /* 0x0000000000167882 */ /* 0x000fe20000000000 */
[----:B------:R-:W-:Y:S01]  /*2f510*/  UMOV UR23, 0x4408010 ;  /* 0x0440801000177882 */ /* 0x000fe20000000000 */
[----:B------:R-:W-:Y:S01]  /*2f520*/  UMOV UR19, 0x40004040 ;  /* 0x4000404000137882 */ /* 0x000fe20000000000 */
[----:B------:R-:W-:Y:S02]  /*2f530*/  UIADD3 UR66, UPT, UPT, UR9, 0x100000, URZ ;  /* 0x0010000009427890 */ /* 0x000fe4000fffe0ff */
[----:B------:R0:W-:Y:S01]  /*2f540*/  UTCHMMA gdesc[UR20], gdesc[UR18], tmem[UR9], tmem[UR22], idesc[UR23], UPT ;  /* 0x00ff1612140075ea */ /* 0x0001e2000b800009 */
[----:B------:R-:W-:Y:S01]  /*2f550*/  UMOV UR46, 0x0 ;  /* 0x00000000002e7882 */ /* 0x000fe20000000000 */
[----:B------:R-:W-:Y:S01]  /*2f560*/  UMOV UR47, 0x4408010 ;  /* 0x04408010002f7882 */ /* 0x000fe20000000000 */
[----:B------:R-:W-:Y:S01]  /*2f570*/  UMOV UR48, 0x0 ;  /* 0x0000000000307882 */ /* 0x000fe20000000000 */
[----:B------:R-:W-:Y:S01]  /*2f580*/  UMOV UR49, 0x4408010 ;  /* 0x0440801000317882 */ /* 0x000fe20000000000 */
        /* <DEDUP_REMOVED lines=13> */
[----:B------:R0:W-:Y:S01]  /*2f660*/  UTCHMMA gdesc[UR20], gdesc[UR36], tmem[UR63], tmem[UR52], idesc[UR53], UPT ;  /* 0x00ff3424140075ea */ /* 0x0001e2000b80003f */
        /* <DEDUP_REMOVED lines=8> */
.L_x_9:
[----:B------:R-:W-:-:S04]  /*2f6f0*/  UIADD3 UR26, UPT, UPT, UR26, 0x1, URZ ;  /* 0x000000011a1a7890 */ /* 0x000fc8000fffe0ff */
[----:B------:R-:W-:-:S04]  /*2f700*/  UISETP.GT.AND UP2, UPT, UR26, 0x1, UPT ;  /* 0x000000011a00788c */ /* 0x000fc8000bf44270 */
[----:B0-----:R-:W-:Y:S02]  /*2f710*/  USEL UR5, URZ, 0x1, !UP2 ;  /* 0x00000001ff057887 */ /* 0x001fe4000d000000 */
[----:B------:R-:W-:Y:S02]  /*2f720*/  USEL UR26, UR26, URZ, !UP2 ;  /* 0x000000ff1a1a7287 */ /* 0x000fe4000d000000 */
[----:B------:R-:W-:Y:S02]  /*2f730*/  UISETP.NE.U32.AND UP2, UPT, UR4, UR15, UPT ;  /* 0x0000000f0400728c */ /* 0x000fe4000bf45070 */
[----:B------:R-:W-:-:S03]  /*2f740*/  ULOP3.LUT UR6, UR8, UR5, URZ, 0x3c, !UPT ;  /* 0x0000000508067292 */ /* 0x000fc6000f8e3cff */
[----:B------:R-:W-:-:S04]  /*2f750*/  UMOV UR5, UR8 ;  /* 0x0000000800057c82 */ /* 0x000fc80008000000 */
[----:B------:R-:W-:Y:S01]  /*2f760*/  UMOV UR8, UR6 ;  /* 0x0000000600087c82 */ /* 0x000fe20008000000 */
[----:B------:R-:W-:Y:S05]  /*2f770*/  BRA.U UP2, `(.L_x_10) ;  /* 0xfffffef902d47547 */ /* 0x000fea000b83ffff */
.L_x_7:
[----:B------:R-:W-:Y:S01]  /*2f780*/  UISETP.GE.AND UP1, UPT, UR28, 0x40, UPT ;  /* 0x000000401c00788c */ /* 0x000fe2000bf26270 */
[----:B------:R-:W1:Y:S08]  /*2f790*/  LDCU.128 UR16, c[0x0][0x390] ;  /* 0x00007200ff1077ac */ /* 0x000e700008000c00 */
[----:B------:R-:W-:Y:S05]  /*2f7a0*/  BRA.U !UP1, `(.L_x_11) ;  /* 0x0000000109107547 */ /* 0x000fea000b800000 */
[----:B------:R-:W-:-:S06]  /*2f7b0*/  USHF.L.U32 UR5, UR5, 0x1f, URZ ;  /* 0x0000001f05057899 */ /* 0x000fcc00080006ff */
[----:B------:R-:W-:-:S04]  /*2f7c0*/  IMAD.U32 R2, RZ, RZ, UR5 ;  /* 0x00000005ff027e24 */ /* 0x000fc8000f8e00ff */
[----:B------:R-:W2:Y:S02]  /*2f7d0*/  SYNCS.PHASECHK.TRANS64.TRYWAIT P0, [UR14], R2 ;  /* 0x00000002ff0075a7 */ /* 0x000ea4000800110e */
[----:B--2---:R-:W-:Y:S05]  /*2f7e0*/  @!P0 BRA `(.L_x_12) ;  /* 0x000000a800908947 */ /* 0x004fea0003800000 */
.L_x_11:
[----:B0-----:R-:W2:Y:S01]  /*2f7f0*/  LDL.LU R68, [R1+0xa0c] ;  /* 0x000a0c0001447983 */ /* 0x001ea20000300800 */
[----:B------:R-:W2:Y:S03]  /*2f800*/  LDCU UR4, c[0x0][0x39c] ;  /* 0x00007380ff0477ac */ /* 0x000ea60008000800 */
[----:B-----5:R0:W-:Y:S01]  /*2f810*/  STL [R1+0xef8], R0 ;  /* 0x000ef80001007387 */ /* 0x0201e20000100800 */
[----:B------:R-:W3:Y:S01]  /*2f820*/  LDCU UR5, c[0x0][0x39c] ;  /* 0x00007380ff0577ac */ /* 0x000ee20008000800 */
[----:B------:R-:W-:Y:S06]  /*2f830*/  BAR.SYNC.DEFER_BLOCKING 0x0 ;  /* 0x0000000000007b1d */ /* 0x000fec0000010000 */
[----:B------:R-:W4:Y:S01]  /*2f840*/  LDCU UR6, c[0x0][0x39c] ;  /* 0x00007380ff0677ac */ /* 0x000f220008000800 */
[----:B0-----:R-:W2:Y:S01]  /*2f850*/  LDL.LU R0, [R1+0xa50] ;  /* 0x000a500001007983 */ /* 0x001ea20000300800 */
[----:B------:R-:W0:Y:S01]  /*2f860*/  LDCU UR7, c[0x0][0x39c] ;  /* 0x00007380ff0777ac */ /* 0x000e220008000800 */
[----:B------:R-:W1:Y:S01]  /*2f870*/  S2R R3, SR_TID.X ;  /* 0x0000000000037919 */ /* 0x000e620000002100 */
[----:B------:R-:W0:Y:S01]  /*2f880*/  LDCU UR8, c[0x0][0x39c] ;  /* 0x00007380ff0877ac */ /* 0x000e220008000800 */
[----:B------:R-:W0:Y:S02]  /*2f890*/  @!P5 SYNCS.CCTL.IV [UR10+0x24000] ;  /* 0x02400000ff00d9b1 */ /* 0x000e24000800000a */
[----:B0-----:R-:W-:Y:S06]  /*2f8a0*/  BAR.SYNC.DEFER_BLOCKING 0x0 ;  /* 0x0000000000007b1d */ /* 0x001fec0000010000 */
[----:B------:R-:W0:Y:S01]  /*2f8b0*/  LDTM.x64 R4, tmem[UR11] ;  /* 0x0000000b000479ee */ /* 0x000e220008340000 */
[----:B-1----:R-:W-:-:S02]  /*2f8c0*/  IMAD.SHL.U32 R92, R3, 0x80, RZ ;  /* 0x00000080035c7824 */ /* 0x002fc400078e00ff */
[C---:B------:R-:W-:Y:S02]  /*2f8d0*/  IMAD.SHL.U32 R93, R3.reuse, 0x10, RZ ;  /* 0x00000010035d7824 */ /* 0x040fe400078e00ff */
[----:B------:R-:W-:Y:S01]  /*2f8e0*/  IMAD.SHL.U32 R3, R3, 0x8, RZ ;  /* 0x0000000803037824 */ /* 0x000fe200078e00ff */
[----:B------:R-:W-:Y:S01]  /*2f8f0*/  LOP3.LUT R92, R92, 0x800, RZ, 0xc0, !PT ;  /* 0x000008005c5c7812 */ /* 0x000fe200078ec0ff */
[----:B------:R-:W1:Y:S01]  /*2f900*/  @!P5 SYNCS.CCTL.IV [UR10+0x24008] ;  /* 0x02400800ff00d9b1 */ /* 0x000e62000800000a */
[----:B------:R-:W-:-:S04]  /*2f910*/  LOP3.LUT R2, R93, 0xf0, RZ, 0xc0, !PT ;  /* 0x000000f05d027812 */ /* 0x000fc800078ec0ff */
[----:B------:R-:W-:Y:S02]  /*2f920*/  IADD3 R92, PT, PT, R2, UR10, R92 ;  /* 0x0000000a025c7c10 */ /* 0x000fe4000fffe05c */
[----:B------:R-:W-:Y:S02]  /*2f930*/  LOP3.LUT R2, R3, 0x300, RZ, 0xc0, !PT ;  /* 0x0000030003027812 */ /* 0x000fe400078ec0ff */
[----:B0-----:R-:W-:Y:S02]  /*2f940*/  F2FP.F16.F32.PACK_AB R82, R7, R5 ;  /* 0x000000050752723e */ /* 0x001fe400000000ff */
[----:B------:R-:W-:Y:S01]  /*2f950*/  F2FP.F16.F32.PACK_AB R93, R10, R8 ;  /* 0x000000080a5d723e */ /* 0x000fe200000000ff */
[----:B------:R-:W-:Y:S01]  /*2f960*/  IMAD.IADD R92, R2, 0x1, R92 ;  /* 0x00000001025c7824 */ /* 0x000fe200078e025c */
[----:B------:R-:W-:Y:S02]  /*2f970*/  F2FP.F16.F32.PACK_AB R81, R11, R9 ;  /* 0x000000090b51723e */ /* 0x000fe400000000ff */
[----:B------:R-:W-:-:S02]  /*2f980*/  F2FP.F16.F32.PACK_AB R83, R14, R12 ;  /* 0x0000000c0e53723e */ /* 0x000fc400000000ff */
[----:B------:R-:W-:Y:S02]  /*2f990*/  F2FP.F16.F32.PACK_AB R78, R15, R13 ;  /* 0x0000000d0f4e723e */ /* 0x000fe400000000ff */
[----:B------:R-:W-:Y:S02]  /*2f9a0*/  F2FP.F16.F32.PACK_AB R79, R18, R16 ;  /* 0x00000010124f723e */ /* 0x000fe400000000ff */
[----:B------:R-:W-:Y:S02]  /*2f9b0*/  F2FP.F16.F32.PACK_AB R77, R19, R17 ;  /* 0x00000011134d723e */ /* 0x000fe400000000ff */
[----:B--2---:R-:W-:Y:S01]  /*2f9c0*/  ISETP.GE.AND P0, PT, R0, UR18, PT ;  /* 0x0000001200007c0c */ /* 0x004fe2000bf06270 */
[----:B------:R0:W-:Y:S03]  /*2f9d0*/  STL [R1+0xf00], R0 ;  /* 0x000f000001007387 */ /* 0x0001e60000100800 */
[----:B------:R-:W-:Y:S01]  /*2f9e0*/  ISETP.LT.AND P1, PT, R68, UR4, !P0 ;  /* 0x0000000444007c0c */ /* 0x000fe2000c721270 */
[----:B------:R-:W-:Y:S01]  /*2f9f0*/  STL [R1+0xec4], R92 ;  /* 0x000ec45c01007387 */ /* 0x000fe20000100800 */
[----:B------:R-:W2:Y:S03]  /*2fa00*/  LDCU UR4, c[0x0][0x3b4] ;  /* 0x00007680ff0477ac */ /* 0x000ea60008000800 */
[----:B------:R-:W-:Y:S01]  /*2fa10*/  STL [R1+0xec8], R82 ;  /* 0x000ec85201007387 */ /* 0x000fe20000100800 */
[----:B0-----:R-:W-:-:S05]  /*2fa20*/  F2FP.F16.F32.PACK_AB R0, R6, R4 ;  /* 0x000000040600723e */ /* 0x001fca00000000ff */
[----:B------:R0:W-:Y:S04]  /*2fa30*/  STL [R1+0x1e0], R0 ;  /* 0x0001e00001007387 */ /* 0x0001e80000100800 */
[----:B------:R-:W-:Y:S04]  /*2fa40*/  STL [R1+0xecc], R93 ;  /* 0x000ecc5d01007387 */ /* 0x000fe80000100800 */
[----:B------:R-:W-:Y:S01]  /*2fa50*/  STL [R1+0xed0], R81 ;  /* 0x000ed05101007387 */ /* 0x000fe20000100800 */
[----:B0-----:R-:W-:-:S03]  /*2fa60*/  F2FP.F16.F32.PACK_AB R0, R22, R20 ;  /* 0x000000141600723e */ /* 0x001fc600000000ff */
[----:B------:R-:W-:Y:S04]  /*2fa70*/  STL [R1+0xed4], R83 ;  /* 0x000ed45301007387 */ /* 0x000fe80000100800 */
[----:B------:R-:W-:Y:S04]  /*2fa80*/  STL [R1+0xed8], R78 ;  /* 0x000ed84e01007387 */ /* 0x000fe80000100800 */
[----:B------:R-:W-:Y:S04]  /*2fa90*/  STL [R1+0xedc], R79 ;  /* 0x000edc4f01007387 */ /* 0x000fe80000100800 */
[----:B------:R-:W-:Y:S04]  /*2faa0*/  STL [R1+0xee0], R77 ;  /* 0x000ee04d01007387 */ /* 0x000fe80000100800 */
[----:B------:R-:W-:Y:S04]  /*2fab0*/  STL.64 [R1+0x1038], R66 ;  /* 0x0010384201007387 */ /* 0x000fe80000100a00 */
[----:B------:R-:W-:Y:S04]  /*2fac0*/  STL.64 [R1+0x1030], R64 ;  /* 0x0010304001007387 */ /* 0x000fe80000100a00 */
[----:B------:R-:W-:Y:S04]  /*2fad0*/  STL [R1+0x1c0], R0 ;  /* 0x0001c00001007387 */ /* 0x000fe80000100800 */
[----:B------:R-:W-:Y:S04]  /*2fae0*/  STL.64 [R1+0x1028], R62 ;  /* 0x0010283e01007387 */ /* 0x000fe80000100a00 */
        /* <DEDUP_REMOVED lines=19> */
[----:B------:R-:W-:Y:S04]  /*2fc20*/  STL [R1+0xf88], R23 ;  /* 0x000f881701007387 */ /* 0x000fe80000100800 */
[----:B------:R0:W-:Y:S02]  /*2fc30*/  STL [R1+0xf84], R21 ;  /* 0x000f841501007387 */ /* 0x0001e40000100800 */
[----:B0-----:R-:W0:Y:S02]  /*2fc40*/  LDTM.x64 R4, tmem[UR11+0x40] ;  /* 0x0000400b000479ee */ /* 0x001e240008340000 */
[----:B0-----:R-:W-:Y:S01]  /*2fc50*/  STL.64 [R1+0x20], R12 ;  /* 0x0000200c01007387 */ /* 0x001fe20000100a00 */
[----:B------:R-:W-:-:S02]  /*2fc60*/  IMAD.MOV.U32 R2, RZ, RZ, R23 ;  /* 0x000000ffff027224 */ /* 0x000fc400078e0017 */
[----:B------:R-:W-:Y:S01]  /*2fc70*/  IMAD.MOV.U32 R84, RZ, RZ, R21 ;  /* 0x000000ffff547224 */ /* 0x000fe200078e0015 */
[----:B------:R-:W-:Y:S01]  /*2fc80*/  STL [R1+0x2c], R15 ;  /* 0x00002c0f01007387 */ /* 0x000fe20000100800 */
[----:B------:R-:W-:Y:S02]  /*2fc90*/  IMAD.MOV.U32 R69, RZ, RZ, R11 ;  /* 0x000000ffff457224 */ /* 0x000fe400078e000b */
[----:B------:R-:W-:Y:S01]  /*2fca0*/  IMAD.MOV.U32 R71, RZ, RZ, R10 ;  /* 0x000000ffff477224 */ /* 0x000fe200078e000a */
[----:B------:R-:W-:Y:S01]  /*2fcb0*/  STL.64 [R1+0x30], R16 ;  /* 0x0000301001007387 */ /* 0x000fe20000100a00 */
[----:B------:R-:W-:Y:S02]  /*2fcc0*/  IMAD.MOV.U32 R68, RZ, RZ, R9 ;  /* 0x000000ffff447224 */ /* 0x000fe400078e0009 */
[----:B------:R-:W-:Y:S01]  /*2fcd0*/  IMAD.MOV.U32 R70, RZ, RZ, R8 ;  /* 0x000000ffff467224 */ /* 0x000fe200078e0008 */
[----:B------:R-:W-:Y:S01]  /*2fce0*/  STL.64 [R1+0x38], R18 ;  /* 0x0000381201007387 */ /* 0x000fe20000100a00 */
[----:B------:R-:W-:-:S02]  /*2fcf0*/  IMAD.MOV.U32 R73, RZ, RZ, R7 ;  /* 0x000000ffff497224 */ /* 0x000fc400078e0007 */
[----:B------:R-:W-:Y:S01]  /*2fd00*/  IMAD.MOV.U32 R75, RZ, RZ, R6 ;  /* 0x000000ffff4b7224 */ /* 0x000fe200078e0006 */
[----:B------:R-:W-:Y:S01]  /*2fd10*/  STL [R1+0x40], R20 ;  /* 0x0000401401007387 */ /* 0x000fe20000100800 */
[----:B------:R-:W-:Y:S02]  /*2fd20*/  IMAD.MOV.U32 R72, RZ, RZ, R5 ;  /* 0x000000ffff487224 */ /* 0x000fe400078e0005 */
[----:B------:R-:W-:Y:S01]  /*2fd30*/  IMAD.MOV.U32 R74, RZ, RZ, R4 ;  /* 0x000000ffff4a7224 */ /* 0x000fe200078e0004 */
[----:B------:R0:W-:Y:S04]  /*2fd40*/  STL [R1+0x48], R22 ;  /* 0x0000481601007387 */ /* 0x0001e80000100800 */
[----:B------:R-:W-:Y:S04]  /*2fd50*/  STL.64 [R1+0x50], R24 ;  /* 0x0000501801007387 */ /* 0x000fe80000100a00 */
[----:B------:R-:W-:Y:S01]  /*2fd60*/  STL.64 [R1+0x58], R26 ;  /* 0x0000581a01007387 */ /* 0x000fe20000100a00 */
[----:B0-----:R-:W-:-:S03]  /*2fd70*/  IMAD.MOV.U32 R22, RZ, RZ, R14 ;  /* 0x000000ffff167224 */ /* 0x001fc600078e000e */
        /* <DEDUP_REMOVED lines=19> */
[----:B------:R0:W-:Y:S04]  /*2feb0*/  STL.64 [R1+0xf8], R66 ;  /* 0x0000f84201007387 */ /* 0x0001e80000100a00 */
[----:B0-----:R-:W2:Y:S04]  /*2fec0*/  LDL.LU.64 R66, [R1+0x1038] ;  /* 0x0010380001427983 */ /* 0x001ea80000300a00 */
[----:B------:R-:W2:Y:S04]  /*2fed0*/  LDL.LU.64 R64, [R1+0x1030] ;  /* 0x0010300001407983 */ /* 0x000ea80000300a00 */
[----:B------:R-:W2:Y:S04]  /*2fee0*/  LDL.LU.64 R62, [R1+0x1028] ;  /* 0x00102800013e7983 */ /* 0x000ea80000300a00 */
[----:B------:R-:W2:Y:S04]  /*2fef0*/  LDL.LU.64 R60, [R1+0x1020] ;  /* 0x00102000013c7983 */ /* 0x000ea80000300a00 */
[----:B------:R-:W2:Y:S04]  /*2ff00*/  LDL.LU.64 R58, [R1+0x1018] ;  /* 0x00101800013a7983 */ /* 0x000ea80000300a00 */
[----:B------:R-:W2:Y:S04]  /*2ff10*/  LDL.LU.64 R56, [R1+0x1010] ;  /* 0x0010100001387983 */ /* 0x000ea80000300a00 */
[----:B------:R-:W3:Y:S04]  /*2ff20*/  LDL.LU.64 R54, [R1+0x1008] ;  /* 0x0010080001367983 */ /* 0x000ee80000300a00 */
[----:B------:R-:W3:Y:S04]  /*2ff30*/  LDL.LU.64 R52, [R1+0x1000] ;  /* 0x0010000001347983 */ /* 0x000ee80000300a00 */
[----:B------:R-:W3:Y:S04]  /*2ff40*/  LDL.LU.64 R50, [R1+0xff8] ;  /* 0x000ff80001327983 */ /* 0x000ee80000300a00 */
[----:B------:R-:W3:Y:S04]  /*2ff50*/  LDL.LU.64 R48, [R1+0xff0] ;  /* 0x000ff00001307983 */ /* 0x000ee80000300a00 */
[----:B------:R-:W4:Y:S04]  /*2ff60*/  LDL.LU.64 R46, [R1+0xfe8] ;  /* 0x000fe800012e7983 */ /* 0x000f280000300a00 */
        /* <DEDUP_REMOVED lines=30> */
[----:B--2---:R-:W-:-:S02]  /*30150*/  F2FP.F16.F32.PACK_AB R3, R59, R57 ;  /* 0x000000393b03723e */ /* 0x004fc400000000ff */
[----:B---3--:R-:W-:Y:S02]  /*30160*/  F2FP.F16.F32.PACK_AB R78, R50, R48 ;  /* 0x00000030324e723e */ /* 0x008fe400000000ff */
[----:B----4-:R-:W-:Y:S02]  /*30170*/  F2FP.F16.F32.PACK_AB R79, R46, R44 ;  /* 0x0000002c2e4f723e */ /* 0x010fe400000000ff */
[----:B------:R-:W-:Y:S02]  /*30180*/  F2FP.F16.F32.PACK_AB R77, R42, R40 ;  /* 0x000000282a4d723e */ /* 0x000fe400000000ff */
[----:B------:R-:W-:Y:S02]  /*30190*/  F2FP.F16.F32.PACK_AB R0, R38, R36 ;  /* 0x000000242600723e */ /* 0x000fe400000000ff */
[----:B------:R-:W-:Y:S02]  /*301a0*/  F2FP.F16.F32.PACK_AB R76, R34, R32 ;  /* 0x00000020224c723e */ /* 0x000fe400000000ff */
[----:B------:R-:W-:-:S02]  /*301b0*/  F2FP.F16.F32.PACK_AB R82, R35, R33 ;  /* 0x000000212352723e */ /* 0x000fc400000000ff */
[----:B------:R-:W-:Y:S02]  /*301c0*/  F2FP.F16.F32.PACK_AB R80, R30, R28 ;  /* 0x0000001c1e50723e */ /* 0x000fe400000000ff */
[----:B------:R-:W-:Y:S02]  /*301d0*/  F2FP.F16.F32.PACK_AB R93, R31, R29 ;  /* 0x0000001d1f5d723e */ /* 0x000fe400000000ff */
[----:B------:R-:W-:Y:S02]  /*301e0*/  F2FP.F16.F32.PACK_AB R92, R26, R24 ;  /* 0x000000181a5c723e */ /* 0x000fe400000000ff */
[----:B------:R-:W-:Y:S02]  /*301f0*/  F2FP.F16.F32.PACK_AB R81, R27, R25 ;  /* 0x000000191b51723e */ /* 0x000fe400000000ff */
[----:B------:R-:W-:Y:S01]  /*30200*/  F2FP.F16.F32.PACK_AB R83, R23, R21 ;  /* 0x000000151753723e */ /* 0x000fe200000000ff */
        /* <DEDUP_REMOVED lines=9> */
[----:B------:R2:W-:Y:S04]  /*302a0*/  STL [R1+0xee8], R92 ;  /* 0x000ee85c01007387 */ /* 0x0005e80000100800 */
[----:B------:R3:W-:Y:S01]  /*302b0*/  STL [R1+0xeec], R81 ;  /* 0x000eec5101007387 */ /* 0x0007e20000100800 */
[----:B0-----:R-:W-:-:S03]  /*302c0*/  F2FP.F16.F32.PACK_AB R83, R51, R49 ;  /* 0x000000313353723e */ /* 0x001fc600000000ff */
[----:B------:R0:W-:Y:S01]  /*302d0*/  STL [R1+0xef0], R80 ;  /* 0x000ef05001007387 */ /* 0x0001e20000100800 */
[----:B--2---:R-:W-:-:S03]  /*302e0*/  F2FP.F16.F32.PACK_AB R92, R47, R45 ;  /* 0x0000002d2f5c723e */ /* 0x004fc600000000ff */
[----:B------:R-:W-:Y:S01]  /*302f0*/  STL [R1+0xef4], R93 ;  /* 0x000ef45d01007387 */ /* 0x000fe20000100800 */
[----:B---3--:R-:W-:-:S03]  /*30300*/  F2FP.F16.F32.PACK_AB R81, R43, R41 ;  /* 0x000000292b51723e */ /* 0x008fc600000000ff */
[----:B------:R2:W-:Y:S01]  /*30310*/  STL [R1+0xefc], R76 ;  /* 0x000efc4c01007387 */ /* 0x0005e20000100800 */
[----:B0-----:R-:W-:-:S03]  /*30320*/  F2FP.F16.F32.PACK_AB R80, R39, R37 ;  /* 0x000000252750723e */ /* 0x001fc600000000ff */
[----:B------:R0:W-:Y:S04]  /*30330*/  STL [R1+0xf04], R82 ;  /* 0x000f045201007387 */ /* 0x0001e80000100800 */
[----:B------:R-:W-:Y:S01]  /*30340*/  STL [R1+0xf08], R80 ;  /* 0x000f085001007387 */ /* 0x000fe20000100800 */
[----:B--2---:R-:W-:-:S03]  /*30350*/  F2FP.F16.F32.PACK_AB R76, R55, R53 ;  /* 0x00000035374c723e */ /* 0x004fc600000000ff */
[----:B------:R2:W-:Y:S01]  /*30360*/  STL [R1+0x1a0], R0 ;  /* 0x0001a00001007387 */ /* 0x0005e20000100800 */
[----:B0-----:R-:W-:-:S03]  /*30370*/  F2FP.F16.F32.PACK_AB R82, R54, R52 ;  /* 0x000000343652723e */ /* 0x001fc600000000ff */
[----:B------:R-:W-:Y:S04]  /*30380*/  STL [R1+0xf2c], R77 ;  /* 0x000f2c4d01007387 */ /* 0x000fe80000100800 */
[----:B------:R-:W-:Y:S01]  /*30390*/  STL [R1+0xf30], R81 ;  /* 0x000f305101007387 */ /* 0x000fe20000100800 */
[----:B--2---:R-:W-:-:S03]  /*303a0*/  F2FP.F16.F32.PACK_AB R0, R58, R56 ;  /* 0x000000383a00723e */ /* 0x004fc600000000ff */
[----:B------:R-:W-:Y:S04]  /*303b0*/  STL [R1+0xf34], R79 ;  /* 0x000f344f01007387 */ /* 0x000fe80000100800 */
[----:B------:R-:W-:Y:S04]  /*303c0*/  STL [R1+0xf38], R92 ;  /* 0x000f385c01007387 */ /* 0x000fe80000100800 */
[----:B------:R-:W-:Y:S04]  /*303d0*/  STL [R1+0xf3c], R78 ;  /* 0x000f3c4e01007387 */ /* 0x000fe80000100800 */
[----:B------:R-:W-:Y:S04]  /*303e0*/  STL [R1+0xf40], R83 ;  /* 0x000f405301007387 */ /* 0x000fe80000100800 */
[----:B------:R-:W-:Y:S04]  /*303f0*/  STL [R1+0xf44], R82 ;  /* 0x000f445201007387 */ /* 0x000fe80000100800 */
[----:B------:R-:W-:Y:S04]  /*30400*/  STL [R1+0xf48], R76 ;  /* 0x000f484c01007387 */ /* 0x000fe80000100800 */
[----:B------:R0:W-:Y:S04]  /*30410*/  STL [R1+0xf4c], R0 ;  /* 0x000f4c0001007387 */ /* 0x0001e80000100800 */
[----:B------:R2:W-:Y:S01]  /*30420*/  STL [R1+0xf50], R3 ;  /* 0x000f500301007387 */ /* 0x0005e20000100800 */
[----:B0-----:R-:W-:-:S03]  /*30430*/  F2FP.F16.F32.PACK_AB R0, R62, R60 ;  /* 0x0000003c3e00723e */ /* 0x001fc600000000ff */
[----:B--2---:R-:W2:Y:S04]  /*30440*/  LDL.LU R3, [R1+0x7c] ;  /* 0x00007c0001037983 */ /* 0x004ea80000300800 */
[----:B--2---:R0:W-:Y:S04]  /*30450*/  STL [R1+0xf54], R3 ;  /* 0x000f540301007387 */ /* 0x0041e80000100800 */
[----:B------:R-:W-:Y:S04]  /*30460*/  STL [R1+0x188], R0 ;  /* 0x0001880001007387 */ /* 0x000fe80000100800 */
[----:B0-----:R-:W2:Y:S04]  /*30470*/  LDL.LU R3, [R1+0x70] ;  /* 0x0000700001037983 */ /* 0x001ea80000300800 */
[----:B--2---:R0:W-:Y:S04]  /*30480*/  STL [R1+0xf5c], R3 ;  /* 0x000f5c0301007387 */ /* 0x0041e80000100800 */
        /* <DEDUP_REMOVED lines=8> */
[----:B------:R-:W2:Y:S01]  /*30510*/  LDL.LU R0, [R1+0x88] ;  /* 0x0000880001007983 */ /* 0x000ea20000300800 */
[----:B------:R-:W-:-:S02]  /*30520*/  F2FP.F16.F32.PACK_AB R88, R75, R74 ;  /* 0x0000004a4b58723e */ /* 0x000fc400000000ff */
[----:B------:R-:W-:Y:S01]  /*30530*/  F2FP.F16.F32.PACK_AB R89, R71, R70 ;  /* 0x000000464759723e */ /* 0x000fe200000000ff */
[----:B0-----:R-:W-:Y:S01]  /*30540*/  IMAD.MOV.U32 R3, RZ, RZ, R84 ;  /* 0x000000ffff037224 */ /* 0x001fe200078e0054 */
        /* <DEDUP_REMOVED lines=9> */
[----:B0-----:R-:W2:Y:S01]  /*305e0*/  LDL.LU R0, [R1+0x58] ;  /* 0x0000580001007983 */ /* 0x001ea20000300800 */
[----:B------:R-:W-:-:S02]  /*305f0*/  F2FP.F16.F32.PACK_AB R84, R73, R72 ;  /* 0x000000484954723e */ /* 0x000fc400000000ff */
[----:B------:R-:W-:Y:S02]  /*30600*/  F2FP.F16.F32.PACK_AB R85, R69, R68 ;  /* 0x000000444555723e */ /* 0x000fe400000000ff */
[----:B------:R-:W-:Y:S02]  /*30610*/  F2FP.F16.F32.PACK_AB R90, R22, R20 ;  /* 0x00000014165a723e */ /* 0x000fe400000000ff */
[----:B------:R-:W-:Y:S02]  /*30620*/  F2FP.F16.F32.PACK_AB R86, R19, R18 ;  /* 0x000000121356723e */ /* 0x000fe400000000ff */
[----:B------:R-:W-:Y:S02]  /*30630*/  F2FP.F16.F32.PACK_AB R91, R17, R16 ;  /* 0x00000010115b723e */ /* 0x000fe400000000ff */
[----:B------:R-:W-:Y:S02]  /*30640*/  F2FP.F16.F32.PACK_AB R87, R15, R14 ;  /* 0x0000000e0f57723e */ /* 0x000fe400000000ff */
[----:B------:R-:W-:Y:S01]  /*30650*/  F2FP.F16.F32.PACK_AB R75, R13, R12 ;  /* 0x0000000c0d4b723e */ /* 0x000fe200000000ff */
[----:B--2---:R0:W-:Y:S04]  /*30660*/  STL [R1+0xf80], R0 ;  /* 0x000f800001007387 */ /* 0x0041e80000100800 */
[----:B------:R-:W2:Y:S04]  /*30670*/  LDL.LU R76, [R1+0x8c] ;  /* 0x00008c00014c7983 */ /* 0x000ea80000300800 */
[----:B------:R-:W3:Y:S04]  /*30680*/  LDL.LU R82, [R1+0x98] ;  /* 0x0000980001527983 */ /* 0x000ee80000300800 */
[----:B------:R-:W4:Y:S04]  /*30690*/  LDL.LU R83, [R1+0x9c] ;  /* 0x00009c0001537983 */ /* 0x000f280000300800 */
        /* <DEDUP_REMOVED lines=13> */
[----:B------:R1:W-:Y:S01]  /*30770*/  STL [R1+0xea8], R88 ;  /* 0x000ea85801007387 */ /* 0x0003e20000100800 */
[----:B0-----:R-:W-:-:S03]  /*30780*/  IMAD.MOV.U32 R0, RZ, RZ, R2 ;  /* 0x000000ffff007224 */ /* 0x001fc600078e0002 */
[----:B-1----:R-:W3:Y:S04]  /*30790*/  LDL.LU R88, [R1+0x90] ;  /* 0x0000900001587983 */ /* 0x002ee80000300800 */
[----:B------:R0:W-:Y:S04]  /*307a0*/  STL [R1+0xea4], R84 ;  /* 0x000ea45401007387 */ /* 0x0001e80000100800 */
[----:B0-----:R-:W2:Y:S04]  /*307b0*/  LDL.LU R84, [R1+0xa0] ;  /* 0x0000a00001547983 */ /* 0x001ea80000300800 */
[----:B------:R0:W-:Y:S01]  /*307c0*/  STL [R1+0xeac], R89 ;  /* 0x000eac5901007387 */ /* 0x0001e20000100800 */
[----:B------:R-:W-:-:S03]  /*307d0*/  F2FP.F16.F32.PACK_AB R3, R0, R3 ;  /* 0x000000030003723e */ /* 0x000fc600000000ff */
[----:B0-----:R-:W2:Y:S04]  /*307e0*/  LDL.LU R89, [R1+0x80] ;  /* 0x0000800001597983 */ /* 0x001ea80000300800 */
[----:B------:R0:W-:Y:S04]  /*307f0*/  STL [R1+0xeb0], R85 ;  /* 0x000eb05501007387 */ /* 0x0001e80000100800 */
[----:B0-----:R-:W2:Y:S04]  /*30800*/  LDL.LU R85, [R1+0xb4] ;  /* 0x0000b40001557983 */ /* 0x001ea80000300800 */
[----:B------:R0:W-:Y:S04]  /*30810*/  STL [R1+0xeb4], R90 ;  /* 0x000eb45a01007387 */ /* 0x0001e80000100800 */
[----:B0-----:R-:W2:Y:S04]  /*30820*/  LDL.LU R90, [R1+0xa4] ;  /* 0x0000a400015a7983 */ /* 0x001ea80000300800 */
[----:B------:R0:W-:Y:S04]  /*30830*/  STL [R1+0xeb8], R86 ;  /* 0x000eb85601007387 */ /* 0x0001e80000100800 */
[----:B0-----:R-:W4:Y:S04]  /*30840*/  LDL.LU R86, [R1+0x94] ;  /* 0x0000940001567983 */ /* 0x001f280000300800 */
[----:B------:R0:W-:Y:S04]  /*30850*/  STL [R1+0xebc], R91 ;  /* 0x000ebc5b01007387 */ /* 0x0001e80000100800 */
[----:B0-----:R-:W2:Y:S04]  /*30860*/  LDL.LU R91, [R1+0x84] ;  /* 0x00008400015b7983 */ /* 0x001ea80000300800 */
[----:B------:R0:W-:Y:S04]  /*30870*/  STL [R1+0xec0], R87 ;  /* 0x000ec05701007387 */ /* 0x0001e80000100800 */
[----:B0-----:R-:W2:Y:S04]  /*30880*/  LDL.LU R87, [R1+0x74] ;  /* 0x0000740001577983 */ /* 0x001ea80000300800 */
[----:B------:R-:W-:Y:S04]  /*30890*/  STL [R1+0x160], R75 ;  /* 0x0001604b01007387 */ /* 0x000fe80000100800 */
[----:B------:R-:W2:Y:S04]  /*308a0*/  LDL.LU R0, [R1+0xf80] ;  /* 0x000f800001007983 */ /* 0x000ea80000300800 */
[----:B------:R0:W-:Y:S04]  /*308b0*/  STL [R1+0x150], R3 ;  /* 0x0001500301007387 */ /* 0x0001e80000100800 */
[----:B0-----:R-:W2:Y:S02]  /*308c0*/  LDL.LU R3, [R1+0xf7c] ;  /* 0x000f7c0001037983 */ /* 0x001ea40000300800 */
[----:B--2---:R-:W-:-:S02]  /*308d0*/  F2FP.F16.F32.PACK_AB R3, R0, R3 ;  /* 0x000000030003723e */ /* 0x004fc400000000ff */
        /* <DEDUP_REMOVED lines=18> */
[----:B0-----:R-:W2:Y:S01]  /*30a00*/  LDL.LU R3, [R1+0xf54] ;  /* 0x000f540001037983 */ /* 0x001ea20000300800 */
[----:B------:R-:W-:Y:S02]  /*30a10*/  F2FP.F16.F32.PACK_AB R91, R76, R91 ;  /* 0x0000005b4c5b723e */ /* 0x000fe400000000ff */
[----:B---3--:R-:W-:-:S02]  /*30a20*/  F2FP.F16.F32.PACK_AB R88, R82, R88 ;  /* 0x000000585258723e */ /* 0x008fc400000000ff */
[----:B----4-:R-:W-:Y:S02]  /*30a30*/  F2FP.F16.F32.PACK_AB R86, R83, R86 ;  /* 0x000000565356723e */ /* 0x010fe400000000ff */
[----:B------:R-:W-:Y:S02]  /*30a40*/  F2FP.F16.F32.PACK_AB R81, R79, R81 ;  /* 0x000000514f51723e */ /* 0x000fe400000000ff */
[----:B------:R-:W-:Y:S02]  /*30a50*/  F2FP.F16.F32.PACK_AB R84, R78, R84 ;  /* 0x000000544e54723e */ /* 0x000fe400000000ff */
[----:B------:R-:W-:Y:S02]  /*30a60*/  F2FP.F16.F32.PACK_AB R90, R92, R90 ;  /* 0x0000005a5c5a723e */ /* 0x000fe400000000ff */
[----:B------:R-:W-:Y:S02]  /*30a70*/  F2FP.F16.F32.PACK_AB R5, R4, R5 ;  /* 0x000000050405723e */ /* 0x000fe400000000ff */
[----:B------:R-:W-:-:S02]  /*30a80*/  F2FP.F16.F32.PACK_AB R85, R77, R85 ;  /* 0x000000554d55723e */ /* 0x000fc400000000ff */
[----:B------:R-:W-:Y:S02]  /*30a90*/  F2FP.F16.F32.PACK_AB R7, R6, R7 ;  /* 0x000000070607723e */ /* 0x000fe400000000ff */
[----:B------:R-:W-:Y:S02]  /*30aa0*/  F2FP.F16.F32.PACK_AB R9, R8, R9 ;  /* 0x000000090809723e */ /* 0x000fe400000000ff */
[----:B------:R-:W-:Y:S02]  /*30ab0*/  F2FP.F16.F32.PACK_AB R11, R10, R11 ;  /* 0x0000000b0a0b723e */ /* 0x000fe400000000ff */
[----:B--2---:R-:W-:Y:S02]  /*30ac0*/  F2FP.F16.F32.PACK_AB R89, R0, R89 ;  /* 0x000000590059723e */ /* 0x004fe400000000ff */
[----:B------:R-:W-:Y:S02]  /*30ad0*/  F2FP.F16.F32.PACK_AB R87, R3, R87 ;  /* 0x000000570357723e */ /* 0x000fe400000000ff */
        /* <DEDUP_REMOVED lines=8> */
[----:B------:R0:W-:Y:S04]  /*30b60*/  STL [R1+0x14c], R81 ;  /* 0x00014c5101007387 */ /* 0x0001e80000100800 */
[----:B0-----:R-:W2:Y:S04]  /*30b70*/  LDL.LU R81, [R1+0xf30] ;  /* 0x000f300001517983 */ /* 0x001ea80000300800 */
[----:B------:R-:W2:Y:S04]  /*30b80*/  LDL.LU R77, [R1+0xf2c] ;  /* 0x000f2c00014d7983 */ /* 0x000ea80000300800 */
[----:B------:R-:W2:Y:S04]  /*30b90*/  LDL.LU R4, [R1+0xf28] ;  /* 0x000f280001047983 */ /* 0x000ea80000300800 */
[----:B------:R0:W-:Y:S04]  /*30ba0*/  STL [R1+0x120], R5 ;  /* 0x0001200501007387 */ /* 0x0001e80000100800 */
[----:B0-----:R-:W2:Y:S04]  /*30bb0*/  LDL.LU R5, [R1+0xf24] ;  /* 0x000f240001057983 */ /* 0x001ea80000300800 */
[----:B------:R-:W3:Y:S04]  /*30bc0*/  LDL.LU R6, [R1+0xf20] ;  /* 0x000f200001067983 */ /* 0x000ee80000300800 */
[----:B------:R0:W-:Y:S04]  /*30bd0*/  STL [R1+0x110], R7 ;  /* 0x0001100701007387 */ /* 0x0001e80000100800 */
[----:B0-----:R-:W3:Y:S04]  /*30be0*/  LDL.LU R7, [R1+0xf1c] ;  /* 0x000f1c0001077983 */ /* 0x001ee80000300800 */
[----:B------:R-:W4:Y:S04]  /*30bf0*/  LDL.LU R8, [R1+0xf18] ;  /* 0x000f180001087983 */ /* 0x000f280000300800 */
[----:B------:R0:W-:Y:S04]  /*30c00*/  STL [R1+0x124], R9 ;  /* 0x0001240901007387 */ /* 0x0001e80000100800 */
[----:B0-----:R-:W4:Y:S04]  /*30c10*/  LDL.LU R9, [R1+0xf14] ;  /* 0x000f140001097983 */ /* 0x001f280000300800 */
[----:B------:R-:W4:Y:S04]  /*30c20*/  LDL.LU R10, [R1+0xf10] ;  /* 0x000f1000010a7983 */ /* 0x000f280000300800 */
[----:B------:R0:W-:Y:S04]  /*30c30*/  STL [R1+0x114], R11 ;  /* 0x0001140b01007387 */ /* 0x0001e80000100800 */
[----:B0-----:R-:W4:Y:S01]  /*30c40*/  LDL.LU R11, [R1+0xf0c] ;  /* 0x000f0c00010b7983 */ /* 0x001f220000300800 */
[----:B------:R-:W-:-:S02]  /*30c50*/  F2FP.F16.F32.PACK_AB R93, R63, R61 ;  /* 0x0000003d3f5d723e */ /* 0x000fc400000000ff */
[----:B------:R-:W-:Y:S02]  /*30c60*/  F2FP.F16.F32.PACK_AB R80, R66, R64 ;  /* 0x000000404250723e */ /* 0x000fe400000000ff */
[----:B------:R-:W-:Y:S02]  /*30c70*/  F2FP.F16.F32.PACK_AB R2, R67, R65 ;  /* 0x000000414302723e */ /* 0x000fe400000000ff */
[----:B------:R-:W0:Y:S02]  /*30c80*/  LDTM.x64 R12, tmem[UR11+0x80] ;  /* 0x0000800b000c79ee */ /* 0x000e240008340000 */
[----:B0-----:R-:W-:Y:S02]  /*30c90*/  F2FP.F16.F32.PACK_AB R67, R67, R65 ;  /* 0x000000414343723e */ /* 0x001fe400000000ff */
[----:B------:R-:W-:Y:S02]  /*30ca0*/  F2FP.F16.F32.PACK_AB R70, R70, R68 ;  /* 0x000000444646723e */ /* 0x000fe400000000ff */
[----:B------:R-:W-:-:S02]  /*30cb0*/  F2FP.F16.F32.PACK_AB R71, R71, R69 ;  /* 0x000000454747723e */ /* 0x000fc400000000ff */
[----:B--2---:R-:W-:Y:S02]  /*30cc0*/  F2FP.F16.F32.PACK_AB R4, R5, R4 ;  /* 0x000000040504723e */ /* 0x004fe400000000ff */
[----:B------:R-:W-:Y:S02]  /*30cd0*/  F2FP.F16.F32.PACK_AB R5, R15, R13 ;  /* 0x0000000d0f05723e */ /* 0x000fe400000000ff */
[----:B---3--:R-:W-:Y:S02]  /*30ce0*/  F2FP.F16.F32.PACK_AB R7, R7, R6 ;  /* 0x000000060707723e */ /* 0x008fe400000000ff */
[----:B------:R-:W-:Y:S02]  /*30cf0*/  F2FP.F16.F32.PACK_AB R6, R14, R12 ;  /* 0x0000000c0e06723e */ /* 0x000fe400000000ff */
[----:B----4-:R-:W-:Y:S02]  /*30d00*/  F2FP.F16.F32.PACK_AB R8, R9, R8 ;  /* 0x000000080908723e */ /* 0x010fe400000000ff */
[----:B------:R-:W-:-:S05]  /*30d10*/  F2FP.F16.F32.PACK_AB R10, R11, R10 ;  /* 0x0000000a0b0a723e */ /* 0x000fca00000000ff */
[----:B------:R-:W-:Y:S04]  /*30d20*/  STL [R1+0x128], R10 ;  /* 0x0001280a01007387 */ /* 0x000fe80000100800 */
[----:B------:R-:W-:Y:S04]  /*30d30*/  STL [R1+0x118], R8 ;  /* 0x0001180801007387 */ /* 0x000fe80000100800 */
[----:B------:R-:W-:Y:S04]  /*30d40*/  STL [R1+0x12c], R7 ;  /* 0x00012c0701007387 */ /* 0x000fe80000100800 */
[----:B------:R0:W-:Y:S04]  /*30d50*/  STL [R1+0x11c], R4 ;  /* 0x00011c0401007387 */ /* 0x0001e80000100800 */
[----:B------:R1:W-:Y:S01]  /*30d60*/  STL [R1+0x100], R6 ;  /* 0x0001000601007387 */ /* 0x0003e20000100800 */
[----:B0-----:R-:W-:-:S03]  /*30d70*/  F2FP.F16.F32.PACK_AB R4, R18, R16 ;  /* 0x000000101204723e */ /* 0x001fc600000000ff */
[----:B------:R0:W-:Y:S01]  /*30d80*/  STL [R1+0xf0], R5 ;  /* 0x0000f00501007387 */ /* 0x0001e20000100800 */
[----:B-1----:R-:W-:-:S03]  /*30d90*/  F2FP.F16.F32.PACK_AB R6, R19, R17 ;  /* 0x000000111306723e */ /* 0x002fc600000000ff */
[----:B------:R1:W-:Y:S01]  /*30da0*/  STL [R1+0x104], R4 ;  /* 0x0001040401007387 */ /* 0x0003e20000100800 */
[----:B0-----:R-:W-:-:S03]  /*30db0*/  F2FP.F16.F32.PACK_AB R5, R22, R20 ;  /* 0x000000141605723e */ /* 0x001fc600000000ff */
[----:B------:R0:W-:Y:S01]  /*30dc0*/  STL [R1+0xf4], R6 ;  /* 0x0000f40601007387 */ /* 0x0001e20000100800 */
[----:B-1----:R-:W-:-:S03]  /*30dd0*/  F2FP.F16.F32.PACK_AB R4, R23, R21 ;  /* 0x000000151704723e */ /* 0x002fc600000000ff */
[----:B------:R1:W-:Y:S04]  /*30de0*/  STL [R1+0x108], R5 ;  /* 0x0001080501007387 */ /* 0x0003e80000100800 */
[----:B------:R2:W-:Y:S01]  /*30df0*/  STL [R1+0xf8], R4 ;  /* 0x0000f80401007387 */ /* 0x0005e20000100800 */
[----:B0-----:R-:W-:Y:S02]  /*30e00*/  F2FP.F16.F32.PACK_AB R6, R26, R24 ;  /* 0x000000181a06723e */ /* 0x001fe400000000ff */
[----:B-1----:R-:W-:-:S03]  /*30e10*/  F2FP.F16.F32.PACK_AB R5, R27, R25 ;  /* 0x000000191b05723e */ /* 0x002fc600000000ff */
[----:B------:R0:W-:Y:S01]  /*30e20*/  STL [R1+0x10c], R6 ;  /* 0x00010c0601007387 */ /* 0x0001e20000100800 */
[----:B--2---:R-:W-:-:S03]  /*30e30*/  F2FP.F16.F32.PACK_AB R4, R30, R28 ;  /* 0x0000001c1e04723e */ /* 0x004fc600000000ff */
        /* <DEDUP_REMOVED lines=34> */
[----:B------:R-:W-:Y:S01]  /*31060*/  STL [R1+0xa0], R6 ;  /* 0x0000a00601007387 */ /* 0x000fe20000100800 */
[----:B--2---:R-:W-:-:S03]  /*31070*/  F2FP.F16.F32.PACK_AB R4, R66, R64 ;  /* 0x000000404204723e */ /* 0x004fc600000000ff */
[----:B------:R-:W-:Y:S04]  /*31080*/  STL [R1+0x90], R5 ;  /* 0x0000900501007387 */ /* 0x000fe80000100800 */
[----:B------:R-:W-:Y:S04]  /*31090*/  STL [R1+0xa4], R4 ;  /* 0x0000a40401007387 */ /* 0x000fe80000100800 */
[----:B------:R0:W-:Y:S01]  /*310a0*/  STL [R1+0x94], R67 ;  /* 0x0000944301007387 */ /* 0x0001e20000100800 */
[----:B------:R-:W-:-:S03]  /*310b0*/  IMAD.MOV.U32 R69, RZ, RZ, R82 ;  /* 0x000000ffff457224 */ /* 0x000fc600078e0052 */
[----:B------:R-:W2:Y:S04]  /*310c0*/  LDL.LU R68, [R1+0x188] ;  /* 0x0001880001447983 */ /* 0x000ea80000300800 */
[----:B------:R1:W-:Y:S01]  /*310d0*/  STL [R1+0xa8], R70 ;  /* 0x0000a84601007387 */ /* 0x0003e20000100800 */
[----:B0-----:R-:W0:Y:S01]  /*310e0*/  LDTM.x64 R4, tmem[UR11+0xc0] ;  /* 0x0000c00b000479ee */ /* 0x001e220008340000 */
[----:B------:R-:W-:Y:S01]  /*310f0*/  F2FP.F16.F32.PACK_AB R74, R74, R72 ;  /* 0x000000484a4a723e */ /* 0x000fe200000000ff */
[----:B-1----:R-:W-:Y:S01]  /*31100*/  IMAD.MOV.U32 R70, RZ, RZ, R80 ;  /* 0x000000ffff467224 */ /* 0x002fe200078e0050 */
[----:B------:R-:W-:Y:S01]  /*31110*/  F2FP.F16.F32.PACK_AB R73, R75, R73 ;  /* 0x000000494b49723e */ /* 0x000fe200000000ff */
[----:B------:R-:W3:Y:S01]  /*31120*/  LDL.LU R80, [R1+0xf08] ;  /* 0x000f080001507983 */ /* 0x000ee20000300800 */
[----:B------:R-:W-:-:S03]  /*31130*/  NOP ;  /* 0x0000000000007918 */ /* 0x000fc60000000000 */
[----:B------:R-:W4:Y:S04]  /*31140*/  LDL.LU R82, [R1+0xf04] ;  /* 0x000f040001527983 */ /* 0x000f280000300800 */
[----:B------:R1:W-:Y:S02]  /*31150*/  STL [R1+0x98], R71 ;  /* 0x0000984701007387 */ /* 0x0003e40000100800 */
[----:B-1----:R-:W-:Y:S02]  /*31160*/  IMAD.MOV.U32 R71, RZ, RZ, R0 ;  /* 0x000000ffff477224 */ /* 0x002fe400078e0000 */
[----:B------:R-:W2:Y:S01]  /*31170*/  LDL.LU R0, [R1+0xf00] ;  /* 0x000f000001007983 */ /* 0x000ea20000300800 */
[----:B------:R-:W-:-:S03]  /*31180*/  IMAD.MOV.U32 R72, RZ, RZ, R76 ;  /* 0x000000ffff487224 */ /* 0x000fc600078e004c */
[----:B------:R-:W4:Y:S04]  /*31190*/  LDL.LU R76, [R1+0xefc] ;  /* 0x000efc00014c7983 */ /* 0x000f280000300800 */
[----:B------:R1:W-:Y:S04]  /*311a0*/  STL [R1+0xac], R74 ;  /* 0x0000ac4a01007387 */ /* 0x0003e80000100800 */
[----:B------:R-:W-:Y:S01]  /*311b0*/  STL [R1+0x9c], R73 ;  /* 0x00009c4901007387 */ /* 0x000fe20000100800 */
[----:B-1----:R-:W-:Y:S01]  /*311c0*/  IMAD.MOV.U32 R74, RZ, RZ, R3 ;  /* 0x000000ffff4a7224 */ /* 0x002fe200078e0003 */
[----:B0-----:R-:W-:-:S02]  /*311d0*/  F2FP.F16.F32.PACK_AB R3, R6, R4 ;  /* 0x000000040603723e */ /* 0x001fc400000000ff */
[----:B------:R-:W-:-:S05]  /*311e0*/  F2FP.F16.F32.PACK_AB R4, R7, R5 ;  /* 0x000000050704723e */ /* 0x000fca00000000ff */
[----:B------:R0:W-:Y:S04]  /*311f0*/  STL [R1+0xea0], R4 ;  /* 0x000ea00401007387 */ /* 0x0001e80000100800 */
[----:B------:R-:W-:Y:S01]  /*31200*/  STL [R1+0x80], R3 ;  /* 0x0000800301007387 */ /* 0x000fe20000100800 */
[----:B0-----:R-:W-:-:S05]  /*31210*/  F2FP.F16.F32.PACK_AB R4, R10, R8 ;  /* 0x000000080a04723e */ /* 0x001fca00000000ff */
[----:B------:R0:W-:Y:S02]  /*31220*/  STL [R1+0x84], R4 ;  /* 0x0000840401007387 */ /* 0x0001e40000100800 */
[----:B0-----:R-:W-:Y:S01]  /*31230*/  F2FP.F16.F32.PACK_AB R4, R14, R12 ;  /* 0x0000000c0e04723e */ /* 0x001fe200000000ff */
[----:B------:R-:W-:Y:S01]  /*31240*/  IMAD.MOV.U32 R12, RZ, RZ, R72 ;  /* 0x000000ffff0c7224 */ /* 0x000fe200078e0048 */
[----:B------:R-:W-:Y:S01]  /*31250*/  F2FP.F16.F32.PACK_AB R72, R22, R20 ;  /* 0x000000141648723e */ /* 0x000fe200000000ff */
[----:B------:R-:W-:Y:S02]  /*31260*/  IMAD.MOV.U32 R14, RZ, RZ, R93 ;  /* 0x000000ffff0e7224 */ /* 0x000fe400078e005d */
[----:B------:R-:W-:Y:S02]  /*31270*/  IMAD.MOV.U32 R22, RZ, RZ, R92 ;  /* 0x000000ffff167224 */ /* 0x000fe400078e005c */
[----:B---3--:R-:W-:Y:S02]  /*31280*/  IMAD.MOV.U32 R20, RZ, RZ, R80 ;  /* 0x000000ffff147224 */ /* 0x008fe400078e0050 */
[----:B--2---:R-:W-:Y:S01]  /*31290*/  IMAD R3, R0, UR4, RZ ;  /* 0x0000000400037c24 */ /* 0x004fe2000f8e02ff */
[----:B------:R-:W-:Y:S01]  /*312a0*/  F2FP.F16.F32.PACK_AB R73, R26, R24 ;  /* 0x000000181a49723e */ /* 0x000fe200000000ff */
[----:B------:R-:W2:Y:S01]  /*312b0*/  LDL.LU R0, [R1+0xef8] ;  /* 0x000ef80001007983 */ /* 0x000ea20000300800 */
[----:B------:R-:W-:Y:S01]  /*312c0*/  F2FP.F16.F32.PACK_AB R6, R15, R13 ;  /* 0x0000000d0f06723e */ /* 0x000fe200000000ff */
[----:B------:R-:W0:Y:S02]  /*312d0*/  LDCU UR4, c[0x0][0x39c] ;  /* 0x00007380ff0477ac */ /* 0x000e240008000800 */
[----:B------:R1:W-:Y:S04]  /*312e0*/  STL [R1+0x88], R4 ;  /* 0x0000880401007387 */ /* 0x0003e80000100800 */
[----:B------:R-:W3:Y:S04]  /*312f0*/  LDL.LU R93, [R1+0xef4] ;  /* 0x000ef400015d7983 */ /* 0x000ee80000300800 */
[----:B------:R-:W2:Y:S01]  /*31300*/  LDL.LU R80, [R1+0xef0] ;  /* 0x000ef00001507983 */ /* 0x000ea20000300800 */
[----:B-1----:R-:W-:Y:S01]  /*31310*/  F2FP.F16.F32.PACK_AB R4, R18, R16 ;  /* 0x000000101204723e */ /* 0x002fe200000000ff */
[----:B------:R-:W-:Y:S01]  /*31320*/  IMAD.MOV.U32 R18, RZ, RZ, R68 ;  /* 0x000000ffff127224 */ /* 0x000fe200078e0044 */
[----:B------:R-:W-:Y:S01]  /*31330*/  F2FP.F16.F32.PACK_AB R68, R23, R21 ;  /* 0x000000151744723e */ /* 0x000fe200000000ff */
[----:B------:R-:W-:-:S02]  /*31340*/  IMAD.MOV.U32 R21, RZ, RZ, R81 ;  /* 0x000000ffff157224 */ /* 0x000fc400078e0051 */
[----:B------:R-:W2:Y:S01]  /*31350*/  LDL.LU R81, [R1+0xeec] ;  /* 0x000eec0001517983 */ /* 0x000ea20000300800 */
[----:B------:R-:W-:-:S03]  /*31360*/  IMAD.MOV.U32 R23, RZ, RZ, R83 ;  /* 0x000000ffff177224 */ /* 0x000fc600078e0053 */
[----:B------:R-:W2:Y:S04]  /*31370*/  LDL.LU R92, [R1+0xee8] ;  /* 0x000ee800015c7983 */ /* 0x000ea80000300800 */
[----:B------:R-:W2:Y:S01]  /*31380*/  LDL.LU R83, [R1+0xee4] ;  /* 0x000ee40001537983 */ /* 0x000ea20000300800 */
[----:B------:R-:W-:Y:S01]  /*31390*/  IMAD.MOV.U32 R16, RZ, RZ, R69 ;  /* 0x000000ffff107224 */ /* 0x000fe200078e0045 */
[----:B------:R-:W-:Y:S01]  /*313a0*/  F2FP.F16.F32.PACK_AB R69, R27, R25 ;  /* 0x000000191b45723e */ /* 0x000fe200000000ff */
[----:B------:R-:W-:Y:S01]  /*313b0*/  IMAD.MOV.U32 R25, RZ, RZ, R77 ;  /* 0x000000ffff197224 */ /* 0x000fe200078e004d */
        /* <DEDUP_REMOVED lines=9> */
[----:B------:R-:W-:-:S03]  /*31450*/  F2FP.F16.F32.PACK_AB R70, R31, R29 ;  /* 0x0000001d1f46723e */ /* 0x000fc600000000ff */
[----:B------:R-:W2:Y:S01]  /*31460*/  LDL.LU R78, [R1+0xed8] ;  /* 0x000ed800014e7983 */ /* 0x000ea20000300800 */
[----:B----4-:R-:W-:Y:S02]  /*31470*/  IMAD.MOV.U32 R31, RZ, RZ, R82 ;  /* 0x000000ffff1f7224 */ /* 0x010fe400078e0052 */
[----:B---3--:R-:W-:Y:S02]  /*31480*/  IMAD.MOV.U32 R30, RZ, RZ, R93 ;  /* 0x000000ffff1e7224 */ /* 0x008fe400078e005d */
[----:B--2---:R-:W-:Y:S02]  /*31490*/  IMAD.MOV.U32 R29, RZ, RZ, R81 ;  /* 0x000000ffff1d7224 */ /* 0x004fe400078e0051 */
[----:B------:R-:W-:Y:S02]  /*314a0*/  IMAD.MOV.U32 R28, RZ, RZ, R83 ;  /* 0x000000ffff1c7224 */ /* 0x000fe400078e0053 */
[----:B------:R-:W2:Y:S04]  /*314b0*/  LDL.LU R83, [R1+0xed4] ;  /* 0x000ed40001537983 */ /* 0x000ea80000300800 */
[----:B------:R-:W3:Y:S04]  /*314c0*/  LDL.LU R81, [R1+0xed0] ;  /* 0x000ed00001517983 */ /* 0x000ee80000300800 */
[----:B------:R-:W4:Y:S04]  /*314d0*/  LDL.LU R93, [R1+0xecc] ;  /* 0x000ecc00015d7983 */ /* 0x000f280000300800 */
[----:B------:R-:W2:Y:S01]  /*314e0*/  LDL.LU R82, [R1+0xec8] ;  /* 0x000ec80001527983 */ /* 0x000ea20000300800 */
[----:B------:R-:W-:Y:S01]  /*314f0*/  F2FP.F16.F32.PACK_AB R75, R34, R32 ;  /* 0x00000020224b723e */ /* 0x000fe200000000ff */
[----:B------:R-:W-:Y:S01]  /*31500*/  IMAD.MOV.U32 R17, RZ, RZ, R71 ;  /* 0x000000ffff117224 */ /* 0x000fe200078e0047 */
[----:B------:R-:W-:Y:S01]  /*31510*/  F2FP.F16.F32.PACK_AB R71, R35, R33 ;  /* 0x000000212347723e */ /* 0x000fe200000000ff */
[----:B------:R-:W-:Y:S01]  /*31520*/  IMAD.MOV.U32 R34, RZ, RZ, R80 ;  /* 0x000000ffff227224 */ /* 0x000fe200078e0050 */
[----:B------:R-:W-:Y:S01]  /*31530*/  F2FP.F16.F32.PACK_AB R80, R38, R36 ;  /* 0x000000242650723e */ /* 0x000fe200000000ff */
[----:B------:R-:W3:Y:S01]  /*31540*/  LDL.LU R32, [R1+0x1c0] ;  /* 0x0001c00001207983 */ /* 0x000ee20000300800 */
[----:B------:R-:W-:-:S03]  /*31550*/  IMAD.MOV.U32 R33, RZ, RZ, R92 ;  /* 0x000000ffff217224 */ /* 0x000fc600078e005c */
[----:B------:R-:W3:Y:S01]  /*31560*/  LDL.LU R92, [R1+0xec4] ;  /* 0x000ec400015c7983 */ /* 0x000ee20000300800 */
[----:B------:R-:W-:Y:S01]  /*31570*/  IMAD.MOV.U32 R38, RZ, RZ, R78 ;  /* 0x000000ffff267224 */ /* 0x000fe200078e004e */
[----:B------:R-:W-:Y:S01]  /*31580*/  F2FP.F16.F32.PACK_AB R78, R47, R45 ;  /* 0x0000002d2f4e723e */ /* 0x000fe200000000ff */
[----:B--2---:R-:W-:Y:S01]  /*31590*/  IMAD.MOV.U32 R36, RZ, RZ, R82 ;  /* 0x000000ffff247224 */ /* 0x004fe200078e0052 */
[----:B------:R-:W-:Y:S02]  /*315a0*/  F2FP.F16.F32.PACK_AB R82, R46, R44 ;  /* 0x0000002c2e52723e */ /* 0x000fe400000000ff */
[----:B------:R-:W2:Y:S01]  /*315b0*/  LDL.LU R44, [R1+0x1e0] ;  /* 0x0001e000012c7983 */ /* 0x000ea20000300800 */
[----:B----4-:R-:W-:Y:S02]  /*315c0*/  IMAD.MOV.U32 R45, RZ, RZ, R93 ;  /* 0x000000ffff2d7224 */ /* 0x010fe400078e005d */
[----:B------:R-:W1:Y:S01]  /*315d0*/  S2R R93, SR_TID.X ;  /* 0x00000000005d7919 */ /* 0x000e620000002100 */
[----:B------:R-:W-:Y:S01]  /*315e0*/  IMAD.MOV.U32 R35, RZ, RZ, R76 ;  /* 0x000000ffff237224 */ /* 0x000fe200078e004c */
[----:B------:R-:W-:Y:S01]  /*315f0*/  F2FP.F16.F32.PACK_AB R76, R39, R37 ;  /* 0x00000025274c723e */ /* 0x000fe200000000ff */
[----:B---3--:R-:W-:-:S02]  /*31600*/  IMAD.MOV.U32 R37, RZ, RZ, R81 ;  /* 0x000000ffff257224 */ /* 0x008fc400078e0051 */
[----:B------:R-:W-:Y:S02]  /*31610*/  IMAD.MOV.U32 R39, RZ, RZ, R77 ;  /* 0x000000ffff277224 */ /* 0x000fe400078e004d */
[----:B------:R-:W-:Y:S02]  /*31620*/  IMAD.MOV.U32 R46, RZ, RZ, R83 ;  /* 0x000000ffff2e7224 */ /* 0x000fe400078e0053 */
[----:B------:R-:W-:Y:S01]  /*31630*/  IMAD.MOV.U32 R47, RZ, RZ, R79 ;  /* 0x000000ffff2f7224 */ /* 0x000fe200078e004f */
[----:B------:R-:W-:Y:S01]  /*31640*/  STS.128 [R92+0x400], R36 ;  /* 0x000400245c007388 */ /* 0x000fe20000000c00 */
[----:B-1----:R-:W-:-:S05]  /*31650*/  IMAD.SHL.U32 R93, R93, 0x10, RZ ;  /* 0x000000105d5d7824 */ /* 0x002fca00078e00ff */
[----:B------:R-:W-:Y:S01]  /*31660*/  LOP3.LUT R93, R93, 0x7f0, RZ, 0xc0, !PT ;  /* 0x000007f05d5d7812 */ /* 0x000fe200078ec0ff */
[----:B------:R-:W-:Y:S01]  /*31670*/  IMAD.MOV.U32 R15, RZ, RZ, R2 ;  /* 0x000000ffff0f7224 */ /* 0x000fe200078e0002 */
[----:B--2---:R-:W-:Y:S01]  /*31680*/  STS.128 [R92], R44 ;  /* 0x0000002c5c007388 */ /* 0x004fe20000000c00 */
[----:B------:R-:W-:Y:S06]  /*31690*/  BAR.SYNC.DEFER_BLOCKING 0x0 ;  /* 0x0000000000007b1d */ /* 0x000fec0000010000 */
[----:B------:R-:W1:Y:S04]  /*316a0*/  LDS.128 R44, [R93+UR10] ;  /* 0x0000000a5d2c7984 */ /* 0x000e680008000c00 */
[----:B------:R-:W2:Y:S01]  /*316b0*/  LDS.128 R36, [R93+UR10+0x800] ;  /* 0x0008000a5d247984 */ /* 0x000ea20008000c00 */
[----:B------:R-:W-:Y:S06]  /*316c0*/  BAR.SYNC.DEFER_BLOCKING 0x0 ;  /* 0x0000000000007b1d */ /* 0x000fec0000010000 */
[----:B------:R-:W-:Y:S04]  /*316d0*/  STS.128 [R92], R32 ;  /* 0x000000205c007388 */ /* 0x000fe80000000c00 */
[----:B------:R-:W-:Y:S01]  /*316e0*/  STS.128 [R92+0x400], R28 ;  /* 0x0004001c5c007388 */ /* 0x000fe20000000c00 */
[----:B------:R-:W-:Y:S06]  /*316f0*/  BAR.SYNC.DEFER_BLOCKING 0x0 ;  /* 0x0000000000007b1d */ /* 0x000fec0000010000 */
[----:B------:R-:W3:Y:S04]  /*31700*/  LDS.128 R32, [R93+UR10] ;  /* 0x0000000a5d207984 */ /* 0x000ee80008000c00 */
[----:B------:R-:W4:Y:S01]  /*31710*/  LDS.128 R28, [R93+UR10+0x800] ;  /* 0x0008000a5d1c7984 */ /* 0x000f220008000c00 */
[----:B------:R-:W-:Y:S06]  /*31720*/  BAR.SYNC.DEFER_BLOCKING 0x0 ;  /* 0x0000000000007b1d */ /* 0x000fec0000010000 */
[----:B------:R0:W-:Y:S04]  /*31730*/  STS.128 [R92], R24 ;  /* 0x000000185c007388 */ /* 0x0001e80000000c00 */
[----:B------:R-:W-:Y:S01]  /*31740*/  STS.128 [R92+0x400], R20 ;  /* 0x000400145c007388 */ /* 0x000fe20000000c00 */
[----:B------:R-:W-:Y:S06]  /*31750*/  BAR.SYNC.DEFER_BLOCKING 0x0 ;  /* 0x0000000000007b1d */ /* 0x000fec0000010000 */
[----:B-1----:R-:W-:Y:S04]  /*31760*/  STL.64 [R1+0x50], R44 ;  /* 0x0000502c01007387 */ /* 0x002fe80000100a00 */
[----:B------:R-:W-:Y:S04]  /*31770*/  STL.64 [R1+0x58], R46 ;  /* 0x0000582e01007387 */ /* 0x000fe80000100a00 */
[----:B--2---:R-:W-:Y:S04]  /*31780*/  STL.64 [R1+0x1d0], R36 ;  /* 0x0001d02401007387 */ /* 0x004fe80000100a00 */
[----:B------:R-:W-:Y:S04]  /*31790*/  STL.64 [R1+0x1d8], R38 ;  /* 0x0001d82601007387 */ /* 0x000fe80000100a00 */
[----:B---3--:R-:W-:Y:S04]  /*317a0*/  STL.64 [R1+0x40], R32 ;  /* 0x0000402001007387 */ /* 0x008fe80000100a00 */
[----:B------:R-:W-:Y:S04]  /*317b0*/  STL.64 [R1+0x48], R34 ;  /* 0x0000482201007387 */ /* 0x000fe80000100a00 */
[----:B----4-:R-:W-:Y:S04]  /*317c0*/  STL.64 [R1+0x1b0], R28 ;  /* 0x0001b01c01007387 */ /* 0x010fe80000100a00 */
[----:B------:R-:W-:Y:S04]  /*317d0*/  STL.64 [R1+0x1b8], R30 ;  /* 0x0001b81e01007387 */ /* 0x000fe80000100a00 */
[----:B------:R-:W1:Y:S04]  /*317e0*/  LDS.128 R28, [R93+UR10] ;  /* 0x0000000a5d1c7984 */ /* 0x000e680008000c00 */
[----:B------:R-:W2:Y:S01]  /*317f0*/  LDS.128 R20, [R93+UR10+0x800] ;  /* 0x0008000a5d147984 */ /* 0x000ea20008000c00 */
[----:B------:R-:W-:Y:S06]  /*31800*/  BAR.SYNC.DEFER_BLOCKING 0x0 ;  /* 0x0000000000007b1d */ /* 0x000fec0000010000 */
[----:B0-----:R-:W3:Y:S04]  /*31810*/  LDL.LU R24, [R1+0x160] ;  /* 0x0001600001187983 */ /* 0x001ee80000300800 */
[----:B-1----:R-:W-:Y:S04]  /*31820*/  STL.64 [R1+0x30], R28 ;  /* 0x0000301c01007387 */ /* 0x002fe80000100a00 */
[----:B------:R-:W-:Y:S04]  /*31830*/  STL.64 [R1+0x38], R30 ;  /* 0x0000381e01007387 */ /* 0x000fe80000100a00 */
[----:B--2---:R-:W-:Y:S04]  /*31840*/  STL.64 [R1+0x20], R20 ;  /* 0x0000201401007387 */ /* 0x004fe80000100a00 */
[----:B------:R0:W-:Y:S04]  /*31850*/  STL.64 [R1+0x28], R22 ;  /* 0x0000281601007387 */ /* 0x0001e80000100a00 */
[----:B------:R-:W3:Y:S04]  /*31860*/  LDL.LU R25, [R1+0x164] ;  /* 0x0001640001197983 */ /* 0x000ee80000300800 */
[----:B------:R-:W3:Y:S04]  /*31870*/  LDL.LU R26, [R1+0x168] ;  /* 0x00016800011a7983 */ /* 0x000ee80000300800 */
[----:B------:R-:W3:Y:S01]  /*31880*/  LDL.LU R27, [R1+0x16c] ;  /* 0x00016c00011b7983 */ /* 0x000ee20000300800 */
[----:B0-----:R-:W-:-:S03]  /*31890*/  IMAD.MOV.U32 R23, RZ, RZ, R87 ;  /* 0x000000ffff177224 */ /* 0x001fc600078e0057 */
[----:B------:R-:W2:Y:S04]  /*318a0*/  LDL.LU R20, [R1+0x150] ;  /* 0x0001500001147983 */ /* 0x000ea80000300800 */
[----:B------:R-:W2:Y:S04]  /*318b0*/  LDL.LU R21, [R1+0x154] ;  /* 0x0001540001157983 */ /* 0x000ea80000300800 */
[----:B------:R-:W2:Y:S04]  /*318c0*/  LDL.LU R22, [R1+0x158] ;  /* 0x0001580001167983 */ /* 0x000ea80000300800 */
[----:B------:R0:W-:Y:S04]  /*318d0*/  STS.128 [R92+0x400], R12 ;  /* 0x0004000c5c007388 */ /* 0x0001e80000000c00 */
[----:B------:R-:W4:Y:S04]  /*318e0*/  LDL.LU R87, [R1+0xec0] ;  /* 0x000ec00001577983 */ /* 0x000f280000300800 */
[----:B------:R1:W-:Y:S01]  /*318f0*/  STS.128 [R92], R16 ;  /* 0x000000105c007388 */ /* 0x0003e20000000c00 */
[----:B------:R-:W-:Y:S01]  /*31900*/  BAR.SYNC.DEFER_BLOCKING 0x0 ;  /* 0x0000000000007b1d */ /* 0x000fe20000010000 */
[----:B0-----:R-:W-:-:S02]  /*31910*/  IMAD.MOV.U32 R12, RZ, RZ, R91 ;  /* 0x000000ffff0c7224 */ /* 0x001fc400078e005b */
[----:B------:R-:W-:-:S03]  /*31920*/  IMAD.MOV.U32 R13, RZ, RZ, R86 ;  /* 0x000000ffff0d7224 */ /* 0x000fc600078e0056 */
[----:B------:R-:W2:Y:S01]  /*31930*/  LDL.LU R91, [R1+0xebc] ;  /* 0x000ebc00015b7983 */ /* 0x000ea20000300800 */
[----:B------:R-:W-:Y:S02]  /*31940*/  IMAD.MOV.U32 R14, RZ, RZ, R90 ;  /* 0x000000ffff0e7224 */ /* 0x000fe400078e005a */
[----:B------:R-:W-:Y:S01]  /*31950*/  IMAD.MOV.U32 R15, RZ, RZ, R85 ;  /* 0x000000ffff0f7224 */ /* 0x000fe200078e0055 */
[----:B------:R-:W4:Y:S01]  /*31960*/  LDL.LU R86, [R1+0xeb8] ;  /* 0x000eb80001567983 */ /* 0x000f220000300800 */
[----:B-1----:R-:W-:-:S03]  /*31970*/  IMAD.MOV.U32 R16, RZ, RZ, R89 ;  /* 0x000000ffff107224 */ /* 0x002fc600078e0059 */
[----:B------:R-:W2:Y:S01]  /*31980*/  LDL.LU R90, [R1+0xeb4] ;  /* 0x000eb400015a7983 */ /* 0x000ea20000300800 */
[----:B------:R-:W-:-:S03]  /*31990*/  IMAD.MOV.U32 R17, RZ, RZ, R88 ;  /* 0x000000ffff117224 */ /* 0x000fc600078e0058 */
[----:B------:R-:W4:Y:S01]  /*319a0*/  LDL.LU R85, [R1+0xeb0] ;  /* 0x000eb00001557983 */ /* 0x000f220000300800 */
[----:B------:R-:W-:-:S03]  /*319b0*/  IMAD.MOV.U32 R18, RZ, RZ, R84 ;  /* 0x000000ffff127224 */ /* 0x000fc600078e0054 */
[----:B------:R-:W2:Y:S04]  /*319c0*/  LDL.LU R89, [R1+0xeac] ;  /* 0x000eac0001597983 */ /* 0x000ea80000300800 */
[----:B------:R-:W2:Y:S04]  /*319d0*/  LDL.LU R88, [R1+0xea8] ;  /* 0x000ea80001587983 */ /* 0x000ea80000300800 */
[----:B------:R-:W4:Y:S04]  /*319e0*/  LDL.LU R84, [R1+0xea4] ;  /* 0x000ea40001547983 */ /* 0x000f280000300800 */
[----:B------:R-:W3:Y:S04]  /*319f0*/  LDL.LU R19, [R1+0x14c] ;  /* 0x00014c0001137983 */ /* 0x000ee80000300800 */
[----:B------:R-:W0:Y:S04]  /*31a00*/  LDS.128 R32, [R93+UR10] ;  /* 0x0000000a5d207984 */ /* 0x000e280008000c00 */
[----:B------:R-:W1:Y:S01]  /*31a10*/  LDS.128 R28, [R93+UR10+0x800] ;  /* 0x0008000a5d1c7984 */ /* 0x000e620008000c00 */
[----:B------:R-:W-:Y:S01]  /*31a20*/  BAR.SYNC.DEFER_BLOCKING 0x0 ;  /* 0x0000000000007b1d */ /* 0x000fe20000010000 */
[----:B------:R-:W-:-:S02]  /*31a30*/  F2FP.F16.F32.PACK_AB R81, R42, R40 ;  /* 0x000000282a51723e */ /* 0x000fc400000000ff */
[----:B------:R-:W-:Y:S02]  /*31a40*/  F2FP.F16.F32.PACK_AB R8, R66, R64 ;  /* 0x000000404208723e */ /* 0x000fe400000000ff */
[----:B------:R-:W-:Y:S01]  /*31a50*/  F2FP.F16.F32.PACK_AB R42, R67, R65 ;  /* 0x00000041432a723e */ /* 0x000fe200000000ff */
[----:B0-----:R-:W-:Y:S04]  /*31a60*/  STL.64 [R1+0x10], R32 ;  /* 0x0000102001007387 */ /* 0x001fe80000100a00 */
[----:B------:R-:W-:Y:S01]  /*31a70*/  STL.64 [R1+0x18], R34 ;  /* 0x0000182201007387 */ /* 0x000fe20000100a00 */
[----:B------:R-:W-:Y:S02]  /*31a80*/  F2FP.F16.F32.PACK_AB R5, R11, R9 ;  /* 0x000000090b05723e */ /* 0x000fe400000000ff */
[----:B------:R-:W-:-:S02]  /*31a90*/  F2FP.F16.F32.PACK_AB R9, R62, R60 ;  /* 0x0000003c3e09723e */ /* 0x000fc400000000ff */
[----:B------:R-:W-:Y:S01]  /*31aa0*/  F2FP.F16.F32.PACK_AB R40, R63, R61 ;  /* 0x0000003d3f28723e */ /* 0x000fe200000000ff */
[----:B-1----:R-:W-:Y:S04]  /*31ab0*/  STL.64 [R1], R28 ;  /* 0x0000001c01007387 */ /* 0x002fe80000100a00 */
[----:B------:R-:W-:Y:S01]  /*31ac0*/  STL.64 [R1+0x8], R30 ;  /* 0x0000081e01007387 */ /* 0x000fe20000100a00 */
[----:B------:R-:W-:Y:S02]  /*31ad0*/  F2FP.F16.F32.PACK_AB R77, R43, R41 ;  /* 0x000000292b4d723e */ /* 0x000fe400000000ff */
[----:B------:R-:W-:Y:S02]  /*31ae0*/  F2FP.F16.F32.PACK_AB R11, R54, R52 ;  /* 0x00000034360b723e */ /* 0x000fe400000000ff */
[----:B------:R-:W-:Y:S01]  /*31af0*/  F2FP.F16.F32.PACK_AB R41, R55, R53 ;  /* 0x000000353729723e */ /* 0x000fe200000000ff */
[----:B--2---:R-:W-:Y:S04]  /*31b00*/  STS.128 [R92], R88 ;  /* 0x000000585c007388 */ /* 0x004fe80000000c00 */
[----:B----4-:R-:W-:Y:S01]  /*31b10*/  STS.128 [R92+0x400], R84 ;  /* 0x000400545c007388 */ /* 0x010fe20000000c00 */
[----:B------:R-:W-:Y:S06]  /*31b20*/  BAR.SYNC.DEFER_BLOCKING 0x0 ;  /* 0x0000000000007b1d */ /* 0x000fec0000010000 */
[----:B------:R-:W0:Y:S04]  /*31b30*/  LDS.128 R88, [R93+UR10] ;  /* 0x0000000a5d587984 */ /* 0x000e280008000c00 */
[----:B------:R-:W1:Y:S01]  /*31b40*/  LDS.128 R84, [R93+UR10+0x800] ;  /* 0x0008000a5d547984 */ /* 0x000e620008000c00 */
[----:B------:R-:W-:Y:S06]  /*31b50*/  BAR.SYNC.DEFER_BLOCKING 0x0 ;  /* 0x0000000000007b1d */ /* 0x000fec0000010000 */
[----:B---3--:R-:W-:Y:S04]  /*31b60*/  STS.128 [R92], R24 ;  /* 0x000000185c007388 */ /* 0x008fe80000000c00 */
[----:B------:R-:W-:Y:S01]  /*31b70*/  STS.128 [R92+0x400], R20 ;  /* 0x000400145c007388 */ /* 0x000fe20000000c00 */
[----:B------:R-:W-:Y:S06]  /*31b80*/  BAR.SYNC.DEFER_BLOCKING 0x0 ;  /* 0x0000000000007b1d */ /* 0x000fec0000010000 */
[----:B------:R-:W2:Y:S04]  /*31b90*/  LDS.128 R64, [R93+UR10] ;  /* 0x0000000a5d407984 */ /* 0x000ea80008000c00 */
[----:B------:R-:W3:Y:S01]  /*31ba0*/  LDS.128 R32, [R93+UR10+0x800] ;  /* 0x0008000a5d207984 */ /* 0x000ee20008000c00 */
[----:B------:R-:W-:Y:S06]  /*31bb0*/  BAR.SYNC.DEFER_BLOCKING 0x0 ;  /* 0x0000000000007b1d */ /* 0x000fec0000010000 */
[----:B------:R-:W-:Y:S04]  /*31bc0*/  STS.128 [R92], R16 ;  /* 0x000000105c007388 */ /* 0x000fe80000000c00 */
[----:B------:R-:W-:Y:S01]  /*31bd0*/  STS.128 [R92+0x400], R12 ;  /* 0x0004000c5c007388 */ /* 0x000fe20000000c00 */
[----:B------:R-:W-:Y:S06]  /*31be0*/  BAR.SYNC.DEFER_BLOCKING 0x0 ;  /* 0x0000000000007b1d */ /* 0x000fec0000010000 */
[----:B------:R-:W4:Y:S04]  /*31bf0*/  LDS.128 R60, [R93+UR10] ;  /* 0x0000000a5d3c7984 */ /* 0x000f280008000c00 */
[----:B0-----:R-:W-:Y:S04]  /*31c00*/  STL.64 [R1+0xe30], R88 ;  /* 0x000e305801007387 */ /* 0x001fe80000100a00 */
[----:B------:R-:W-:Y:S04]  /*31c10*/  STL [R1+0xe28], R90 ;  /* 0x000e285a01007387 */ /* 0x000fe80000100800 */
[----:B------:R-:W-:Y:S04]  /*31c20*/  STL [R1+0xe40], R90 ;  /* 0x000e405a01007387 */ /* 0x000fe80000100800 */
[----:B------:R-:W-:Y:S04]  /*31c30*/  STL [R1+0xe1c], R91 ;  /* 0x000e1c5b01007387 */ /* 0x000fe80000100800 */
[----:B------:R-:W-:Y:S04]  /*31c40*/  STL [R1+0xe60], R91 ;  /* 0x000e605b01007387 */ /* 0x000fe80000100800 */
[----:B-1----:R-:W-:Y:S04]  /*31c50*/  STL [R1+0xe50], R86 ;  /* 0x000e505601007387 */ /* 0x002fe80000100800 */
[----:B------:R-:W-:Y:S04]  /*31c60*/  STL.64 [R1+0xe20], R84 ;  /* 0x000e205401007387 */ /* 0x000fe80000100a00 */
[----:B------:R0:W-:Y:S04]  /*31c70*/  STL [R1+0xe18], R87 ;  /* 0x000e185701007387 */ /* 0x0001e80000100800 */
[----:B--2---:R-:W-:Y:S04]  /*31c80*/  STL.64 [R1+0xe48], R64 ;  /* 0x000e484001007387 */ /* 0x004fe80000100a00 */
[----:B------:R-:W-:Y:S01]  /*31c90*/  STL.64 [R1+0xe68], R64 ;  /* 0x000e684001007387 */ /* 0x000fe20000100a00 */
[----:B------:R-:W-:Y:S01]  /*31ca0*/  F2FP.F16.F32.PACK_AB R83, R50, R48 ;  /* 0x000000303253723e */ /* 0x000fe200000000ff */
[----:B0-----:R-:W0:Y:S02]  /*31cb0*/  LDC R87, c[0x0][0x3b8] ;  /* 0x0000ee00ff577b82 */ /* 0x001e240000000800 */
[----:B------:R-:W-:Y:S04]  /*31cc0*/  STL.64 [R1+0xe38], R66 ;  /* 0x000e384201007387 */ /* 0x000fe80000100a00 */
[----:B------:R-:W-:Y:S04]  /*31cd0*/  STL.64 [R1+0xe70], R66 ;  /* 0x000e704201007387 */ /* 0x000fe80000100a00 */
[----:B---3--:R-:W-:Y:S04]  /*31ce0*/  STL.64 [R1+0xe78], R32 ;  /* 0x000e782001007387 */ /* 0x008fe80000100a00 */
[----:B------:R-:W-:Y:S04]  /*31cf0*/  STL.64 [R1+0xe58], R34 ;  /* 0x000e582201007387 */ /* 0x000fe80000100a00 */
[----:B----4-:R-:W-:Y:S04]  /*31d00*/  STL.64 [R1+0xe88], R62 ;  /* 0x000e883e01007387 */ /* 0x010fe80000100a00 */
[----:B------:R1:W-:Y:S01]  /*31d10*/  STL.64 [R1+0xe80], R60 ;  /* 0x000e803c01007387 */ /* 0x0003e20000100a00 */
[----:B------:R-:W-:-:S03]  /*31d20*/  F2FP.F16.F32.PACK_AB R79, R51, R49 ;  /* 0x00000031334f723e */ /* 0x000fc600000000ff */
[----:B------:R-:W2:Y:S04]  /*31d30*/  LDS.128 R28, [R93+UR10+0x800] ;  /* 0x0008000a5d1c7984 */ /* 0x000ea80008000c00 */
[----:B-1----:R-:W3:Y:S04]  /*31d40*/  LDL.LU R60, [R1+0x90] ;  /* 0x00009000013c7983 */ /* 0x002ee80000300800 */
[----:B------:R-:W3:Y:S04]  /*31d50*/  LDL.LU R61, [R1+0x94] ;  /* 0x00009400013d7983 */ /* 0x000ee80000300800 */
[----:B------:R-:W3:Y:S04]  /*31d60*/  LDL.LU R62, [R1+0x98] ;  /* 0x00009800013e7983 */ /* 0x000ee80000300800 */
[----:B------:R-:W3:Y:S04]  /*31d70*/  LDL.LU R63, [R1+0x9c] ;  /* 0x00009c00013f7983 */ /* 0x000ee80000300800 */
[----:B------:R-:W4:Y:S04]  /*31d80*/  LDL.LU R24, [R1+0x110] ;  /* 0x0001100001187983 */ /* 0x000f280000300800 */
[----:B------:R-:W4:Y:S04]  /*31d90*/  LDL.LU R25, [R1+0x114] ;  /* 0x0001140001197983 */ /* 0x000f280000300800 */
[----:B------:R-:W4:Y:S04]  /*31da0*/  LDL.LU R26, [R1+0x118] ;  /* 0x00011800011a7983 */ /* 0x000f280000300800 */
[----:B------:R-:W4:Y:S04]  /*31db0*/  LDL.LU R27, [R1+0x11c] ;  /* 0x00011c00011b7983 */ /* 0x000f280000300800 */
        /* <DEDUP_REMOVED lines=27> */
[----:B------:R-:W3:Y:S01]  /*31f70*/  LDL.LU R47, [R1+0xcc] ;  /* 0x0000cc00012f7983 */ /* 0x000ee20000300800 */
[----:B------:R-:W-:Y:S06]  /*31f80*/  BAR.SYNC.DEFER_BLOCKING 0x0 ;  /* 0x0000000000007b1d */ /* 0x000fec0000010000 */
[----:B--2---:R-:W-:Y:S04]  /*31f90*/  STL.64 [R1+0xe98], R30 ;  /* 0x000e981e01007387 */ /* 0x004fe80000100a00 */
[----:B------:R1:W-:Y:S04]  /*31fa0*/  STL.64 [R1+0xe90], R28 ;  /* 0x000e901c01007387 */ /* 0x0003e80000100a00 */
[----:B-1----:R-:W2:Y:S04]  /*31fb0*/  LDL.LU R28, [R1+0xa0] ;  /* 0x0000a000011c7983 */ /* 0x002ea80000300800 */
[----:B------:R-:W2:Y:S04]  /*31fc0*/  LDL.LU R29, [R1+0xa4] ;  /* 0x0000a400011d7983 */ /* 0x000ea80000300800 */
[----:B------:R-:W2:Y:S04]  /*31fd0*/  LDL.LU R30, [R1+0xa8] ;  /* 0x0000a800011e7983 */ /* 0x000ea80000300800 */
[----:B------:R-:W2:Y:S01]  /*31fe0*/  LDL.LU R31, [R1+0xac] ;  /* 0x0000ac00011f7983 */ /* 0x000ea20000300800 */
[----:B------:R-:W-:-:S02]  /*31ff0*/  F2FP.F16.F32.PACK_AB R10, R58, R56 ;  /* 0x000000383a0a723e */ /* 0x000fc400000000ff */
[----:B------:R-:W-:Y:S01]  /*32000*/  F2FP.F16.F32.PACK_AB R43, R59, R57 ;  /* 0x000000393b2b723e */ /* 0x000fe200000000ff */
[----:B----4-:R-:W-:Y:S04]  /*32010*/  STS.128 [R92+0x400], R24 ;  /* 0x000400185c007388 */ /* 0x010fe80000000c00 */
[----:B---3--:R-:W-:Y:S01]  /*32020*/  STS.128 [R92], R52 ;  /* 0x000000345c007388 */ /* 0x008fe20000000c00 */
[----:B------:R-:W-:Y:S06]  /*32030*/  BAR.SYNC.DEFER_BLOCKING 0x0 ;  /* 0x0000000000007b1d */ /* 0x000fec0000010000 */
[----:B------:R-:W1:Y:S04]  /*32040*/  LDS.128 R56, [R93+UR10] ;  /* 0x0000000a5d387984 */ /* 0x000e680008000c00 */
[----:B------:R-:W-:Y:S01]  /*32050*/  LDS.128 R24, [R93+UR10+0x800] ;  /* 0x0008000a5d187984 */ /* 0x000fe20008000c00 */
[----:B------:R-:W-:Y:S06]  /*32060*/  BAR.SYNC.DEFER_BLOCKING 0x0 ;  /* 0x0000000000007b1d */ /* 0x000fec0000010000 */
[----:B------:R3:W-:Y:S04]  /*32070*/  STS.128 [R92], R36 ;  /* 0x000000245c007388 */ /* 0x0007e80000000c00 */
[----:B---3--:R-:W3:Y:S01]  /*32080*/  LDL.LU R36, [R1+0x80] ;  /* 0x0000800001247983 */ /* 0x008ee20000300800 */
[----:B------:R-:W-:-:S03]  /*32090*/  IMAD.MOV.U32 R39, RZ, RZ, R4 ;  /* 0x000000ffff277224 */ /* 0x000fc600078e0004 */
[----:B------:R-:W3:Y:S04]  /*320a0*/  LDL.LU R37, [R1+0x84] ;  /* 0x0000840001257983 */ /* 0x000ee80000300800 */
[----:B------:R-:W3:Y:S04]  /*320b0*/  LDL.LU R38, [R1+0x88] ;  /* 0x0000880001267983 */ /* 0x000ee80000300800 */
[----:B------:R-:W4:Y:S04]  /*320c0*/  LDL.LU R4, [R1+0xea0] ;  /* 0x000ea00001047983 */ /* 0x000f280000300800 */
[----:B------:R-:W-:Y:S01]  /*320d0*/  STS.128 [R92+0x400], R20 ;  /* 0x000400145c007388 */ /* 0x000fe20000000c00 */
[----:B------:R-:W-:Y:S06]  /*320e0*/  BAR.SYNC.DEFER_BLOCKING 0x0 ;  /* 0x0000000000007b1d */ /* 0x000fec0000010000 */
[----:B------:R-:W4:Y:S04]  /*320f0*/  LDL.LU R65, [R1+0xac0] ;  /* 0x000ac00001417983 */ /* 0x000f280000300800 */
[----:B------:R-:W4:Y:S04]  /*32100*/  LDL.LU R64, [R1+0xac4] ;  /* 0x000ac40001407983 */ /* 0x000f280000300800 */
[----:B------:R-:W4:Y:S01]  /*32110*/  LDL.LU R90, [R1+0x50] ;  /* 0x00005000015a7983 */ /* 0x000f220000300800 */
[----:B------:R-:W-:-:S03]  /*32120*/  ISETP.LT.AND P2, PT, R0, UR19, !P0 ;  /* 0x0000001300007c0c */ /* 0x000fc6000c741270 */
[----:B------:R-:W0:Y:S04]  /*32130*/  LDS.128 R52, [R93+UR10] ;  /* 0x0000000a5d347984 */ /* 0x000e280008000c00 */
[----:B------:R-:W-:Y:S01]  /*32140*/  LDS.128 R20, [R93+UR10+0x800] ;  /* 0x0008000a5d147984 */ /* 0x000fe20008000c00 */
[----:B------:R-:W-:Y:S01]  /*32150*/  BAR.SYNC.DEFER_BLOCKING 0x0 ;  /* 0x0000000000007b1d */ /* 0x000fe20000010000 */
[----:B------:R-:W-:-:S05]  /*32160*/  LEA R2, P3, R3, UR16, 0x1 ;  /* 0x0000001003027c11 */ /* 0x000fca000f8608ff */
[----:B------:R-:W4:Y:S04]  /*32170*/  LDL.LU R84, [R1+0x54] ;  /* 0x0000540001547983 */ /* 0x000f280000300800 */
[----:B------:R-:W-:Y:S04]  /*32180*/  STS.128 [R92], R48 ;  /* 0x000000305c007388 */ /* 0x000fe80000000c00 */
[----:B------:R-:W-:Y:S01]  /*32190*/  STS.128 [R92+0x400], R16 ;  /* 0x000400105c007388 */ /* 0x000fe20000000c00 */
[----:B------:R-:W-:Y:S06]  /*321a0*/  BAR.SYNC.DEFER_BLOCKING 0x0 ;  /* 0x0000000000007b1d */ /* 0x000fec0000010000 */
[----:B------:R-:W0:Y:S04]  /*321b0*/  LDS.128 R48, [R93+UR10] ;  /* 0x0000000a5d307984 */ /* 0x000e280008000c00 */
[----:B------:R-:W-:Y:S01]  /*321c0*/  LDS.128 R16, [R93+UR10+0x800] ;  /* 0x0008000a5d107984 */ /* 0x000fe20008000c00 */
[----:B------:R-:W-:Y:S06]  /*321d0*/  BAR.SYNC.DEFER_BLOCKING 0x0 ;  /* 0x0000000000007b1d */ /* 0x000fec0000010000 */
[----:B------:R-:W-:Y:S04]  /*321e0*/  STS.128 [R92], R44 ;  /* 0x0000002c5c007388 */ /* 0x000fe80000000c00 */
[----:B------:R-:W-:Y:S01]  /*321f0*/  STS.128 [R92+0x400], R12 ;  /* 0x0004000c5c007388 */ /* 0x000fe20000000c00 */
[----:B------:R-:W-:Y:S06]  /*32200*/  BAR.SYNC.DEFER_BLOCKING 0x0 ;  /* 0x0000000000007b1d */ /* 0x000fec0000010000 */
[----:B------:R-:W0:Y:S04]  /*32210*/  LDS.128 R44, [R93+UR10] ;  /* 0x0000000a5d2c7984 */ /* 0x000e280008000c00 */
[----:B------:R-:W-:Y:S01]  /*32220*/  LDS.128 R12, [R93+UR10+0x800] ;  /* 0x0008000a5d0c7984 */ /* 0x000fe20008000c00 */
[----:B------:R-:W-:Y:S06]  /*32230*/  BAR.SYNC.DEFER_BLOCKING 0x0 ;  /* 0x0000000000007b1d */ /* 0x000fec0000010000 */
[----:B--2---:R2:W-:Y:S04]  /*32240*/  STS.128 [R92], R28 ;  /* 0x0000001c5c007388 */ /* 0x0045e80000000c00 */
[----:B------:R1:W-:Y:S01]  /*32250*/  STS.128 [R92+0x400], R60 ;  /* 0x0004003c5c007388 */ /* 0x0003e20000000c00 */
[----:B--2---:R-:W-:-:S02]  /*32260*/  IMAD.MOV.U32 R28, RZ, RZ, R11 ;  /* 0x000000ffff1c7224 */ /* 0x004fc400078e000b */
[----:B------:R-:W-:Y:S02]  /*32270*/  IMAD.MOV.U32 R29, RZ, RZ, R10 ;  /* 0x000000ffff1d7224 */ /* 0x000fe400078e000a */
[----:B-1----:R-:W-:Y:S02]  /*32280*/  IMAD.MOV.U32 R60, RZ, RZ, R41 ;  /* 0x000000ffff3c7224 */ /* 0x002fe400078e0029 */
[----:B------:R-:W-:Y:S02]  /*32290*/  IMAD.MOV.U32 R61, RZ, RZ, R43 ;  /* 0x000000ffff3d7224 */ /* 0x000fe400078e002b */
[----:B------:R-:W-:Y:S02]  /*322a0*/  IMAD.MOV.U32 R62, RZ, RZ, R40 ;  /* 0x000000ffff3e7224 */ /* 0x000fe400078e0028 */
[----:B------:R-:W-:Y:S01]  /*322b0*/  IMAD.MOV.U32 R63, RZ, RZ, R42 ;  /* 0x000000ffff3f7224 */ /* 0x000fe200078e002a */
[----:B------:R-:W-:Y:S01]  /*322c0*/  BAR.SYNC.DEFER_BLOCKING 0x0 ;  /* 0x0000000000007b1d */ /* 0x000fe20000010000 */
[----:B------:R-:W-:-:S02]  /*322d0*/  IMAD.MOV.U32 R30, RZ, RZ, R9 ;  /* 0x000000ffff1e7224 */ /* 0x000fc400078e0009 */
[----:B------:R-:W-:-:S03]  /*322e0*/  IMAD.MOV.U32 R31, RZ, RZ, R8 ;  /* 0x000000ffff1f7224 */ /* 0x000fc600078e0008 */
[----:B------:R-:W1:Y:S04]  /*322f0*/  LDS.128 R40, [R93+UR10] ;  /* 0x0000000a5d287984 */ /* 0x000e680008000c00 */
[----:B------:R-:W-:Y:S01]  /*32300*/  LDS.128 R8, [R93+UR10+0x800] ;  /* 0x0008000a5d087984 */ /* 0x000fe20008000c00 */
[----:B------:R-:W-:Y:S06]  /*32310*/  BAR.SYNC.DEFER_BLOCKING 0x0 ;  /* 0x0000000000007b1d */ /* 0x000fec0000010000 */
[----:B---3--:R-:W-:Y:S04]  /*32320*/  STS.128 [R92], R36 ;  /* 0x000000245c007388 */ /* 0x008fe80000000c00 */
[----:B----4-:R-:W-:Y:S01]  /*32330*/  STS.128 [R92+0x400], R4 ;  /* 0x000400045c007388 */ /* 0x010fe20000000c00 */
[----:B------:R-:W-:Y:S06]  /*32340*/  BAR.SYNC.DEFER_BLOCKING 0x0 ;  /* 0x0000000000007b1d */ /* 0x000fec0000010000 */
[----:B------:R-:W2:Y:S04]  /*32350*/  LDS.128 R36, [R93+UR10] ;  /* 0x0000000a5d247984 */ /* 0x000ea80008000c00 */
[----:B------:R-:W-:Y:S01]  /*32360*/  LDS.128 R4, [R93+UR10+0x800] ;  /* 0x0008000a5d047984 */ /* 0x000fe20008000c00 */
[----:B------:R-:W-:Y:S06]  /*32370*/  BAR.SYNC.DEFER_BLOCKING 0x0 ;  /* 0x0000000000007b1d */ /* 0x000fec0000010000 */
[----:B------:R-:W-:Y:S04]  /*32380*/  STS.128 [R92], R72 ;  /* 0x000000485c007388 */ /* 0x000fe80000000c00 */
[----:B------:R-:W-:Y:S01]  /*32390*/  STS.128 [R92+0x400], R68 ;  /* 0x000400445c007388 */ /* 0x000fe20000000c00 */
[----:B------:R-:W-:Y:S06]  /*323a0*/  BAR.SYNC.DEFER_BLOCKING 0x0 ;  /* 0x0000000000007b1d */ /* 0x000fec0000010000 */
[----:B------:R-:W3:Y:S04]  /*323b0*/  LDS.128 R68, [R93+UR10] ;  /* 0x0000000a5d447984 */ /* 0x000ee80008000c00 */
[----:B------:R-:W-:Y:S01]  /*323c0*/  LDS.128 R72, [R93+UR10+0x800] ;  /* 0x0008000a5d487984 */ /* 0x000fe20008000c00 */
[----:B------:R-:W-:Y:S06]  /*323d0*/  BAR.SYNC.DEFER_BLOCKING 0x0 ;  /* 0x0000000000007b1d */ /* 0x000fec0000010000 */
[----:B------:R-:W-:Y:S04]  /*323e0*/  STS.128 [R92], R80 ;  /* 0x000000505c007388 */ /* 0x000fe80000000c00 */
[----:B------:R-:W-:Y:S01]  /*323f0*/  STS.128 [R92+0x400], R76 ;  /* 0x0004004c5c007388 */ /* 0x000fe20000000c00 */
[----:B------:R-:W-:Y:S06]  /*32400*/  BAR.SYNC.DEFER_BLOCKING 0x0 ;  /* 0x0000000000007b1d */ /* 0x000fec0000010000 */
[----:B------:R-:W4:Y:S04]  /*32410*/  LDS.128 R76, [R93+UR10] ;  /* 0x0000000a5d4c7984 */ /* 0x000f280008000c00 */
[----:B------:R-:W-:Y:S01]  /*32420*/  LDS.128 R80, [R93+UR10+0x800] ;  /* 0x0008000a5d507984 */ /* 0x000fe20008000c00 */
[----:B------:R-:W-:Y:S01]  /*32430*/  BAR.SYNC.DEFER_BLOCKING 0x0 ;  /* 0x0000000000007b1d */ /* 0x000fe20000010000 */
[----:B0-----:R-:W-:Y:S01]  /*32440*/  IMAD R0, R0, R87, RZ ;  /* 0x0000005700007224 */ /* 0x001fe200078e02ff */
[----:B------:R-:W-:-:S04]  /*32450*/  LEA.HI.X.SX32 R3, R3, UR17, 0x1, P3 ;  /* 0x0000001103037c11 */ /* 0x000fc800098f0eff */
[CC--:B------:R-:W-:Y:S01]  /*32460*/  LEA R32, P3, R0.reuse, R2.reuse, 0x1 ;  /* 0x0000000200207211 */ /* 0x0c0fe200078608ff */
[----:B------:R0:W-:Y:S04]  /*32470*/  STS.128 [R92], R28 ;  /* 0x0000001c5c007388 */ /* 0x0001e80000000c00 */
[----:B------:R1:W-:Y:S01]  /*32480*/  STS.128 [R92+0x400], R60 ;  /* 0x0004003c5c007388 */ /* 0x0003e20000000c00 */
[----:B------:R-:W-:Y:S01]  /*32490*/  LEA.HI.X.SX32 R33, R0, R3, 0x1, P3 ;  /* 0x0000000300217211 */ /* 0x000fe200018f0eff */
[----:B------:R-:W-:Y:S06]  /*324a0*/  BAR.SYNC.DEFER_BLOCKING 0x0 ;  /* 0x0000000000007b1d */ /* 0x000fec0000010000 */
[----:B0-----:R-:W2:Y:S04]  /*324b0*/  LDL.LU.64 R30, [R1+0xe98] ;  /* 0x000e9800011e7983 */ /* 0x001ea80000300a00 */
[----:B------:R-:W2:Y:S04]  /*324c0*/  LDL.LU.64 R28, [R1+0xe90] ;  /* 0x000e9000011c7983 */ /* 0x000ea80000300a00 */
[----:B-1----:R-:W2:Y:S04]  /*324d0*/  LDL.LU.64 R62, [R1+0xe88] ;  /* 0x000e8800013e7983 */ /* 0x002ea80000300a00 */
[----:B------:R-:W2:Y:S04]  /*324e0*/  LDL.LU.64 R60, [R1+0xe80] ;  /* 0x000e8000013c7983 */ /* 0x000ea80000300a00 */
[----:B------:R-:W2:Y:S01]  /*324f0*/  LDL.LU R89, [R1+0xac8] ;  /* 0x000ac80001597983 */ /* 0x000ea20000300800 */
[CC--:B------:R-:W-:Y:S01]  /*32500*/  IMAD R0, R65.reuse, R87.reuse, RZ ;  /* 0x0000005741007224 */ /* 0x0c0fe200078e02ff */
[----:B------:R-:W-:Y:S01]  /*32510*/  ISETP.LT.AND P4, PT, R65, UR4, !P0 ;  /* 0x0000000441007c0c */ /* 0x000fe2000c781270 */
[C---:B------:R-:W-:Y:S01]  /*32520*/  IMAD R86, R64.reuse, R87, RZ ;  /* 0x0000005740567224 */ /* 0x040fe200078e02ff */
[----:B------:R-:W-:Y:S01]  /*32530*/  ISETP.LT.AND P3, PT, R64, UR5, !P0 ;  /* 0x0000000540007c0c */ /* 0x000fe2000c761270 */
[----:B------:R0:W-:Y:S01]  /*32540*/  @P2 STG.E.U16 desc[UR24][R32.64], R90 ;  /* 0x0000005a20002986 */ /* 0x0001e2000c101518 */
[-C--:B------:R-:W-:Y:S01]  /*32550*/  LEA R92, P2, R0, R2.reuse, 0x1 ;  /* 0x00000002005c7211 */ /* 0x080fe200078408ff */
[----:B------:R-:W1:Y:S01]  /*32560*/  LDCU UR4, c[0x0][0x39c] ;  /* 0x00007380ff0477ac */ /* 0x000e620008000800 */
[----:B------:R-:W-:-:S02]  /*32570*/  LEA R64, P5, R86, R2, 0x1 ;  /* 0x0000000256407211 */ /* 0x000fc400078a08ff */
[----:B------:R-:W-:Y:S01]  /*32580*/  PRMT R67, R90, 0x7632, R67 ;  /* 0x000076325a437816 */ /* 0x000fe20000000043 */
[----:B------:R-:W1:Y:S01]  /*32590*/  LDCU UR5, c[0x0][0x39c] ;  /* 0x00007380ff0577ac */ /* 0x000e620008000800 */
[-C--:B------:R-:W-:Y:S01]  /*325a0*/  LEA.HI.X.SX32 R93, R0, R3.reuse, 0x1, P2 ;  /* 0x00000003005d7211 */ /* 0x080fe200010f0eff */
[----:B0-----:R-:W3:Y:S01]  /*325b0*/  LDL.LU R33, [R1+0xacc] ;  /* 0x000acc0001217983 */ /* 0x001ee20000300800 */
[----:B------:R-:W-:-:S03]  /*325c0*/  LEA.HI.X.SX32 R65, R86, R3, 0x1, P5 ;  /* 0x0000000356417211 */ /* 0x000fc600028f0eff */
[----:B------:R-:W4:Y:S04]  /*325d0*/  LDL.LU R32, [R1+0xad0] ;  /* 0x000ad00001207983 */ /* 0x000f280000300800 */
[----:B------:R-:W4:Y:S04]  /*325e0*/  LDL.LU R85, [R1+0x58] ;  /* 0x0000580001557983 */ /* 0x000f280000300800 */
[----:B------:R-:W4:Y:S04]  /*325f0*/  LDL.LU R86, [R1+0xad4] ;  /* 0x000ad40001567983 */ /* 0x000f280000300800 */
[----:B------:R0:W-:Y:S04]  /*32600*/  @P4 STG.E.U16 desc[UR24][R92.64], R67 ;  /* 0x000000435c004986 */ /* 0x0001e8000c101518 */
[----:B------:R-:W4:Y:S04]  /*32610*/  LDL.LU R90, [R1+0x5c] ;  /* 0x00005c00015a7983 */ /* 0x000f280000300800 */
[----:B0-----:R-:W4:Y:S04]  /*32620*/  LDL.LU R67, [R1+0xad8] ;  /* 0x000ad80001437983 */ /* 0x001f280000300800 */
[----:B------:R4:W-:Y:S01]  /*32630*/  @P3 STG.E.U16 desc[UR24][R64.64], R84 ;  /* 0x0000005440003986 */ /* 0x0009e2000c101518 */
[C---:B--2---:R-:W-:Y:S01]  /*32640*/  IMAD R0, R89.reuse, R87, RZ ;  /* 0x0000005759007224 */ /* 0x044fe200078e02ff */
[----:B------:R-:W-:Y:S01]  /*32650*/  ISETP.LT.AND P2, PT, R89, UR6, !P0 ;  /* 0x0000000659007c0c */ /* 0x000fe2000c741270 */
[----:B------:R-:W0:Y:S03]  /*32660*/  LDCU UR6, c[0x0][0x39c] ;  /* 0x00007380ff0677ac */ /* 0x000e260008000800 */
[----:B------:R-:W-:-:S04]  /*32670*/  LEA R92, P4, R0, R2, 0x1 ;  /* 0x00000002005c7211 */ /* 0x000fc800078808ff */
[----:B------:R-:W-:Y:S02]  /*32680*/  LEA.HI.X.SX32 R93, R0, R3, 0x1, P4 ;  /* 0x00000003005d7211 */ /* 0x000fe400020f0eff */
[----:B------:R-:W-:Y:S01]  /*32690*/  PRMT R0, R84, 0x7632, R0 ;  /* 0x0000763254007816 */ /* 0x000fe20000000000 */
[CC--:B---3--:R-:W-:Y:S01]  /*326a0*/  IMAD R89, R33.reuse, R87.reuse, RZ ;  /* 0x0000005721597224 */ /* 0x0c8fe200078e02ff */
[----:B------:R-:W-:Y:S01]  /*326b0*/  ISETP.LT.AND P3, PT, R33, UR7, !P0 ;  /* 0x0000000721007c0c */ /* 0x000fe2000c761270 */
[C---:B----4-:R-:W-:Y:S02]  /*326c0*/  IMAD R84, R32.reuse, R87, RZ ;  /* 0x0000005720547224 */ /* 0x050fe400078e02ff */
[----:B------:R2:W-:Y:S01]  /*326d0*/  @P2 STG.E.U16 desc[UR24][R92.64], R0 ;  /* 0x000000005c002986 */ /* 0x0005e2000c101518 */
[----:B-1----:R-:W-:Y:S01]  /*326e0*/  ISETP.LT.AND P4, PT, R32, UR4, !P0 ;  /* 0x0000000420007c0c */ /* 0x002fe2000c781270 */
[----:B------:R-:W1:Y:S01]  /*326f0*/  LDCU UR4, c[0x0][0x39c] ;  /* 0x00007380ff0477ac */ /* 0x000e620008000800 */
[----:B------:R-:W-:-:S02]  /*32700*/  LEA R64, P5, R89, R2, 0x1 ;  /* 0x0000000259407211 */ /* 0x000fc400078a08ff */
[-C--:B------:R-:W-:Y:S01]  /*32710*/  LEA R32, P6, R84, R2.reuse, 0x1 ;  /* 0x0000000254207211 */ /* 0x080fe200078c08ff */
[----:B------:R-:W3:Y:S01]  /*32720*/  LDCU UR7, c[0x0][0x39c] ;  /* 0x00007380ff0777ac */ /* 0x000ee20008000800 */
[C---:B------:R-:W-:Y:S01]  /*32730*/  ISETP.LT.AND P2, PT, R86.reuse, UR5, !P0 ;  /* 0x0000000556007c0c */ /* 0x040fe2000c741270 */
[----:B--2---:R-:W-:Y:S01]  /*32740*/  IMAD R0, R86, R87, RZ ;  /* 0x0000005756007224 */ /* 0x004fe200078e02ff */
[-C--:B------:R-:W-:Y:S01]  /*32750*/  LEA.HI.X.SX32 R65, R89, R3.reuse, 0x1, P5 ;  /* 0x0000000359417211 */ /* 0x080fe200028f0eff */
[----:B------:R-:W2:Y:S01]  /*32760*/  LDL.LU R86, [R1+0xadc] ;  /* 0x000adc0001567983 */ /* 0x000ea20000300800 */
[----:B------:R-:W-:Y:S01]  /*32770*/  LEA.HI.X.SX32 R33, R84, R3, 0x1, P6 ;  /* 0x0000000354217211 */ /* 0x000fe200030f0eff */
[----:B------:R-:W4:Y:S01]  /*32780*/  LDCU UR5, c[0x0][0x39c] ;  /* 0x00007380ff0577ac */ /* 0x000f220008000800 */
[----:B------:R-:W-:Y:S01]  /*32790*/  LEA R92, P6, R0, R2, 0x1 ;  /* 0x00000002005c7211 */ /* 0x000fe200078c08ff */
[----:B------:R-:W3:Y:S01]  /*327a0*/  LDL.LU R89, [R1+0x40] ;  /* 0x0000400001597983 */ /* 0x000ee20000300800 */
[C---:B0-----:R-:W-:Y:S01]  /*327b0*/  ISETP.LT.AND P5, PT, R67.reuse, UR6, !P0 ;  /* 0x0000000643007c0c */ /* 0x041fe2000c7a1270 */
[----:B------:R-:W-:-:S02]  /*327c0*/  IMAD R67, R67, R87, RZ ;  /* 0x0000005743437224 */ /* 0x000fc400078e02ff */
[----:B------:R0:W-:Y:S01]  /*327d0*/  @P3 STG.E.U16 desc[UR24][R64.64], R85 ;  /* 0x0000005540003986 */ /* 0x0001e2000c101518 */
[-C--:B------:R-:W-:Y:S01]  /*327e0*/  LEA.HI.X.SX32 R93, R0, R3.reuse, 0x1, P6 ;  /* 0x00000003005d7211 */ /* 0x080fe200030f0eff */
[----:B------:R-:W1:Y:S01]  /*327f0*/  LDCU UR6, c[0x0][0x39c] ;  /* 0x00007380ff0677ac */ /* 0x000e620008000800 */
[----:B------:R-:W-:Y:S02]  /*32800*/  LEA R84, P6, R67, R2, 0x1 ;  /* 0x0000000243547211 */ /* 0x000fe400078c08ff */
[----:B------:R-:W-:Y:S02]  /*32810*/  PRMT R91, R85, 0x7632, R91 ;  /* 0x00007632555b7816 */ /* 0x000fe4000000005b */
[----:B------:R-:W-:Y:S01]  /*32820*/  PRMT R66, R90, 0x7632, R66 ;  /* 0x000076325a427816 */ /* 0x000fe20000000042 */
[----:B0-----:R-:W4:Y:S01]  /*32830*/  LDL.LU R65, [R1+0xae0] ;  /* 0x000ae00001417983 */ /* 0x001f220000300800 */
[----:B------:R-:W-:-:S03]  /*32840*/  LEA.HI.X.SX32 R85, R67, R3, 0x1, P6 ;  /* 0x0000000343557211 */ /* 0x000fc600030f0eff */
[----:B------:R-:W4:Y:S04]  /*32850*/  LDL.LU R64, [R1+0xae4] ;  /* 0x000ae40001407983 */ /* 0x000f280000300800 */
[----:B------:R0:W-:Y:S04]  /*32860*/  @P4 STG.E.U16 desc[UR24][R32.64], R91 ;  /* 0x0000005b20004986 */ /* 0x0001e8000c101518 */
[----:B------:R-:W-:Y:S04]  /*32870*/  @P2 STG.E.U16 desc[UR24][R92.64], R90 ;  /* 0x0000005a5c002986 */ /* 0x000fe8000c101518 */
[----:B------:R1:W-:Y:S04]  /*32880*/  @P5 STG.E.U16 desc[UR24][R84.64], R66 ;  /* 0x0000004254005986 */ /* 0x0003e8000c101518 */
[----:B0-----:R-:W4:Y:S04]  /*32890*/  LDL.LU.64 R32, [R1+0xe78] ;  /* 0x000e780001207983 */ /* 0x001f280000300a00 */
[----:B------:R-:W4:Y:S04]  /*328a0*/  LDL.LU R91, [R1+0x44] ;  /* 0x00004400015b7983 */ /* 0x000f280000300800 */
[----:B-1----:R-:W4:Y:S01]  /*328b0*/  LDL.LU R85, [R1+0xae8] ;  /* 0x000ae80001557983 */ /* 0x002f220000300800 */
[C---:B--2---:R-:W-:Y:S01]  /*328c0*/  IMAD R0, R86.reuse, R87, RZ ;  /* 0x0000005756007224 */ /* 0x044fe200078e02ff */
[----:B------:R-:W-:Y:S01]  /*328d0*/  ISETP.LT.AND P3, PT, R86, UR4, !P0 ;  /* 0x0000000456007c0c */ /* 0x000fe2000c761270 */
[----:B------:R-:W0:Y:S03]  /*328e0*/  LDCU UR4, c[0x0][0x39c] ;  /* 0x00007380ff0477ac */ /* 0x000e260008000800 */
[----:B------:R-:W-:-:S04]  /*328f0*/  LEA R92, P2, R0, R2, 0x1 ;  /* 0x00000002005c7211 */ /* 0x000fc800078408ff */
[----:B------:R-:W-:-:S05]  /*32900*/  LEA.HI.X.SX32 R93, R0, R3, 0x1, P2 ;  /* 0x00000003005d7211 */ /* 0x000fca00010f0eff */
[----:B---3--:R1:W-:Y:S01]  /*32910*/  @P3 STG.E.U16 desc[UR24][R92.64], R89 ;  /* 0x000000595c003986 */ /* 0x0083e2000c101518 */
[CC--:B----4-:R-:W-:Y:S01]  /*32920*/  IMAD R0, R65.reuse, R87.reuse, RZ ;  /* 0x0000005741007224 */ /* 0x0d0fe200078e02ff */
[----:B------:R-:W-:Y:S01]  /*32930*/  ISETP.LT.AND P4, PT, R65, UR5, !P0 ;  /* 0x0000000541007c0c */ /* 0x000fe2000c781270 */
[----:B------:R-:W2:Y:S01]  /*32940*/  LDCU UR5, c[0x0][0x39c] ;  /* 0x00007380ff0577ac */ /* 0x000ea20008000800 */
[----:B------:R-:W3:Y:S01]  /*32950*/  LDL.LU R65, [R1+0xaec] ;  /* 0x000aec0001417983 */ /* 0x000ee20000300800 */
[C---:B------:R-:W-:Y:S01]  /*32960*/  ISETP.LT.AND P2, PT, R64.reuse, UR6, !P0 ;  /* 0x0000000640007c0c */ /* 0x040fe2000c741270 */
[----:B------:R-:W-:Y:S01]  /*32970*/  IMAD R84, R64, R87, RZ ;  /* 0x0000005740547224 */ /* 0x000fe200078e02ff */
[CC--:B-1----:R-:W-:Y:S01]  /*32980*/  LEA R92, P3, R0.reuse, R2.reuse, 0x1 ;  /* 0x00000002005c7211 */ /* 0x0c2fe200078608ff */
[----:B------:R-:W4:Y:S01]  /*32990*/  LDL.LU R64, [R1+0xaf0] ;  /* 0x000af00001407983 */ /* 0x000f220000300800 */
[----:B------:R-:W-:Y:S01]  /*329a0*/  PRMT R34, R89, 0x7632, R34 ;  /* 0x0000763259227816 */ /* 0x000fe20000000022 */
[----:B------:R-:W1:Y:S01]  /*329b0*/  LDCU UR6, c[0x0][0x39c] ;  /* 0x00007380ff0677ac */ /* 0x000e620008000800 */
[----:B------:R-:W-:Y:S01]  /*329c0*/  LEA.HI.X.SX32 R93, R0, R3, 0x1, P3 ;  /* 0x00000003005d7211 */ /* 0x000fe200018f0eff */
[----:B------:R-:W2:Y:S04]  /*329d0*/  LDL.LU R90, [R1+0x48] ;  /* 0x00004800015a7983 */ /* 0x000ea80000300800 */
[----:B------:R0:W-:Y:S02]  /*329e0*/  @P4 STG.E.U16 desc[UR24][R92.64], R34 ;  /* 0x000000225c004986 */ /* 0x0001e4000c101518 */
[C---:B0-----:R-:W-:Y:S01]  /*329f0*/  ISETP.LT.AND P3, PT, R85.reuse, UR4, !P0 ;  /* 0x0000000455007c0c */ /* 0x041fe2000c761270 */
[----:B------:R-:W-:Y:S01]  /*32a00*/  IMAD R0, R85, R87, RZ ;  /* 0x0000005755007224 */ /* 0x000fe200078e02ff */
[C---:B------:R-:W-:Y:S01]  /*32a10*/  LEA R66, P5, R84.reuse, R2, 0x1 ;  /* 0x0000000254427211 */ /* 0x040fe200078a08ff */
[----:B------:R-:W2:Y:S01]  /*32a20*/  LDL.LU R85, [R1+0xaf4] ;  /* 0x000af40001557983 */ /* 0x000ea20000300800 */
[----:B------:R-:W0:Y:S03]  /*32a30*/  LDCU UR4, c[0x0][0x39c] ;  /* 0x00007380ff0477ac */ /* 0x000e260008000800 */
[----:B------:R-:W2:Y:S01]  /*32a40*/  LDL.LU R34, [R1+0xaf8] ;  /* 0x000af80001227983 */ /* 0x000ea20000300800 */
[----:B------:R-:W-:-:S02]  /*32a50*/  LEA.HI.X.SX32 R67, R84, R3, 0x1, P5 ;  /* 0x0000000354437211 */ /* 0x000fc400028f0eff */
[C---:B------:R-:W-:Y:S01]  /*32a60*/  LEA R92, P4, R0.reuse, R2, 0x1 ;  /* 0x00000002005c7211 */ /* 0x040fe200078808ff */
[----:B------:R-:W2:Y:S03]  /*32a70*/  LDL.LU R89, [R1+0x4c] ;  /* 0x00004c0001597983 */ /* 0x000ea60000300800 */
[----:B------:R-:W-:Y:S01]  /*32a80*/  LEA.HI.X.SX32 R93, R0, R3, 0x1, P4 ;  /* 0x00000003005d7211 */ /* 0x000fe200020f0eff */
[----:B------:R0:W-:Y:S01]  /*32a90*/  @P2 STG.E.U16 desc[UR24][R66.64], R91 ;  /* 0x0000005b42002986 */ /* 0x0001e2000c101518 */
[----:B------:R-:W-:-:S05]  /*32aa0*/  PRMT R0, R91, 0x7632, R0 ;  /* 0x000076325b007816 */ /* 0x000fca0000000000 */
[----:B------:R0:W-:Y:S01]  /*32ab0*/  @P3 STG.E.U16 desc[UR24][R92.64], R0 ;  /* 0x000000005c003986 */ /* 0x0001e2000c101518 */
[CC--:B---3--:R-:W-:Y:S01]  /*32ac0*/  IMAD R86, R65.reuse, R87.reuse, RZ ;  /* 0x0000005741567224 */ /* 0x0c8fe200078e02ff */
[----:B------:R-:W-:Y:S01]  /*32ad0*/  ISETP.LT.AND P2, PT, R65, UR7, !P0 ;  /* 0x0000000741007c0c */ /* 0x000fe2000c741270 */
[----:B------:R-:W3:Y:S01]  /*32ae0*/  LDCU UR7, c[0x0][0x39c] ;  /* 0x00007380ff0777ac */ /* 0x000ee20008000800 */
[----:B----4-:R-:W-:Y:S02]  /*32af0*/  IMAD R84, R64, R87, RZ ;  /* 0x0000005740547224 */ /* 0x010fe400078e02ff */
[-C--:B0-----:R-:W-:Y:S02]  /*32b00*/  LEA R66, P5, R86, R2.reuse, 0x1 ;  /* 0x0000000256427211 */ /* 0x081fe400078a08ff */
[----:B--2---:R-:W-:Y:S01]  /*32b10*/  ISETP.LT.AND P4, PT, R64, UR5, !P0 ;  /* 0x0000000540007c0c */ /* 0x004fe2000c781270 */
[----:B------:R-:W0:Y:S01]  /*32b20*/  LDCU UR5, c[0x0][0x39c] ;  /* 0x00007380ff0577ac */ /* 0x000e220008000800 */
[----:B------:R-:W-:-:S02]  /*32b30*/  LEA R64, P6, R84, R2, 0x1 ;  /* 0x0000000254407211 */ /* 0x000fc400078c08ff */
[-C--:B------:R-:W-:Y:S02]  /*32b40*/  LEA.HI.X.SX32 R67, R86, R3.reuse, 0x1, P5 ;  /* 0x0000000356437211 */ /* 0x080fe400028f0eff */
[----:B------:R-:W-:Y:S01]  /*32b50*/  LEA.HI.X.SX32 R65, R84, R3, 0x1, P6 ;  /* 0x0000000354417211 */ /* 0x000fe200030f0eff */
[----:B------:R-:W2:Y:S04]  /*32b60*/  LDL.LU R86, [R1+0x30] ;  /* 0x0000300001567983 */ /* 0x000ea80000300800 */
[----:B------:R4:W-:Y:S01]  /*32b70*/  @P2 STG.E.U16 desc[UR24][R66.64], R90 ;  /* 0x0000005a42002986 */ /* 0x0009e2000c101518 */
[C---:B------:R-:W-:Y:S01]  /*32b80*/  IMAD R0, R85.reuse, R87, RZ ;  /* 0x0000005755007224 */ /* 0x040fe200078e02ff */
[----:B-1----:R-:W-:Y:S02]  /*32b90*/  ISETP.LT.AND P3, PT, R85, UR6, !P0 ;  /* 0x0000000655007c0c */ /* 0x002fe4000c761270 */
[----:B----4-:R-:W2:Y:S01]  /*32ba0*/  LDL.LU.64 R66, [R1+0xe70] ;  /* 0x000e700001427983 */ /* 0x010ea20000300a00 */
[----:B------:R-:W-:-:S02]  /*32bb0*/  PRMT R88, R90, 0x7632, R88 ;  /* 0x000076325a587816 */ /* 0x000fc40000000058 */
[-C--:B------:R-:W-:Y:S01]  /*32bc0*/  LEA R92, P6, R0, R2.reuse, 0x1 ;  /* 0x00000002005c7211 */ /* 0x080fe200078c08ff */
[C---:B------:R-:W-:Y:S01]  /*32bd0*/  IMAD R85, R34.reuse, R87, RZ ;  /* 0x0000005722557224 */ /* 0x040fe200078e02ff */
[----:B------:R-:W-:Y:S01]  /*32be0*/  ISETP.LT.AND P5, PT, R34, UR4, !P0 ;  /* 0x0000000422007c0c */ /* 0x000fe2000c7a1270 */
[----:B------:R-:W4:Y:S01]  /*32bf0*/  LDL.LU R84, [R1+0xb00] ;  /* 0x000b000001547983 */ /* 0x000f220000300800 */
[----:B------:R-:W-:Y:S01]  /*32c00*/  LEA.HI.X.SX32 R93, R0, R3, 0x1, P6 ;  /* 0x00000003005d7211 */ /* 0x000fe200030f0eff */
[----:B------:R-:W1:Y:S02]  /*32c10*/  LDCU UR6, c[0x0][0x39c] ;  /* 0x00007380ff0677ac */ /* 0x000e640008000800 */
[----:B------:R-:W2:Y:S01]  /*32c20*/  LDL.LU R34, [R1+0xb04] ;  /* 0x000b040001227983 */ /* 0x000ea20000300800 */
[----:B------:R-:W-:Y:S01]  /*32c30*/  PRMT R35, R89, 0x7632, R35 ;  /* 0x0000763259237816 */ /* 0x000fe20000000023 */
[----:B------:R-:W2:Y:S02]  /*32c40*/  LDCU UR4, c[0x0][0x39c] ;  /* 0x00007380ff0477ac */ /* 0x000ea40008000800 */
[----:B------:R-:W0:Y:S01]  /*32c50*/  LDL.LU R0, [R1+0xafc] ;  /* 0x000afc0001007983 */ /* 0x000e220000300800 */
[----:B------:R-:W-:-:S04]  /*32c60*/  LEA R90, P6, R85, R2, 0x1 ;  /* 0x00000002555a7211 */ /* 0x000fc800078c08ff */
[----:B------:R-:W-:Y:S01]  /*32c70*/  LEA.HI.X.SX32 R91, R85, R3, 0x1, P6 ;  /* 0x00000003555b7211 */ /* 0x000fe200030f0eff */
[----:B------:R1:W-:Y:S04]  /*32c80*/  @P4 STG.E.U16 desc[UR24][R64.64], R88 ;  /* 0x0000005840004986 */ /* 0x0003e8000c101518 */
[----:B------:R-:W-:Y:S04]  /*32c90*/  @P3 STG.E.U16 desc[UR24][R92.64], R89 ;  /* 0x000000595c003986 */ /* 0x000fe8000c101518 */
[----:B------:R3:W-:Y:S04]  /*32ca0*/  @P5 STG.E.U16 desc[UR24][R90.64], R35 ;  /* 0x000000235a005986 */ /* 0x0007e8000c101518 */
[----:B-1----:R-:W2:Y:S04]  /*32cb0*/  LDL.LU.64 R64, [R1+0xe68] ;  /* 0x000e680001407983 */ /* 0x002ea80000300a00 */
[----:B------:R-:W2:Y:S04]  /*32cc0*/  LDL.LU R88, [R1+0x34] ;  /* 0x0000340001587983 */ /* 0x000ea80000300800 */
[----:B---3--:R-:W3:Y:S01]  /*32cd0*/  LDL.LU R35, [R1+0xb08] ;  /* 0x000b080001237983 */ /* 0x008ee20000300800 */
[C---:B0-----:R-:W-:Y:S01]  /*32ce0*/  ISETP.LT.AND P2, PT, R0.reuse, UR5, !P0 ;  /* 0x0000000500007c0c */ /* 0x041fe2000c741270 */
[----:B------:R-:W-:-:S02]  /*32cf0*/  IMAD R0, R0, R87, RZ ;  /* 0x0000005700007224 */ /* 0x000fc400078e02ff */
[----:B----4-:R-:W-:Y:S01]  /*32d00*/  IMAD R85, R84, R87, RZ ;  /* 0x0000005754557224 */ /* 0x010fe200078e02ff */
[----:B--2---:R-:W-:Y:S01]  /*32d10*/  ISETP.LT.AND P4, PT, R34, UR4, !P0 ;  /* 0x0000000422007c0c */ /* 0x004fe2000c781270 */
[----:B------:R-:W3:Y:S01]  /*32d20*/  LDCU UR5, c[0x0][0x39c] ;  /* 0x00007380ff0577ac */ /* 0x000ee20008000800 */
[-C--:B------:R-:W-:Y:S02]  /*32d30*/  LEA R92, P3, R0, R2.reuse, 0x1 ;  /* 0x00000002005c7211 */ /* 0x080fe400078608ff */
[----:B------:R-:W-:Y:S01]  /*32d40*/  PRMT R66, R86, 0x7632, R66 ;  /* 0x0000763256427816 */ /* 0x000fe20000000042 */
[----:B------:R-:W0:Y:S01]  /*32d50*/  LDCU UR4, c[0x0][0x39c] ;  /* 0x00007380ff0477ac */ /* 0x000e220008000800 */
[----:B------:R-:W-:Y:S02]  /*32d60*/  LEA.HI.X.SX32 R93, R0, R3, 0x1, P3 ;  /* 0x00000003005d7211 */ /* 0x000fe400018f0eff */
[----:B------:R-:W-:Y:S01]  /*32d70*/  ISETP.LT.AND P3, PT, R84, UR6, !P0 ;  /* 0x0000000654007c0c */ /* 0x000fe2000c761270 */
[----:B------:R-:W-:Y:S01]  /*32d80*/  IMAD R0, R34, R87, RZ ;  /* 0x0000005722007224 */ /* 0x000fe200078e02ff */
[----:B------:R-:W2:Y:S01]  /*32d90*/  LDL.LU R84, [R1+0xb0c] ;  /* 0x000b0c0001547983 */ /* 0x000ea20000300800 */
[----:B------:R-:W1:Y:S03]  /*32da0*/  LDCU UR6, c[0x0][0x39c] ;  /* 0x00007380ff0677ac */ /* 0x000e660008000800 */
[----:B------:R4:W-:Y:S01]  /*32db0*/  @P2 STG.E.U16 desc[UR24][R92.64], R86 ;  /* 0x000000565c002986 */ /* 0x0009e2000c101518 */
[----:B------:R-:W-:-:S03]  /*32dc0*/  LEA R90, P2, R85, R2, 0x1 ;  /* 0x00000002555a7211 */ /* 0x000fc600078408ff */
[----:B------:R-:W2:Y:S01]  /*32dd0*/  LDL.LU R34, [R1+0xb10] ;  /* 0x000b100001227983 */ /* 0x000ea20000300800 */
[----:B------:R-:W-:-:S03]  /*32de0*/  LEA.HI.X.SX32 R91, R85, R3, 0x1, P2 ;  /* 0x00000003555b7211 */ /* 0x000fc600010f0eff */
[----:B------:R-:W2:Y:S04]  /*32df0*/  LDL.LU R89, [R1+0x38] ;  /* 0x0000380001597983 */ /* 0x000ea80000300800 */
[----:B------:R0:W-:Y:S01]  /*32e00*/  @P3 STG.E.U16 desc[UR24][R90.64], R66 ;  /* 0x000000425a003986 */ /* 0x0001e2000c101518 */
[----:B----4-:R-:W-:-:S03]  /*32e10*/  LEA R92, P5, R0, R2, 0x1 ;  /* 0x00000002005c7211 */ /* 0x010fc600078a08ff */
[----:B0-----:R-:W4:Y:S04]  /*32e20*/  LDL.LU R91, [R1+0xe60] ;  /* 0x000e6000015b7983 */ /* 0x001f280000300800 */
[----:B------:R-:W1:Y:S01]  /*32e30*/  LDL.LU R66, [R1+0xb14] ;  /* 0x000b140001427983 */ /* 0x000e620000300800 */
[----:B------:R-:W-:Y:S02]  /*32e40*/  LEA.HI.X.SX32 R93, R0, R3, 0x1, P5 ;  /* 0x00000003005d7211 */ /* 0x000fe400028f0eff */
[C---:B---3--:R-:W-:Y:S01]  /*32e50*/  ISETP.LT.AND P2, PT, R35.reuse, UR5, !P0 ;  /* 0x0000000523007c0c */ /* 0x048fe2000c741270 */
[----:B------:R-:W-:Y:S01]  /*32e60*/  IMAD R35, R35, R87, RZ ;  /* 0x0000005723237224 */ /* 0x000fe200078e02ff */
[----:B------:R-:W3:Y:S01]  /*32e70*/  LDL.LU R90, [R1+0x3c] ;  /* 0x00003c00015a7983 */ /* 0x000ee20000300800 */
[----:B------:R-:W-:Y:S01]  /*32e80*/  PRMT R65, R88, 0x7632, R65 ;  /* 0x0000763258417816 */ /* 0x000fe20000000041 */
[----:B------:R-:W0:Y:S02]  /*32e90*/  LDCU UR5, c[0x0][0x39c] ;  /* 0x00007380ff0577ac */ /* 0x000e240008000800 */
[----:B------:R0:W-:Y:S02]  /*32ea0*/  @P4 STG.E.U16 desc[UR24][R92.64], R88 ;  /* 0x000000585c004986 */ /* 0x0001e4000c101518 */
[----:B0-----:R-:W-:-:S04]  /*32eb0*/  LEA R92, P4, R35, R2, 0x1 ;  /* 0x00000002235c7211 */ /* 0x001fc800078808ff */
[----:B------:R-:W-:-:S05]  /*32ec0*/  LEA.HI.X.SX32 R93, R35, R3, 0x1, P4 ;  /* 0x00000003235d7211 */ /* 0x000fca00020f0eff */
[----:B------:R0:W-:Y:S01]  /*32ed0*/  @P2 STG.E.U16 desc[UR24][R92.64], R65 ;  /* 0x000000415c002986 */ /* 0x0001e2000c101518 */
[C---:B--2---:R-:W-:Y:S01]  /*32ee0*/  ISETP.LT.AND P3, PT, R84.reuse, UR7, !P0 ;  /* 0x0000000754007c0c */ /* 0x044fe2000c761270 */
[-C--:B------:R-:W-:Y:S01]  /*32ef0*/  IMAD R0, R84, R87.reuse, RZ ;  /* 0x0000005754007224 */ /* 0x080fe200078e02ff */
[----:B------:R-:W2:Y:S01]  /*32f00*/  LDCU UR7, c[0x0][0x39c] ;  /* 0x00007380ff0777ac */ /* 0x000ea20008000800 */
[----:B------:R-:W2:Y:S04]  /*32f10*/  LDL.LU R84, [R1+0xb18] ;  /* 0x000b180001547983 */ /* 0x000ea80000300800 */
[----:B0-----:R-:W4:Y:S01]  /*32f20*/  LDL.LU R65, [R1+0xb1c] ;  /* 0x000b1c0001417983 */ /* 0x001f220000300800 */
[C---:B------:R-:W-:Y:S01]  /*32f30*/  IMAD R85, R34.reuse, R87, RZ ;  /* 0x0000005722557224 */ /* 0x040fe200078e02ff */
[----:B------:R-:W-:Y:S01]  /*32f40*/  ISETP.LT.AND P4, PT, R34, UR4, !P0 ;  /* 0x0000000422007c0c */ /* 0x000fe2000c781270 */
[----:B------:R-:W4:Y:S01]  /*32f50*/  LDCU UR4, c[0x0][0x39c] ;  /* 0x00007380ff0477ac */ /* 0x000f220008000800 */
[-C--:B------:R-:W-:Y:S01]  /*32f60*/  LEA R34, P5, R0, R2.reuse, 0x1 ;  /* 0x0000000200227211 */ /* 0x080fe200078a08ff */
[----:B------:R-:W4:Y:S01]  /*32f70*/  LDL.LU R86, [R1+0x10] ;  /* 0x0000100001567983 */ /* 0x000f220000300800 */
[----:B------:R-:W-:-:S02]  /*32f80*/  LEA R92, P6, R85, R2, 0x1 ;  /* 0x00000002555c7211 */ /* 0x000fc400078c08ff */
[-C--:B------:R-:W-:Y:S02]  /*32f90*/  LEA.HI.X.SX32 R35, R0, R3.reuse, 0x1, P5 ;  /* 0x0000000300237211 */ /* 0x080fe400028f0eff */
[----:B------:R-:W-:Y:S02]  /*32fa0*/  LEA.HI.X.SX32 R93, R85, R3, 0x1, P6 ;  /* 0x00000003555d7211 */ /* 0x000fe400030f0eff */
[----:B------:R-:W-:Y:S01]  /*32fb0*/  PRMT R0, R89, 0x7632, R0 ;  /* 0x0000763259007816 */ /* 0x000fe20000000000 */
[----:B------:R0:W-:Y:S04]  /*32fc0*/  @P3 STG.E.U16 desc[UR24][R34.64], R89 ;  /* 0x0000005922003986 */ /* 0x0001e8000c101518 */
[----:B------:R3:W-:Y:S01]  /*32fd0*/  @P4 STG.E.U16 desc[UR24][R92.64], R0 ;  /* 0x000000005c004986 */ /* 0x0007e2000c101518 */
[C---:B-1----:R-:W-:Y:S01]  /*32fe0*/  ISETP.LT.AND P2, PT, R66.reuse, UR6, !P0 ;  /* 0x0000000642007c0c */ /* 0x042fe2000c741270 */
[----:B------:R-:W-:-:S02]  /*32ff0*/  IMAD R66, R66, R87, RZ ;  /* 0x0000005742427224 */ /* 0x000fc400078e02ff */
[----:B0-----:R-:W4:Y:S01]  /*33000*/  LDL.LU.64 R34, [R1+0xe58] ;  /* 0x000e580001227983 */ /* 0x001f220000300a00 */
[----:B------:R-:W0:Y:S02]  /*33010*/  LDCU UR6, c[0x0][0x39c] ;  /* 0x00007380ff0677ac */ /* 0x000e240008000800 */
[----:B---3--:R-:W-:-:S04]  /*33020*/  LEA R92, P4, R66, R2, 0x1 ;  /* 0x00000002425c7211 */ /* 0x008fc800078808ff */
[----:B------:R-:W-:-:S05]  /*33030*/  LEA.HI.X.SX32 R93, R66, R3, 0x1, P4 ;  /* 0x00000003425d7211 */ /* 0x000fca00020f0eff */
[----:B------:R1:W-:Y:S04]  /*33040*/  @P2 STG.E.U16 desc[UR24][R92.64], R90 ;  /* 0x0000005a5c002986 */ /* 0x0003e8000c101518 */
[----:B-1----:R-:W3:Y:S04]  /*33050*/  LDL.LU R92, [R1+0xb20] ;  /* 0x000b2000015c7983 */ /* 0x002ee80000300800 */
[----:B------:R-:W3:Y:S01]  /*33060*/  LDL.LU R66, [R1+0xb24] ;  /* 0x000b240001427983 */ /* 0x000ee20000300800 */
[----:B------:R-:W-:Y:S01]  /*33070*/  PRMT R67, R90, 0x7632, R67 ;  /* 0x000076325a437816 */ /* 0x000fe20000000043 */
[C---:B--2---:R-:W-:Y:S01]  /*33080*/  IMAD R0, R84.reuse, R87, RZ ;  /* 0x0000005754007224 */ /* 0x044fe200078e02ff */
[----:B------:R-:W-:Y:S01]  /*33090*/  ISETP.LT.AND P3, PT, R84, UR5, !P0 ;  /* 0x0000000554007c0c */ /* 0x000fe2000c761270 */
[----:B------:R-:W1:Y:S01]  /*330a0*/  LDCU UR5, c[0x0][0x39c] ;  /* 0x00007380ff0577ac */ /* 0x000e620008000800 */
[----:B----4-:R-:W-:-:S02]  /*330b0*/  ISETP.LT.AND P4, PT, R65, UR4, !P0 ;  /* 0x0000000441007c0c */ /* 0x010fc4000c781270 */
[CC--:B------:R-:W-:Y:S01]  /*330c0*/  LEA R88, P5, R0.reuse, R2.reuse, 0x1 ;  /* 0x0000000200587211 */ /* 0x0c0fe200078a08ff */
[----:B------:R-:W-:Y:S01]  /*330d0*/  IMAD R65, R65, R87, RZ ;  /* 0x0000005741417224 */ /* 0x000fe200078e02ff */
[----:B------:R-:W2:Y:S02]  /*330e0*/  LDCU UR4, c[0x0][0x39c] ;  /* 0x00007380ff0477ac */ /* 0x000ea40008000800 */
[----:B------:R-:W-:Y:S01]  /*330f0*/  LEA.HI.X.SX32 R89, R0, R3, 0x1, P5 ;  /* 0x0000000300597211 */ /* 0x000fe200028f0eff */
[----:B------:R-:W-:Y:S02]  /*33100*/  IMAD.MOV.U32 R93, RZ, RZ, R65 ;  /* 0x000000ffff5d7224 */ /* 0x000fe400078e0041 */
[----:B------:R-:W1:Y:S04]  /*33110*/  LDL.LU R65, [R1+0xb28] ;  /* 0x000b280001417983 */ /* 0x000e680000300800 */
[----:B------:R-:W4:Y:S04]  /*33120*/  LDL.LU R90, [R1+0x14] ;  /* 0x00001400015a7983 */ /* 0x000f280000300800 */
[----:B------:R0:W-:Y:S04]  /*33130*/  @P3 STG.E.U16 desc[UR24][R88.64], R67 ;  /* 0x0000004358003986 */ /* 0x0001e8000c101518 */
[----:B0-----:R-:W2:Y:S01]  /*33140*/  LDL.LU R88, [R1+0xb2c] ;  /* 0x000b2c0001587983 */ /* 0x001ea20000300800 */
[----:B------:R-:W-:-:S02]  /*33150*/  LEA R84, P6, R93, R2, 0x1 ;  /* 0x000000025d547211 */ /* 0x000fc400078c08ff */
[----:B------:R-:W-:Y:S01]  /*33160*/  PRMT R64, R86, 0x7632, R64 ;  /* 0x0000763256407816 */ /* 0x000fe20000000040 */
[----:B------:R-:W2:Y:S01]  /*33170*/  LDL.LU R89, [R1+0x18] ;  /* 0x0000180001597983 */ /* 0x000ea20000300800 */
[----:B------:R-:W-:-:S05]  /*33180*/  LEA.HI.X.SX32 R85, R93, R3, 0x1, P6 ;  /* 0x000000035d557211 */ /* 0x000fca00030f0eff */
[----:B------:R0:W-:Y:S04]  /*33190*/  @P4 STG.E.U16 desc[UR24][R84.64], R86 ;  /* 0x0000005654004986 */ /* 0x0001e8000c101518 */
[----:B0-----:R-:W2:Y:S01]  /*331a0*/  LDL.LU R85, [R1+0xb30] ;  /* 0x000b300001557983 */ /* 0x001ea20000300800 */
[CC--:B---3--:R-:W-:Y:S01]  /*331b0*/  IMAD R0, R92.reuse, R87.reuse, RZ ;  /* 0x000000575c007224 */ /* 0x0c8fe200078e02ff */
[----:B------:R-:W-:Y:S01]  /*331c0*/  ISETP.LT.AND P2, PT, R92, UR6, !P0 ;  /* 0x000000065c007c0c */ /* 0x000fe2000c741270 */
[----:B------:R-:W0:Y:S03]  /*331d0*/  LDCU UR6, c[0x0][0x39c] ;  /* 0x00007380ff0677ac */ /* 0x000e260008000800 */
[----:B------:R-:W-:Y:S01]  /*331e0*/  LEA R92, P3, R0, R2, 0x1 ;  /* 0x00000002005c7211 */ /* 0x000fe200078608ff */
[----:B------:R-:W-:-:S03]  /*331f0*/  IMAD R86, R66, R87, RZ ;  /* 0x0000005742567224 */ /* 0x000fc600078e02ff */
[----:B------:R-:W-:-:S05]  /*33200*/  LEA.HI.X.SX32 R93, R0, R3, 0x1, P3 ;  /* 0x00000003005d7211 */ /* 0x000fca00018f0eff */
[----:B------:R3:W-:Y:S01]  /*33210*/  @P2 STG.E.U16 desc[UR24][R92.64], R64 ;  /* 0x000000405c002986 */ /* 0x0007e2000c101518 */
[----:B------:R-:W-:Y:S01]  /*33220*/  ISETP.LT.AND P3, PT, R66, UR7, !P0 ;  /* 0x0000000742007c0c */ /* 0x000fe2000c761270 */
[----:B------:R-:W0:Y:S01]  /*33230*/  LDCU UR7, c[0x0][0x39c] ;  /* 0x00007380ff0777ac */ /* 0x000e220008000800 */
[CC--:B---3--:R-:W-:Y:S02]  /*33240*/  LEA R64, P2, R86.reuse, R2.reuse, 0x1 ;  /* 0x0000000256407211 */ /* 0x0c8fe400078408ff */
[C---:B-1----:R-:W-:Y:S01]  /*33250*/  ISETP.LT.AND P4, PT, R65.reuse, UR5, !P0 ;  /* 0x0000000541007c0c */ /* 0x042fe2000c781270 */
[----:B------:R-:W-:Y:S01]  /*33260*/  IMAD R84, R65, R87, RZ ;  /* 0x0000005741547224 */ /* 0x000fe200078e02ff */
[----:B------:R-:W-:Y:S01]  /*33270*/  LEA.HI.X.SX32 R65, R86, R3, 0x1, P2 ;  /* 0x0000000356417211 */ /* 0x000fe200010f0eff */
[----:B------:R-:W1:Y:S01]  /*33280*/  LDCU UR5, c[0x0][0x39c] ;  /* 0x00007380ff0577ac */ /* 0x000e620008000800 */
[----:B------:R-:W3:Y:S02]  /*33290*/  LDL.LU R86, [R1+0xe50] ;  /* 0x000e500001567983 */ /* 0x000ee40000300800 */
[----:B------:R-:W-:-:S03]  /*332a0*/  LEA R66, P6, R84, R2, 0x1 ;  /* 0x0000000254427211 */ /* 0x000fc600078c08ff */
[----:B----4-:R4:W-:Y:S01]  /*332b0*/  @P3 STG.E.U16 desc[UR24][R64.64], R90 ;  /* 0x0000005a40003986 */ /* 0x0109e2000c101518 */
[----:B------:R-:W-:Y:S01]  /*332c0*/  LEA.HI.X.SX32 R67, R84, R3, 0x1, P6 ;  /* 0x0000000354437211 */ /* 0x000fe200030f0eff */
[C---:B--2---:R-:W-:Y:S01]  /*332d0*/  IMAD R0, R88.reuse, R87, RZ ;  /* 0x0000005758007224 */ /* 0x044fe200078e02ff */
[----:B------:R-:W-:Y:S01]  /*332e0*/  ISETP.LT.AND P2, PT, R88, UR4, !P0 ;  /* 0x0000000458007c0c */ /* 0x000fe2000c741270 */
[----:B------:R-:W2:Y:S01]  /*332f0*/  LDCU UR4, c[0x0][0x39c] ;  /* 0x00007380ff0477ac */ /* 0x000ea20008000800 */
[----:B------:R-:W2:Y:S04]  /*33300*/  LDL.LU R88, [R1+0xb34] ;  /* 0x000b340001587983 */ /* 0x000ea80000300800 */
[----:B------:R-:W2:Y:S01]  /*33310*/  LDL.LU R93, [R1+0xbbc] ;  /* 0x000bbc00015d7983 */ /* 0x000ea20000300800 */
[----:B------:R-:W-:-:S03]  /*33320*/  PRMT R91, R90, 0x7632, R91 ;  /* 0x000076325a5b7816 */ /* 0x000fc6000000005b */
[----:B------:R-:W3:Y:S04]  /*33330*/  LDL.LU R84, [R1+0xb38] ;  /* 0x000b380001547983 */ /* 0x000ee80000300800 */
[----:B----4-:R-:W4:Y:S04]  /*33340*/  LDL.LU.64 R64, [R1+0xe48] ;  /* 0x000e480001407983 */ /* 0x010f280000300a00 */
[----:B------:R-:W4:Y:S01]  /*33350*/  LDL.LU R90, [R1+0xe40] ;  /* 0x000e4000015a7983 */ /* 0x000f220000300800 */
[----:B------:R-:W-:Y:S02]  /*33360*/  LEA R92, P5, R0, R2, 0x1 ;  /* 0x00000002005c7211 */ /* 0x000fe400078a08ff */
[----:B0-----:R-:W-:Y:S01]  /*33370*/  ISETP.LT.AND P6, PT, R85, UR6, !P0 ;  /* 0x0000000655007c0c */ /* 0x001fe2000c7c1270 */
[----:B------:R0:W-:Y:S01]  /*33380*/  @P4 STG.E.U16 desc[UR24][R66.64], R91 ;  /* 0x0000005b42004986 */ /* 0x0001e2000c101518 */
[----:B------:R-:W1:Y:S03]  /*33390*/  LDCU UR6, c[0x0][0x39c] ;  /* 0x00007380ff0677ac */ /* 0x000e660008000800 */
[----:B0-----:R-:W4:Y:S01]  /*333a0*/  LDL.LU.64 R66, [R1+0xe38] ;  /* 0x000e380001427983 */ /* 0x001f220000300a00 */
[----:B--2---:R-:W-:-:S02]  /*333b0*/  ISETP.LT.AND P3, PT, R93, UR8, !P0 ;  /* 0x000000085d007c0c */ /* 0x004fc4000c761270 */
[----:B------:R-:W-:Y:S01]  /*333c0*/  LEA.HI.X.SX32 R93, R0, R3, 0x1, P5 ;  /* 0x00000003005d7211 */ /* 0x000fe200028f0eff */
[----:B------:R-:W-:Y:S01]  /*333d0*/  IMAD R0, R85, R87, RZ ;  /* 0x0000005755007224 */ /* 0x000fe200078e02ff */
[----:B---3--:R-:W-:Y:S01]  /*333e0*/  ISETP.LT.AND P4, PT, R84, UR4, !P0 ;  /* 0x0000000454007c0c */ /* 0x008fe2000c781270 */
[----:B------:R-:W2:Y:S01]  /*333f0*/  LDL.LU R85, [R1+0xc34] ;  /* 0x000c340001557983 */ /* 0x000ea20000300800 */
[----:B----4-:R-:W-:-:S03]  /*33400*/  PRMT R90, R89, 0x7632, R90 ;  /* 0x00007632595a7816 */ /* 0x010fc6000000005a */
[----:B------:R0:W-:Y:S01]  /*33410*/  @P2 STG.E.U16 desc[UR24][R92.64], R89 ;  /* 0x000000595c002986 */ /* 0x0001e2000c101518 */
[C---:B------:R-:W-:Y:S01]  /*33420*/  IMAD R91, R88.reuse, R87, RZ ;  /* 0x00000057585b7224 */ /* 0x040fe200078e02ff */
[----:B-1----:R-:W-:Y:S01]  /*33430*/  ISETP.LT.AND P5, PT, R88, UR5, !P0 ;  /* 0x0000000558007c0c */ /* 0x002fe2000c7a1270 */
[----:B------:R-:W1:Y:S01]  /*33440*/  LDCU UR4, c[0x0][0x39c] ;  /* 0x00007380ff0477ac */ /* 0x000e620008000800 */
[----:B------:R-:W3:Y:S01]  /*33450*/  LDCU UR5, c[0x0][0x39c] ;  /* 0x00007380ff0577ac */ /* 0x000ee20008000800 */
[----:B0-----:R-:W-:-:S04]  /*33460*/  LEA R92, P2, R0, R2, 0x1 ;  /* 0x00000002005c7211 */ /* 0x001fc800078408ff */
[----:B------:R-:W-:Y:S01]  /*33470*/  LEA.HI.X.SX32 R93, R0, R3, 0x1, P2 ;  /* 0x00000003005d7211 */ /* 0x000fe200010f0eff */
[----:B------:R-:W-:Y:S02]  /*33480*/  IMAD R0, R84, R87, RZ ;  /* 0x0000005754007224 */ /* 0x000fe400078e02ff */
[----:B------:R-:W1:Y:S04]  /*33490*/  LDL.LU R84, [R1+0xc50] ;  /* 0x000c500001547983 */ /* 0x000e680000300800 */
[----:B------:R0:W-:Y:S04]  /*334a0*/  @P6 STG.E.U16 desc[UR24][R92.64], R90 ;  /* 0x0000005a5c006986 */ /* 0x0001e8000c101518 */
[----:B0-----:R-:W4:Y:S04]  /*334b0*/  LDL.LU R93, [R1+0xb3c] ;  /* 0x000b3c00015d7983 */ /* 0x001f280000300800 */
[----:B------:R-:W2:Y:S01]  /*334c0*/  LDL.LU R92, [R1+0x1c] ;  /* 0x00001c00015c7983 */ /* 0x000ea20000300800 */
[----:B------:R-:W-:Y:S01]  /*334d0*/  IMAD.MOV.U32 R89, RZ, RZ, R91 ;  /* 0x000000ffff597224 */ /* 0x000fe200078e005b */
[----:B------:R-:W-:-:S04]  /*334e0*/  LEA R88, P2, R91, R2, 0x1 ;  /* 0x000000025b587211 */ /* 0x000fc800078408ff */
[----:B------:R-:W-:Y:S02]  /*334f0*/  LEA.HI.X.SX32 R89, R89, R3, 0x1, P2 ;  /* 0x0000000359597211 */ /* 0x000fe400010f0eff */
[----:B------:R-:W-:-:S04]  /*33500*/  LEA R90, P6, R0, R2, 0x1 ;  /* 0x00000002005a7211 */ /* 0x000fc800078c08ff */
[----:B------:R-:W-:Y:S01]  /*33510*/  LEA.HI.X.SX32 R91, R0, R3, 0x1, P6 ;  /* 0x00000003005b7211 */ /* 0x000fe200030f0eff */
[----:B--2---:R0:W-:Y:S04]  /*33520*/  @P5 STG.E.U16 desc[UR24][R88.64], R92 ;  /* 0x0000005c58005986 */ /* 0x0041e8000c101518 */
[----:B0-----:R-:W2:Y:S01]  /*33530*/  LDL.LU.64 R88, [R1+0xe30] ;  /* 0x000e300001587983 */ /* 0x001ea20000300a00 */
[C---:B----4-:R-:W-:Y:S01]  /*33540*/  ISETP.LT.AND P2, PT, R93.reuse, UR6, !P0 ;  /* 0x000000065d007c0c */ /* 0x050fe2000c741270 */
[----:B------:R-:W-:Y:S01]  /*33550*/  IMAD R93, R93, R87, RZ ;  /* 0x000000575d5d7224 */ /* 0x000fe200078e02ff */
[----:B------:R-:W-:Y:S01]  /*33560*/  PRMT R0, R92, 0x7632, R0 ;  /* 0x000076325c007816 */ /* 0x000fe20000000000 */
[----:B------:R-:W0:Y:S03]  /*33570*/  LDCU UR6, c[0x0][0x39c] ;  /* 0x00007380ff0677ac */ /* 0x000e260008000800 */
[-C--:B------:R-:W-:Y:S01]  /*33580*/  LEA R92, P6, R93, R2.reuse, 0x1 ;  /* 0x000000025d5c7211 */ /* 0x080fe200078c08ff */
[----:B------:R4:W-:Y:S01]  /*33590*/  @P4 STG.E.U16 desc[UR24][R90.64], R0 ;  /* 0x000000005a004986 */ /* 0x0009e2000c101518 */
[----:B-1----:R-:W-:Y:S01]  /*335a0*/  ISETP.LT.AND P4, PT, R84, UR4, !P0 ;  /* 0x0000000454007c0c */ /* 0x002fe2000c781270 */
[----:B------:R-:W1:Y:S01]  /*335b0*/  LDCU UR4, c[0x0][0x39c] ;  /* 0x00007380ff0477ac */ /* 0x000e620008000800 */
[----:B------:R-:W-:Y:S01]  /*335c0*/  ISETP.LT.AND P5, PT, R85, UR7, !P0 ;  /* 0x0000000755007c0c */ /* 0x000fe2000c7a1270 */
[----:B----4-:R-:W-:Y:S01]  /*335d0*/  IMAD R90, R87, 0x2, R93 ;  /* 0x00000002575a7824 */ /* 0x010fe200078e025d */
[----:B------:R-:W-:Y:S01]  /*335e0*/  LEA.HI.X.SX32 R93, R93, R3, 0x1, P6 ;  /* 0x000000035d5d7211 */ /* 0x000fe200030f0eff */
[----:B------:R-:W1:Y:S03]  /*335f0*/  LDL.LU R91, [R1+0xd84] ;  /* 0x000d8400015b7983 */ /* 0x000e660000300800 */
[----:B------:R-:W-:Y:S01]  /*33600*/  LEA R84, P6, R90, R2, 0x1 ;  /* 0x000000025a547211 */ /* 0x000fe200078c08ff */
[----:B------:R-:W-:-:S03]  /*33610*/  IMAD R0, R87, 0x2, R90 ;  /* 0x0000000257007824 */ /* 0x000fc600078e025a */
[----:B------:R-:W-:Y:S02]  /*33620*/  LEA.HI.X.SX32 R85, R90, R3, 0x1, P6 ;  /* 0x000000035a557211 */ /* 0x000fe400030f0eff */
[----:B------:R-:W4:Y:S04]  /*33630*/  LDL.LU R90, [R1+0xe28] ;  /* 0x000e2800015a7983 */ /* 0x000f280000300800 */
[----:B--2---:R2:W-:Y:S04]  /*33640*/  @P2 STG.E.U16 desc[UR24][R92.64], R88 ;  /* 0x000000585c002986 */ /* 0x0045e8000c101518 */
[----:B--2---:R-:W3:Y:S01]  /*33650*/  LDL.LU R93, [R1+0xca4] ;  /* 0x000ca400015d7983 */ /* 0x004ee20000300800 */
[----:B------:R-:W-:-:S02]  /*33660*/  PRMT R88, R88, 0x7632, R88 ;  /* 0x0000763258587816 */ /* 0x000fc40000000058 */
[----:B------:R-:W-:-:S03]  /*33670*/  LEA R92, P6, R0, R2, 0x1 ;  /* 0x00000002005c7211 */ /* 0x000fc600078c08ff */
[----:B------:R2:W-:Y:S04]  /*33680*/  @P3 STG.E.U16 desc[UR24][R84.64], R88 ;  /* 0x0000005854003986 */ /* 0x0005e8000c101518 */
[----:B--2---:R-:W2:Y:S01]  /*33690*/  LDL.LU.64 R84, [R1+0xe20] ;  /* 0x000e200001547983 */ /* 0x004ea20000300a00 */
[----:B------:R-:W-:Y:S01]  /*336a0*/  IMAD R88, R87, 0x2, R0 ;  /* 0x0000000257587824 */ /* 0x000fe200078e0200 */
[----:B---3--:R-:W-:Y:S01]  /*336b0*/  ISETP.LT.AND P2, PT, R93, UR5, !P0 ;  /* 0x000000055d007c0c */ /* 0x008fe2000c741270 */
[----:B------:R-:W3:Y:S01]  /*336c0*/  LDCU UR5, c[0x0][0x39c] ;  /* 0x00007380ff0577ac */ /* 0x000ee20008000800 */
[----:B------:R-:W-:Y:S02]  /*336d0*/  LEA.HI.X.SX32 R93, R0, R3, 0x1, P6 ;  /* 0x00000003005d7211 */ /* 0x000fe400030f0eff */
[----:B------:R-:W0:Y:S04]  /*336e0*/  LDL.LU R0, [R1+0xd70] ;  /* 0x000d700001007983 */ /* 0x000e280000300800 */
[----:B------:R1:W-:Y:S02]  /*336f0*/  @P5 STG.E.U16 desc[UR24][R92.64], R89 ;  /* 0x000000595c005986 */ /* 0x0003e4000c101518 */
[----:B-1----:R-:W-:-:S02]  /*33700*/  LEA R92, P6, R88, R2, 0x1 ;  /* 0x00000002585c7211 */ /* 0x002fc400078c08ff */
[----:B------:R-:W-:Y:S02]  /*33710*/  PRMT R89, R89, 0x7632, R89 ;  /* 0x0000763259597816 */ /* 0x000fe40000000059 */
[----:B------:R-:W-:-:S05]  /*33720*/  LEA.HI.X.SX32 R93, R88, R3, 0x1, P6 ;  /* 0x00000003585d7211 */ /* 0x000fca00030f0eff */
[----:B------:R1:W-:Y:S04]  /*33730*/  @P4 STG.E.U16 desc[UR24][R92.64], R89 ;  /* 0x000000595c004986 */ /* 0x0003e8000c101518 */
[----:B-1----:R-:W3:Y:S01]  /*33740*/  LDL.LU R93, [R1+0xda8] ;  /* 0x000da800015d7983 */ /* 0x002ee20000300800 */
[----:B------:R-:W-:Y:S01]  /*33750*/  ISETP.LT.AND P5, PT, R91, UR4, !P0 ;  /* 0x000000045b007c0c */ /* 0x000fe2000c7a1270 */
[----:B------:R-:W1:Y:S01]  /*33760*/  LDCU UR4, c[0x0][0x39c] ;  /* 0x00007380ff0477ac */ /* 0x000e620008000800 */
[----:B0-----:R-:W-:Y:S01]  /*33770*/  ISETP.LT.AND P3, PT, R0, UR6, !P0 ;  /* 0x0000000600007c0c */ /* 0x001fe2000c761270 */
[C---:B------:R-:W-:Y:S01]  /*33780*/  IMAD R0, R87.reuse, 0x2, R88 ;  /* 0x0000000257007824 */ /* 0x040fe200078e0258 */
[----:B------:R-:W0:Y:S03]  /*33790*/  LDCU UR6, c[0x0][0x39c] ;  /* 0x00007380ff0677ac */ /* 0x000e260008000800 */
[----:B------:R-:W-:Y:S01]  /*337a0*/  IMAD R91, R87, 0x2, R0 ;  /* 0x00000002575b7824 */ /* 0x000fe200078e0200 */
[----:B------:R-:W-:-:S04]  /*337b0*/  LEA R88, P6, R0, R2, 0x1 ;  /* 0x0000000200587211 */ /* 0x000fc800078c08ff */
[-C--:B------:R-:W-:Y:S02]  /*337c0*/  LEA.HI.X.SX32 R89, R0, R3.reuse, 0x1, P6 ;  /* 0x0000000300597211 */ /* 0x080fe400030f0eff */
[----:B------:R-:W-:Y:S01]  /*337d0*/  LEA R92, P6, R91, R2, 0x1 ;  /* 0x000000025b5c7211 */ /* 0x000fe200078c08ff */
[----:B------:R-:W-:Y:S01]  /*337e0*/  IMAD R87, R87, 0x2, R91 ;  /* 0x0000000257577824 */ /* 0x000fe200078e025b */
[----:B----4-:R-:W-:Y:S01]  /*337f0*/  PRMT R0, R90, 0x7632, R0 ;  /* 0x000076325a007816 */ /* 0x010fe20000000000 */
[----:B------:R4:W-:Y:S02]  /*33800*/  @P2 STG.E.U16 desc[UR24][R88.64], R90 ;  /* 0x0000005a58002986 */ /* 0x0009e4000c101518 */
[----:B----4-:R-:W4:Y:S01]  /*33810*/  LDC R90, c[0x0][0x3b8] ;  /* 0x0000ee00ff5a7b82 */ /* 0x010f220000000800 */
[----:B---3--:R-:W-:Y:S01]  /*33820*/  ISETP.LT.AND P4, PT, R93, UR5, !P0 ;  /* 0x000000055d007c0c */ /* 0x008fe2000c781270 */
[----:B------:R-:W3:Y:S01]  /*33830*/  LDCU UR5, c[0x0][0x39c] ;  /* 0x00007380ff0577ac */ /* 0x000ee20008000800 */
[----:B------:R-:W-:-:S02]  /*33840*/  LEA.HI.X.SX32 R93, R91, R3, 0x1, P6 ;  /* 0x000000035b5d7211 */ /* 0x000fc400030f0eff */
[----:B------:R-:W2:Y:S04]  /*33850*/  LDL.LU R91, [R1+0xe1c] ;  /* 0x000e1c00015b7983 */ /* 0x000ea80000300800 */
[----:B------:R-:W1:Y:S04]  /*33860*/  LDL.LU R89, [R1+0xdd4] ;  /* 0x000dd40001597983 */ /* 0x000e680000300800 */
[----:B------:R0:W-:Y:S04]  /*33870*/  @P3 STG.E.U16 desc[UR24][R92.64], R0 ;  /* 0x000000005c003986 */ /* 0x0001e8000c101518 */
[----:B0-----:R-:W3:Y:S01]  /*33880*/  LDL.LU R93, [R1+0xde4] ;  /* 0x000de400015d7983 */ /* 0x001ee20000300800 */
[----:B------:R-:W-:Y:S01]  /*33890*/  LEA R88, P6, R87, R2, 0x1 ;  /* 0x0000000257587211 */ /* 0x000fe200078c08ff */
[----:B----4-:R-:W-:-:S04]  /*338a0*/  IMAD R0, R90, 0x2, R87 ;  /* 0x000000025a007824 */ /* 0x010fc800078e0257 */
[----:B------:R-:W-:Y:S01]  /*338b0*/  IMAD R90, R90, 0x2, R0 ;  /* 0x000000025a5a7824 */ /* 0x000fe200078e0200 */
[----:B-1----:R-:W-:Y:S01]  /*338c0*/  ISETP.LT.AND P2, PT, R89, UR4, !P0 ;  /* 0x0000000459007c0c */ /* 0x002fe2000c741270 */
[----:B------:R-:W0:Y:S01]  /*338d0*/  LDCU UR4, c[0x0][0x39c] ;  /* 0x00007380ff0477ac */ /* 0x000e220008000800 */
[-C--:B------:R-:W-:Y:S02]  /*338e0*/  LEA.HI.X.SX32 R89, R87, R3.reuse, 0x1, P6 ;  /* 0x0000000357597211 */ /* 0x080fe400030f0eff */
[C---:B------:R-:W-:Y:S01]  /*338f0*/  LEA R92, P6, R0.reuse, R2, 0x1 ;  /* 0x00000002005c7211 */ /* 0x040fe200078c08ff */
[----:B------:R-:W0:Y:S04]  /*33900*/  LDL.LU R87, [R1+0xe0c] ;  /* 0x000e0c0001577983 */ /* 0x000e280000300800 */
[----:B--2---:R1:W-:Y:S01]  /*33910*/  @P5 STG.E.U16 desc[UR24][R88.64], R91 ;  /* 0x0000005b58005986 */ /* 0x0043e2000c101518 */
[----:B---3--:R-:W-:Y:S01]  /*33920*/  ISETP.LT.AND P3, PT, R93, UR6, !P0 ;  /* 0x000000065d007c0c */ /* 0x008fe2000c761270 */
[----:B------:R-:W2:Y:S01]  /*33930*/  LDCU UR6, c[0x0][0x39c] ;  /* 0x00007380ff0677ac */ /* 0x000ea20008000800 */
[----:B------:R-:W-:-:S02]  /*33940*/  LEA.HI.X.SX32 R93, R0, R3, 0x1, P6 ;  /* 0x00000003005d7211 */ /* 0x000fc400030f0eff */
[----:B------:R-:W2:Y:S04]  /*33950*/  LDL.LU R0, [R1+0xdb0] ;  /* 0x000db00001007983 */ /* 0x000ea80000300800 */
[----:B-1----:R-:W3:Y:S01]  /*33960*/  LDL.LU R89, [R1+0xe04] ;  /* 0x000e040001597983 */ /* 0x002ee20000300800 */
[----:B------:R-:W-:-:S05]  /*33970*/  PRMT R91, R91, 0x7632, R91 ;  /* 0x000076325b5b7816 */ /* 0x000fca000000005b */
[----:B------:R1:W-:Y:S04]  /*33980*/  @P4 STG.E.U16 desc[UR24][R92.64], R91 ;  /* 0x0000005b5c004986 */ /* 0x0003e8000c101518 */
[----:B-1----:R-:W4:Y:S01]  /*33990*/  LDL.LU R92, [R1+0xddc] ;  /* 0x000ddc00015c7983 */ /* 0x002f220000300800 */
[----:B------:R-:W1:Y:S01]  /*339a0*/  LDC R93, c[0x0][0x3b8] ;  /* 0x0000ee00ff5d7b82 */ /* 0x000e620000000800 */
[----:B------:R-:W-:Y:S02]  /*339b0*/  LEA R88, P6, R90, R2, 0x1 ;  /* 0x000000025a587211 */ /* 0x000fe400078c08ff */
[----:B------:R-:W-:Y:S02]  /*339c0*/  PRMT R91, R64, 0x7632, R91 ;  /* 0x00007632405b7816 */ /* 0x000fe4000000005b */
[----:B---3--:R-:W-:Y:S01]  /*339d0*/  ISETP.LT.AND P5, PT, R89, UR5, !P0 ;  /* 0x0000000559007c0c */ /* 0x008fe2000c7a1270 */
[----:B------:R-:W4:Y:S01]  /*339e0*/  LDCU UR5, c[0x0][0x39c] ;  /* 0x00007380ff0577ac */ /* 0x000f220008000800 */
[----:B------:R-:W-:Y:S01]  /*339f0*/  LEA.HI.X.SX32 R89, R90, R3, 0x1, P6 ;  /* 0x000000035a597211 */ /* 0x000fe200030f0eff */
[----:B-1----:R-:W-:-:S04]  /*33a00*/  IMAD R90, R93, 0x2, R90 ;  /* 0x000000025d5a7824 */ /* 0x002fc800078e025a */
[----:B------:R1:W-:Y:S01]  /*33a10*/  @P2 STG.E.U16 desc[UR24][R88.64], R64 ;  /* 0x0000004058002986 */ /* 0x0003e2000c101518 */
[----:B--2---:R-:W-:Y:S01]  /*33a20*/  ISETP.LT.AND P2, PT, R0, UR6, !P0 ;  /* 0x0000000600007c0c */ /* 0x004fe2000c741270 */
[----:B------:R-:W-:Y:S01]  /*33a30*/  IMAD R0, R93, 0x2, R90 ;  /* 0x000000025d007824 */ /* 0x000fe200078e025a */
[----:B0-----:R-:W-:Y:S01]  /*33a40*/  ISETP.LT.AND P4, PT, R87, UR4, !P0 ;  /* 0x0000000457007c0c */ /* 0x001fe2000c781270 */
[----:B------:R-:W0:Y:S01]  /*33a50*/  LDCU UR4, c[0x0][0x39c] ;  /* 0x00007380ff0477ac */ /* 0x000e220008000800 */
[----:B------:R-:W2:Y:S01]  /*33a60*/  LDL.LU R87, [R1+0xe18] ;  /* 0x000e180001577983 */ /* 0x000ea20000300800 */
[----:B------:R-:W3:Y:S01]  /*33a70*/  LDCU UR6, c[0x0][0x39c] ;  /* 0x00007380ff0677ac */ /* 0x000ee20008000800 */
[----:B-1----:R-:W-:Y:S01]  /*33a80*/  LEA R88, P6, R90, R2, 0x1 ;  /* 0x000000025a587211 */ /* 0x002fe200078c08ff */
[----:B------:R-:W-:-:S03]  /*33a90*/  IMAD R64, R93, 0x2, R0 ;  /* 0x000000025d407824 */ /* 0x000fc600078e0200 */
[----:B------:R-:W-:Y:S02]  /*33aa0*/  LEA.HI.X.SX32 R89, R90, R3, 0x1, P6 ;  /* 0x000000035a597211 */ /* 0x000fe400030f0eff */
[----:B------:R-:W-:-:S03]  /*33ab0*/  LEA R90, P6, R0, R2, 0x1 ;  /* 0x00000002005a7211 */ /* 0x000fc600078c08ff */
[----:B------:R1:W-:Y:S01]  /*33ac0*/  @P3 STG.E.U16 desc[UR24][R88.64], R91 ;  /* 0x0000005b58003986 */ /* 0x0003e2000c101518 */
[----:B----4-:R-:W-:Y:S01]  /*33ad0*/  ISETP.LT.AND P3, PT, R92, UR5, !P0 ;  /* 0x000000055c007c0c */ /* 0x010fe2000c761270 */
[----:B------:R-:W-:Y:S01]  /*33ae0*/  IMAD R92, R93, 0x2, R64 ;  /* 0x000000025d5c7824 */ /* 0x000fe200078e0240 */
[----:B------:R-:W4:Y:S01]  /*33af0*/  LDCU UR5, c[0x0][0x39c] ;  /* 0x00007380ff0577ac */ /* 0x000f220008000800 */
[----:B-1----:R-:W-:Y:S02]  /*33b00*/  LEA.HI.X.SX32 R91, R0, R3, 0x1, P6 ;  /* 0x00000003005b7211 */ /* 0x002fe400030f0eff */
[----:B------:R-:W-:-:S04]  /*33b10*/  LEA R88, P6, R64, R2, 0x1 ;  /* 0x0000000240587211 */ /* 0x000fc800078c08ff */
[----:B------:R-:W-:Y:S02]  /*33b20*/  LEA.HI.X.SX32 R89, R64, R3, 0x1, P6 ;  /* 0x0000000340597211 */ /* 0x000fe400030f0eff */
[----:B------:R-:W0:Y:S04]  /*33b30*/  LDL.LU R64, [R1+0xdf0] ;  /* 0x000df00001407983 */ /* 0x000e280000300800 */
[----:B------:R1:W-:Y:S04]  /*33b40*/  @P5 STG.E.U16 desc[UR24][R90.64], R65 ;  /* 0x000000415a005986 */ /* 0x0003e8000c101518 */
[----:B-1----:R-:W3:Y:S01]  /*33b50*/  LDL.LU R91, [R1+0xdfc] ;  /* 0x000dfc00015b7983 */ /* 0x002ee20000300800 */
[----:B------:R-:W-:-:S05]  /*33b60*/  PRMT R0, R65, 0x7632, R0 ;  /* 0x0000763241007816 */ /* 0x000fca0000000000 */
[----:B------:R1:W-:Y:S02]  /*33b70*/  @P4 STG.E.U16 desc[UR24][R88.64], R0 ;  /* 0x0000000058004986 */ /* 0x0003e4000c101518 */
[----:B-1----:R-:W-:Y:S01]  /*33b80*/  IMAD R0, R93, 0x2, R92 ;  /* 0x000000025d007824 */ /* 0x002fe200078e025c */
[----:B0-----:R-:W-:Y:S02]  /*33b90*/  ISETP.LT.AND P5, PT, R64, UR4, !P0 ;  /* 0x0000000440007c0c */ /* 0x001fe4000c7a1270 */
[----:B---3--:R-:W-:Y:S01]  /*33ba0*/  ISETP.LT.AND P4, PT, R91, UR6, !P0 ;  /* 0x000000065b007c0c */ /* 0x008fe2000c781270 */
[----:B------:R-:W-:Y:S01]  /*33bb0*/  IMAD R90, R93, 0x2, R0 ;  /* 0x000000025d5a7824 */ /* 0x000fe200078e0200 */
[CC--:B------:R-:W-:Y:S01]  /*33bc0*/  LEA R64, P6, R92.reuse, R2.reuse, 0x1 ;  /* 0x000000025c407211 */ /* 0x0c0fe200078c08ff */
[----:B------:R-:W0:Y:S03]  /*33bd0*/  LDCU UR6, c[0x0][0x39c] ;  /* 0x00007380ff0677ac */ /* 0x000e260008000800 */
[----:B------:R-:W-:Y:S01]  /*33be0*/  LEA.HI.X.SX32 R65, R92, R3, 0x1, P6 ;  /* 0x000000035c417211 */ /* 0x000fe200030f0eff */
[----:B------:R-:W1:Y:S01]  /*33bf0*/  LDCU UR4, c[0x0][0x39c] ;  /* 0x00007380ff0477ac */ /* 0x000e620008000800 */
[----:B------:R-:W4:Y:S04]  /*33c00*/  LDL.LU R92, [R1+0xe08] ;  /* 0x000e0800015c7983 */ /* 0x000f280000300800 */
[----:B------:R-:W0:Y:S01]  /*33c10*/  LDL.LU R91, [R1+0xdb8] ;  /* 0x000db800015b7983 */ /* 0x000e220000300800 */
[----:B------:R-:W-:-:S04]  /*33c20*/  LEA R88, P6, R0, R2, 0x1 ;  /* 0x0000000200587211 */ /* 0x000fc800078c08ff */
[----:B------:R-:W-:Y:S02]  /*33c30*/  LEA.HI.X.SX32 R89, R0, R3, 0x1, P6 ;  /* 0x0000000300597211 */ /* 0x000fe400030f0eff */
[----:B------:R-:W1:Y:S04]  /*33c40*/  LDL.LU R0, [R1+0xda4] ;  /* 0x000da40001007983 */ /* 0x000e680000300800 */
[----:B------:R3:W-:Y:S02]  /*33c50*/  @P2 STG.E.U16 desc[UR24][R64.64], R66 ;  /* 0x0000004240002986 */ /* 0x0007e4000c101518 */
[----:B---3--:R-:W-:Y:S02]  /*33c60*/  LEA R64, P6, R90, R2, 0x1 ;  /* 0x000000025a407211 */ /* 0x008fe400078c08ff */
[----:B------:R-:W-:-:S02]  /*33c70*/  PRMT R66, R66, 0x7632, R66 ;  /* 0x0000763242427816 */ /* 0x000fc40000000042 */
[----:B------:R-:W-:-:S03]  /*33c80*/  LEA.HI.X.SX32 R65, R90, R3, 0x1, P6 ;  /* 0x000000035a417211 */ /* 0x000fc600030f0eff */
[----:B------:R3:W-:Y:S04]  /*33c90*/  @P3 STG.E.U16 desc[UR24][R88.64], R66 ;  /* 0x0000004258003986 */ /* 0x0007e8000c101518 */
[----:B------:R0:W-:Y:S01]  /*33ca0*/  @P5 STG.E.U16 desc[UR24][R64.64], R67 ;  /* 0x0000004340005986 */ /* 0x0001e2000c101518 */
[----:B---3--:R-:W-:Y:S01]  /*33cb0*/  IMAD R66, R93, 0x2, R90 ;  /* 0x000000025d427824 */ /* 0x008fe200078e025a */
[----:B----4-:R-:W-:Y:S01]  /*33cc0*/  ISETP.LT.AND P2, PT, R92, UR5, !P0 ;  /* 0x000000055c007c0c */ /* 0x010fe2000c741270 */
[----:B------:R-:W3:Y:S01]  /*33cd0*/  LDCU UR5, c[0x0][0x39c] ;  /* 0x00007380ff0577ac */ /* 0x000ee20008000800 */
[----:B------:R-:W3:Y:S01]  /*33ce0*/  LDL.LU R92, [R1+0xde0] ;  /* 0x000de000015c7983 */ /* 0x000ee20000300800 */
[----:B0-----:R-:W-:Y:S01]  /*33cf0*/  ISETP.LT.AND P5, PT, R91, UR6, !P0 ;  /* 0x000000065b007c0c */ /* 0x001fe2000c7a1270 */
[----:B------:R-:W0:Y:S02]  /*33d00*/  LDCU UR6, c[0x0][0x39c] ;  /* 0x00007380ff0677ac */ /* 0x000e240008000800 */
[----:B------:R-:W4:Y:S04]  /*33d10*/  LDL.LU R91, [R1+0xdf4] ;  /* 0x000df400015b7983 */ /* 0x000f280000300800 */
[----:B------:R-:W0:Y:S01]  /*33d20*/  LDL.LU R90, [R1+0xe00] ;  /* 0x000e0000015a7983 */ /* 0x000e220000300800 */
[----:B-1----:R-:W-:Y:S01]  /*33d30*/  ISETP.LT.AND P3, PT, R0, UR4, !P0 ;  /* 0x0000000400007c0c */ /* 0x002fe2000c761270 */
[----:B------:R-:W4:Y:S01]  /*33d40*/  LDCU UR4, c[0x0][0x39c] ;  /* 0x00007380ff0477ac */ /* 0x000f220008000800 */
[----:B------:R-:W-:Y:S01]  /*33d50*/  LEA R88, P6, R66, R2, 0x1 ;  /* 0x0000000242587211 */ /* 0x000fe200078c08ff */
[----:B------:R-:W-:Y:S01]  /*33d60*/  IMAD R0, R93, 0x2, R66 ;  /* 0x000000025d007824 */ /* 0x000fe200078e0242 */
[----:B------:R-:W-:-:S02]  /*33d70*/  PRMT R65, R67, 0x7632, R65 ;  /* 0x0000763243417816 */ /* 0x000fc40000000041 */
[----:B------:R-:W-:Y:S01]  /*33d80*/  LEA.HI.X.SX32 R89, R66, R3, 0x1, P6 ;  /* 0x0000000342597211 */ /* 0x000fe200030f0eff */
[----:B------:R-:W-:Y:S01]  /*33d90*/  IMAD R67, R93, 0x2, R0 ;  /* 0x000000025d437824 */ /* 0x000fe200078e0200 */
[----:B------:R-:W-:-:S03]  /*33da0*/  LEA R64, P6, R0, R2, 0x1 ;  /* 0x0000000200407211 */ /* 0x000fc600078c08ff */
[----:B------:R1:W-:Y:S02]  /*33db0*/  @P4 STG.E.U16 desc[UR24][R88.64], R65 ;  /* 0x0000004158004986 */ /* 0x0003e4000c101518 */
[-C--:B-1----:R-:W-:Y:S02]  /*33dc0*/  LEA.HI.X.SX32 R65, R0, R3.reuse, 0x1, P6 ;  /* 0x0000000300417211 */ /* 0x082fe400030f0eff */
[----:B------:R-:W-:Y:S01]  /*33dd0*/  LEA R66, P6, R67, R2, 0x1 ;  /* 0x0000000243427211 */ /* 0x000fe200078c08ff */
[----:B------:R-:W-:Y:S01]  /*33de0*/  IMAD R88, R93, 0x2, R67 ;  /* 0x000000025d587824 */ /* 0x000fe200078e0243 */
[----:B------:R-:W-:Y:S01]  /*33df0*/  PRMT R0, R60, 0x7632, R0 ;  /* 0x000076323c007816 */ /* 0x000fe20000000000 */
[----:B------:R1:W-:Y:S01]  /*33e00*/  @P2 STG.E.U16 desc[UR24][R64.64], R60 ;  /* 0x0000003c40002986 */ /* 0x0003e2000c101518 */
[----:B------:R-:W-:-:S05]  /*33e10*/  LEA.HI.X.SX32 R67, R67, R3, 0x1, P6 ;  /* 0x0000000343437211 */ /* 0x000fca00030f0eff */
[----:B------:R2:W-:Y:S01]  /*33e20*/  @P3 STG.E.U16 desc[UR24][R66.64], R0 ;  /* 0x0000000042003986 */ /* 0x0005e2000c101518 */
[----:B-1----:R-:W-:Y:S01]  /*33e30*/  LEA R64, P6, R88, R2, 0x1 ;  /* 0x0000000258407211 */ /* 0x002fe200078c08ff */
[----:B--2---:R-:W-:-:S03]  /*33e40*/  IMAD R0, R93, 0x2, R88 ;  /* 0x000000025d007824 */ /* 0x004fc600078e0258 */
[----:B------:R-:W-:Y:S01]  /*33e50*/  LEA.HI.X.SX32 R65, R88, R3, 0x1, P6 ;  /* 0x0000000358417211 */ /* 0x000fe200030f0eff */
[----:B------:R-:W-:Y:S01]  /*33e60*/  IMAD R88, R93, 0x2, R0 ;  /* 0x000000025d587824 */ /* 0x000fe200078e0200 */
[----:B------:R-:W-:-:S04]  /*33e70*/  LEA R66, P6, R0, R2, 0x1 ;  /* 0x0000000200427211 */ /* 0x000fc800078c08ff */
[-C--:B------:R-:W-:Y:S02]  /*33e80*/  LEA.HI.X.SX32 R67, R0, R3.reuse, 0x1, P6 ;  /* 0x0000000300437211 */ /* 0x080fe400030f0eff */
[C---:B------:R-:W-:Y:S01]  /*33e90*/  LEA R60, P6, R88.reuse, R2, 0x1 ;  /* 0x00000002583c7211 */ /* 0x040fe200078c08ff */
[----:B------:R1:W-:Y:S01]  /*33ea0*/  @P5 STG.E.U16 desc[UR24][R64.64], R61 ;  /* 0x0000003d40005986 */ /* 0x0003e2000c101518 */
[----:B------:R-:W-:Y:S02]  /*33eb0*/  PRMT R0, R61, 0x7632, R0 ;  /* 0x000076323d007816 */ /* 0x000fe40000000000 */
[----:B-1----:R-:W-:Y:S01]  /*33ec0*/  LEA.HI.X.SX32 R61, R88, R3, 0x1, P6 ;  /* 0x00000003583d7211 */ /* 0x002fe200030f0eff */
[----:B------:R-:W-:Y:S01]  /*33ed0*/  IMAD R64, R93, 0x2, R88 ;  /* 0x000000025d407824 */ /* 0x000fe200078e0258 */
[----:B---3--:R-:W-:Y:S01]  /*33ee0*/  ISETP.LT.AND P4, PT, R92, UR5, !P0 ;  /* 0x000000055c007c0c */ /* 0x008fe2000c781270 */
[----:B------:R-:W1:Y:S01]  /*33ef0*/  LDCU UR5, c[0x0][0x39c] ;  /* 0x00007380ff0577ac */ /* 0x000e620008000800 */
[----:B------:R-:W1:Y:S01]  /*33f00*/  LDL.LU R92, [R1+0xda0] ;  /* 0x000da000015c7983 */ /* 0x000e620000300800 */
[----:B----4-:R-:W-:Y:S01]  /*33f10*/  ISETP.LT.AND P2, PT, R91, UR4, !P0 ;  /* 0x000000045b007c0c */ /* 0x010fe2000c741270 */
[----:B------:R-:W2:Y:S02]  /*33f20*/  LDCU UR4, c[0x0][0x39c] ;  /* 0x00007380ff0477ac */ /* 0x000ea40008000800 */
[----:B------:R-:W2:Y:S01]  /*33f30*/  LDL.LU R91, [R1+0xdac] ;  /* 0x000dac00015b7983 */ /* 0x000ea20000300800 */
[----:B0-----:R-:W-:Y:S01]  /*33f40*/  ISETP.LT.AND P3, PT, R90, UR6, !P0 ;  /* 0x000000065a007c0c */ /* 0x001fe2000c761270 */
[----:B------:R-:W0:Y:S02]  /*33f50*/  LDCU UR6, c[0x0][0x39c] ;  /* 0x00007380ff0677ac */ /* 0x000e240008000800 */
[----:B------:R-:W0:Y:S04]  /*33f60*/  LDL.LU R90, [R1+0xdc4] ;  /* 0x000dc400015a7983 */ /* 0x000e280000300800 */
[----:B------:R-:W3:Y:S04]  /*33f70*/  LDL.LU R89, [R1+0xde8] ;  /* 0x000de80001597983 */ /* 0x000ee80000300800 */
[----:B------:R-:W4:Y:S04]  /*33f80*/  LDL.LU R88, [R1+0xdf8] ;  /* 0x000df80001587983 */ /* 0x000f280000300800 */
[----:B------:R1:W-:Y:S04]  /*33f90*/  @P4 STG.E.U16 desc[UR24][R66.64], R0 ;  /* 0x0000000042004986 */ /* 0x0003e8000c101518 */
[----:B-1----:R-:W4:Y:S01]  /*33fa0*/  LDL.LU R67, [R1+0xd80] ;  /* 0x000d800001437983 */ /* 0x002f220000300800 */
[----:B------:R-:W-:-:S03]  /*33fb0*/  IMAD R0, R93, 0x2, R64 ;  /* 0x000000025d007824 */ /* 0x000fc600078e0240 */
[----:B------:R1:W-:Y:S01]  /*33fc0*/  @P2 STG.E.U16 desc[UR24][R60.64], R62 ;  /* 0x0000003e3c002986 */ /* 0x0003e2000c101518 */
[----:B------:R-:W-:Y:S02]  /*33fd0*/  PRMT R65, R62, 0x7632, R65 ;  /* 0x000076323e417816 */ /* 0x000fe40000000041 */
[----:B-1----:R-:W-:-:S04]  /*33fe0*/  LEA R60, P6, R64, R2, 0x1 ;  /* 0x00000002403c7211 */ /* 0x002fc800078c08ff */
[----:B------:R-:W-:Y:S02]  /*33ff0*/  LEA.HI.X.SX32 R61, R64, R3, 0x1, P6 ;  /* 0x00000003403d7211 */ /* 0x000fe400030f0eff */
[----:B------:R-:W-:-:S03]  /*34000*/  LEA R64, P6, R0, R2, 0x1 ;  /* 0x0000000200407211 */ /* 0x000fc600078c08ff */
[----:B------:R1:W-:Y:S01]  /*34010*/  @P3 STG.E.U16 desc[UR24][R60.64], R65 ;  /* 0x000000413c003986 */ /* 0x0003e2000c101518 */
[----:B------:R-:W-:Y:S01]  /*34020*/  IMAD R62, R93, 0x2, R0 ;  /* 0x000000025d3e7824 */ /* 0x000fe200078e0200 */
[----:B-1----:R-:W-:-:S04]  /*34030*/  LEA.HI.X.SX32 R65, R0, R3, 0x1, P6 ;  /* 0x0000000300417211 */ /* 0x002fc800030f0eff */
[CC--:B------:R-:W-:Y:S01]  /*34040*/  LEA R60, P6, R62.reuse, R2.reuse, 0x1 ;  /* 0x000000023e3c7211 */ /* 0x0c0fe200078c08ff */
[----:B------:R-:W-:Y:S01]  /*34050*/  IMAD R66, R93, 0x2, R62 ;  /* 0x000000025d427824 */ /* 0x000fe200078e023e */
[----:B------:R-:W-:Y:S02]  /*34060*/  PRMT R0, R63, 0x7632, R0 ;  /* 0x000076323f007816 */ /* 0x000fe40000000000 */
[----:B------:R-:W-:Y:S02]  /*34070*/  LEA.HI.X.SX32 R61, R62, R3, 0x1, P6 ;  /* 0x000000033e3d7211 */ /* 0x000fe400030f0eff */
[----:B------:R-:W-:Y:S02]  /*34080*/  LEA R62, P6, R66, R2, 0x1 ;  /* 0x00000002423e7211 */ /* 0x000fe400078c08ff */
[----:B------:R-:W-:Y:S01]  /*34090*/  ISETP.LT.AND P5, PT, R92, UR5, !P0 ;  /* 0x000000055c007c0c */ /* 0x000fe2000c7a1270 */
[----:B------:R-:W3:Y:S01]  /*340a0*/  LDCU UR5, c[0x0][0x39c] ;  /* 0x00007380ff0577ac */ /* 0x000ee20008000800 */
[----:B--2---:R-:W-:Y:S01]  /*340b0*/  ISETP.LT.AND P4, PT, R91, UR4, !P0 ;  /* 0x000000045b007c0c */ /* 0x004fe2000c781270 */
[----:B------:R-:W4:Y:S01]  /*340c0*/  LDCU UR4, c[0x0][0x39c] ;  /* 0x00007380ff0477ac */ /* 0x000f220008000800 */
[----:B------:R-:W2:Y:S01]  /*340d0*/  LDL.LU R91, [R1+0xe10] ;  /* 0x000e1000015b7983 */ /* 0x000ea20000300800 */
[----:B0-----:R-:W-:Y:S01]  /*340e0*/  ISETP.LT.AND P2, PT, R90, UR6, !P0 ;  /* 0x000000065a007c0c */ /* 0x001fe2000c741270 */
[----:B------:R-:W0:Y:S02]  /*340f0*/  LDCU UR6, c[0x0][0x39c] ;  /* 0x00007380ff0677ac */ /* 0x000e240008000800 */
[----:B------:R-:W2:Y:S05]  /*34100*/  LDL.LU R90, [R1+0xe14] ;  /* 0x000e1400015a7983 */ /* 0x000eaa0000300800 */
[----:B------:R1:W-:Y:S01]  /*34110*/  @P5 STG.E.U16 desc[UR24][R64.64], R63 ;  /* 0x0000003f40005986 */ /* 0x0003e2000c101518 */
[----:B---3--:R-:W-:-:S02]  /*34120*/  ISETP.LT.AND P3, PT, R89, UR5, !P0 ;  /* 0x0000000559007c0c */ /* 0x008fc4000c761270 */
[----:B----4-:R-:W-:Y:S01]  /*34130*/  ISETP.LT.AND P5, PT, R88, UR4, !P0 ;  /* 0x0000000458007c0c */ /* 0x010fe2000c7a1270 */
[----:B------:R-:W3:Y:S01]  /*34140*/  LDL.LU R89, [R1+0xdd0] ;  /* 0x000dd00001597983 */ /* 0x000ee20000300800 */
[----:B------:R-:W2:Y:S03]  /*34150*/  LDCU UR5, c[0x0][0x39c] ;  /* 0x00007380ff0577ac */ /* 0x000ea60008000800 */
[----:B------:R-:W4:Y:S01]  /*34160*/  LDL.LU R88, [R1+0xdec] ;  /* 0x000dec0001587983 */ /* 0x000f220000300800 */
[----:B-1----:R-:W-:Y:S01]  /*34170*/  LEA.HI.X.SX32 R63, R66, R3, 0x1, P6 ;  /* 0x00000003423f7211 */ /* 0x002fe200030f0eff */
[----:B------:R-:W1:Y:S02]  /*34180*/  LDCU UR4, c[0x0][0x39c] ;  /* 0x00007380ff0477ac */ /* 0x000e640008000800 */
[----:B------:R1:W-:Y:S01]  /*34190*/  @P4 STG.E.U16 desc[UR24][R60.64], R0 ;  /* 0x000000003c004986 */ /* 0x0003e2000c101518 */
[----:B0-----:R-:W-:Y:S01]  /*341a0*/  ISETP.LT.AND P4, PT, R67, UR6, !P0 ;  /* 0x0000000643007c0c */ /* 0x001fe2000c781270 */
[----:B------:R-:W3:Y:S02]  /*341b0*/  LDCU UR6, c[0x0][0x39c] ;  /* 0x00007380ff0677ac */ /* 0x000ee40008000800 */
[----:B------:R-:W4:Y:S01]  /*341c0*/  LDL.LU R67, [R1+0xd6c] ;  /* 0x000d6c0001437983 */ /* 0x000f220000300800 */
[----:B-1----:R-:W-:-:S03]  /*341d0*/  IMAD R0, R93, 0x2, R66 ;  /* 0x000000025d007824 */ /* 0x002fc600078e0242 */
[----:B------:R-:W4:Y:S04]  /*341e0*/  LDL.LU R66, [R1+0xd8c] ;  /* 0x000d8c0001427983 */ /* 0x000f280000300800 */
[----:B------:R-:W4:Y:S01]  /*341f0*/  LDL.LU R65, [R1+0xdb4] ;  /* 0x000db40001417983 */ /* 0x000f220000300800 */
[CC--:B------:R-:W-:Y:S01]  /*34200*/  LEA R60, P6, R0.reuse, R2.reuse, 0x1 ;  /* 0x00000002003c7211 */ /* 0x0c0fe200078c08ff */
[----:B------:R-:W-:Y:S02]  /*34210*/  IMAD R64, R93, 0x2, R0 ;  /* 0x000000025d407824 */ /* 0x000fe400078e0200 */
[----:B------:R0:W-:Y:S01]  /*34220*/  @P2 STG.E.U16 desc[UR24][R62.64], R56 ;  /* 0x000000383e002986 */ /* 0x0001e2000c101518 */
[----:B------:R-:W-:Y:S02]  /*34230*/  LEA.HI.X.SX32 R61, R0, R3, 0x1, P6 ;  /* 0x00000003003d7211 */ /* 0x000fe400030f0eff */
[----:B0-----:R-:W-:-:S02]  /*34240*/  LEA R62, P6, R64, R2, 0x1 ;  /* 0x00000002403e7211 */ /* 0x001fc400078c08ff */
[----:B------:R-:W-:Y:S02]  /*34250*/  PRMT R56, R56, 0x7632, R56 ;  /* 0x0000763238387816 */ /* 0x000fe40000000038 */
[----:B------:R-:W-:-:S03]  /*34260*/  LEA.HI.X.SX32 R63, R64, R3, 0x1, P6 ;  /* 0x00000003403f7211 */ /* 0x000fc600030f0eff */
[----:B------:R0:W-:Y:S04]  /*34270*/  @P3 STG.E.U16 desc[UR24][R60.64], R56 ;  /* 0x000000383c003986 */ /* 0x0001e8000c101518 */
[----:B------:R1:W-:Y:S01]  /*34280*/  @P5 STG.E.U16 desc[UR24][R62.64], R57 ;  /* 0x000000393e005986 */ /* 0x0003e2000c101518 */
[----:B0-----:R-:W-:-:S03]  /*34290*/  IMAD R56, R93, 0x2, R64 ;  /* 0x000000025d387824 */ /* 0x001fc600078e0240 */
[----:B------:R-:W4:Y:S04]  /*342a0*/  LDL.LU R64, [R1+0xdc0] ;  /* 0x000dc00001407983 */ /* 0x000f280000300800 */
[----:B-1----:R-:W4:Y:S01]  /*342b0*/  LDL.LU R63, [R1+0xdd8] ;  /* 0x000dd800013f7983 */ /* 0x002f220000300800 */
[CC--:B------:R-:W-:Y:S01]  /*342c0*/  LEA R60, P6, R56.reuse, R2.reuse, 0x1 ;  /* 0x00000002383c7211 */ /* 0x0c0fe200078c08ff */
[----:B------:R-:W-:Y:S01]  /*342d0*/  IMAD R0, R93, 0x2, R56 ;  /* 0x000000025d007824 */ /* 0x000fe200078e0238 */
[----:B------:R-:W-:Y:S02]  /*342e0*/  PRMT R57, R57, 0x7632, R57 ;  /* 0x0000763239397816 */ /* 0x000fe40000000039 */
[----:B------:R-:W-:Y:S01]  /*342f0*/  LEA.HI.X.SX32 R61, R56, R3, 0x1, P6 ;  /* 0x00000003383d7211 */ /* 0x000fe200030f0eff */
[----:B------:R-:W-:Y:S01]  /*34300*/  IMAD R62, R93, 0x2, R0 ;  /* 0x000000025d3e7824 */ /* 0x000fe200078e0200 */
[----:B------:R-:W-:-:S03]  /*34310*/  LEA R56, P6, R0, R2, 0x1 ;  /* 0x0000000200387211 */ /* 0x000fc600078c08ff */
[----:B------:R0:W-:Y:S02]  /*34320*/  @P4 STG.E.U16 desc[UR24][R60.64], R57 ;  /* 0x000000393c004986 */ /* 0x0001e4000c101518 */
[----:B0-----:R-:W-:Y:S01]  /*34330*/  LEA.HI.X.SX32 R57, R0, R3, 0x1, P6 ;  /* 0x0000000300397211 */ /* 0x001fe200030f0eff */
[----:B------:R-:W-:Y:S01]  /*34340*/  IMAD R0, R93, 0x2, R62 ;  /* 0x000000025d007824 */ /* 0x000fe200078e023e */
[----:B------:R-:W-:-:S04]  /*34350*/  LEA R60, P6, R62, R2, 0x1 ;  /* 0x000000023e3c7211 */ /* 0x000fc800078c08ff */
[----:B------:R-:W-:Y:S02]  /*34360*/  LEA.HI.X.SX32 R61, R62, R3, 0x1, P6 ;  /* 0x000000033e3d7211 */ /* 0x000fe400030f0eff */
[----:B------:R-:W-:Y:S02]  /*34370*/  PRMT R62, R58, 0x7632, R62 ;  /* 0x000076323a3e7816 */ /* 0x000fe4000000003e */
[----:B--2---:R-:W-:Y:S01]  /*34380*/  ISETP.LT.AND P2, PT, R91, UR5, !P0 ;  /* 0x000000055b007c0c */ /* 0x004fe2000c741270 */
[----:B------:R-:W4:Y:S01]  /*34390*/  LDCU UR5, c[0x0][0x39c] ;  /* 0x00007380ff0577ac */ /* 0x000f220008000800 */
[----:B------:R-:W-:Y:S01]  /*343a0*/  ISETP.LT.AND P3, PT, R90, UR4, !P0 ;  /* 0x000000045a007c0c */ /* 0x000fe2000c761270 */
[----:B------:R-:W0:Y:S01]  /*343b0*/  LDCU UR4, c[0x0][0x39c] ;  /* 0x00007380ff0477ac */ /* 0x000e220008000800 */
[----:B---3--:R-:W-:Y:S01]  /*343c0*/  ISETP.LT.AND P5, PT, R89, UR6, !P0 ;  /* 0x0000000659007c0c */ /* 0x008fe2000c7a1270 */
[----:B------:R-:W1:Y:S01]  /*343d0*/  LDCU UR6, c[0x0][0x39c] ;  /* 0x00007380ff0677ac */ /* 0x000e620008000800 */
[----:B----4-:R-:W-:Y:S01]  /*343e0*/  ISETP.LT.AND P4, PT, R88, UR5, !P0 ;  /* 0x0000000558007c0c */ /* 0x010fe2000c781270 */
[----:B------:R-:W2:Y:S06]  /*343f0*/  LDCU UR5, c[0x0][0x39c] ;  /* 0x00007380ff0577ac */ /* 0x000eac0008000800 */
[----:B------:R3:W-:Y:S04]  /*34400*/  @P2 STG.E.U16 desc[UR24][R56.64], R58 ;  /* 0x0000003a38002986 */ /* 0x0007e8000c101518 */
[----:B------:R4:W-:Y:S01]  /*34410*/  @P3 STG.E.U16 desc[UR24][R60.64], R62 ;  /* 0x0000003e3c003986 */ /* 0x0009e2000c101518 */
[----:B---3--:R-:W-:-:S04]  /*34420*/  LEA R56, P6, R0, R2, 0x1 ;  /* 0x0000000200387211 */ /* 0x008fc800078c08ff */
[-C--:B------:R-:W-:Y:S01]  /*34430*/  LEA.HI.X.SX32 R57, R0, R3.reuse, 0x1, P6 ;  /* 0x0000000300397211 */ /* 0x080fe200030f0eff */
[----:B------:R-:W-:Y:S01]  /*34440*/  IMAD R58, R93, 0x2, R0 ;  /* 0x000000025d3a7824 */ /* 0x000fe200078e0200 */
[----:B0-----:R-:W-:Y:S01]  /*34450*/  ISETP.LT.AND P2, PT, R67, UR4, !P0 ;  /* 0x0000000443007c0c */ /* 0x001fe2000c741270 */
[----:B------:R-:W0:Y:S01]  /*34460*/  LDCU UR4, c[0x0][0x39c] ;  /* 0x00007380ff0477ac */ /* 0x000e220008000800 */
[----:B------:R-:W3:Y:S01]  /*34470*/  LDL.LU R67, [R1+0xd5c] ;  /* 0x000d5c0001437983 */ /* 0x000ee20000300800 */
[----:B-1----:R-:W-:Y:S01]  /*34480*/  ISETP.LT.AND P3, PT, R66, UR6, !P0 ;  /* 0x0000000642007c0c */ /* 0x002fe2000c761270 */
[----:B------:R-:W1:Y:S02]  /*34490*/  LDCU UR6, c[0x0][0x39c] ;  /* 0x00007380ff0677ac */ /* 0x000e640008000800 */
[----:B------:R4:W-:Y:S01]  /*344a0*/  @P5 STG.E.U16 desc[UR24][R56.64], R59 ;  /* 0x0000003b38005986 */ /* 0x0009e2000c101518 */
[----:B--2---:R-:W-:Y:S01]  /*344b0*/  ISETP.LT.AND P5, PT, R65, UR5, !P0 ;  /* 0x0000000541007c0c */ /* 0x004fe2000c7a1270 */
[----:B------:R-:W-:Y:S01]  /*344c0*/  IMAD R0, R93, 0x2, R58 ;  /* 0x000000025d007824 */ /* 0x000fe200078e023a */
[C---:B----4-:R-:W-:Y:S01]  /*344d0*/  LEA R60, P6, R58.reuse, R2, 0x1 ;  /* 0x000000023a3c7211 */ /* 0x050fe200078c08ff */
[----:B------:R-:W2:Y:S01]  /*344e0*/  LDL.LU R66, [R1+0xd78] ;  /* 0x000d780001427983 */ /* 0x000ea20000300800 */
[----:B------:R-:W3:Y:S03]  /*344f0*/  LDCU UR5, c[0x0][0x39c] ;  /* 0x00007380ff0577ac */ /* 0x000ee60008000800 */
[----:B------:R-:W4:Y:S01]  /*34500*/  LDL.LU R65, [R1+0xd94] ;  /* 0x000d940001417983 */ /* 0x000f220000300800 */
[----:B------:R-:W-:-:S02]  /*34510*/  LEA.HI.X.SX32 R61, R58, R3, 0x1, P6 ;  /* 0x000000033a3d7211 */ /* 0x000fc400030f0eff */
[C---:B------:R-:W-:Y:S02]  /*34520*/  LEA R56, P6, R0.reuse, R2, 0x1 ;  /* 0x0000000200387211 */ /* 0x040fe400078c08ff */
[----:B------:R-:W-:Y:S02]  /*34530*/  PRMT R59, R59, 0x7632, R59 ;  /* 0x000076323b3b7816 */ /* 0x000fe4000000003b */
[----:B------:R-:W-:-:S03]  /*34540*/  LEA.HI.X.SX32 R57, R0, R3, 0x1, P6 ;  /* 0x0000000300397211 */ /* 0x000fc600030f0eff */
[----:B------:R-:W-:Y:S04]  /*34550*/  @P4 STG.E.U16 desc[UR24][R60.64], R59 ;  /* 0x0000003b3c004986 */ /* 0x000fe8000c101518 */
[----:B------:R0:W-:Y:S02]  /*34560*/  @P2 STG.E.U16 desc[UR24][R56.64], R52 ;  /* 0x0000003438002986 */ /* 0x0001e4000c101518 */
[----:B0-----:R-:W-:Y:S01]  /*34570*/  ISETP.LT.AND P4, PT, R64, UR4, !P0 ;  /* 0x0000000440007c0c */ /* 0x001fe2000c781270 */
[----:B------:R-:W-:Y:S01]  /*34580*/  IMAD R0, R93, 0x2, R0 ;  /* 0x000000025d007824 */ /* 0x000fe200078e0200 */
[----:B------:R-:W4:Y:S01]  /*34590*/  LDL.LU R64, [R1+0xdbc] ;  /* 0x000dbc0001407983 */ /* 0x000f220000300800 */
[----:B------:R-:W-:Y:S01]  /*345a0*/  PRMT R52, R52, 0x7632, R52 ;  /* 0x0000763234347816 */ /* 0x000fe20000000034 */
[----:B------:R-:W2:Y:S01]  /*345b0*/  LDCU UR4, c[0x0][0x39c] ;  /* 0x00007380ff0477ac */ /* 0x000ea20008000800 */
[----:B-1----:R-:W-:-:S02]  /*345c0*/  ISETP.LT.AND P2, PT, R63, UR6, !P0 ;  /* 0x000000063f007c0c */ /* 0x002fc4000c741270 */
[----:B------:R-:W4:Y:S01]  /*345d0*/  LDL.LU R63, [R1+0xdcc] ;  /* 0x000dcc00013f7983 */ /* 0x000f220000300800 */
[CC--:B------:R-:W-:Y:S01]  /*345e0*/  LEA R58, P6, R0.reuse, R2.reuse, 0x1 ;  /* 0x00000002003a7211 */ /* 0x0c0fe200078c08ff */
[C---:B------:R-:W-:Y:S01]  /*345f0*/  IMAD R57, R93.reuse, 0x2, R0 ;  /* 0x000000025d397824 */ /* 0x040fe200078e0200 */
[----:B------:R-:W4:Y:S01]  /*34600*/  LDCU UR6, c[0x0][0x39c] ;  /* 0x00007380ff0677ac */ /* 0x000f220008000800 */
[----:B------:R-:W4:Y:S01]  /*34610*/  LDL.LU R62, [R1+0xd2c] ;  /* 0x000d2c00013e7983 */ /* 0x000f220000300800 */
[-C--:B------:R-:W-:Y:S01]  /*34620*/  LEA.HI.X.SX32 R59, R0, R3.reuse, 0x1, P6 ;  /* 0x00000003003b7211 */ /* 0x080fe200030f0eff */
[----:B------:R-:W-:Y:S01]  /*34630*/  IMAD R0, R93, 0x2, R57 ;  /* 0x000000025d007824 */ /* 0x000fe200078e0239 */
[C---:B------:R-:W-:Y:S01]  /*34640*/  LEA R56, P6, R57.reuse, R2, 0x1 ;  /* 0x0000000239387211 */ /* 0x040fe200078c08ff */
[----:B------:R-:W4:Y:S04]  /*34650*/  LDL.LU R61, [R1+0xd60] ;  /* 0x000d6000013d7983 */ /* 0x000f280000300800 */
[----:B------:R-:W4:Y:S01]  /*34660*/  LDL.LU R60, [R1+0xd7c] ;  /* 0x000d7c00013c7983 */ /* 0x000f220000300800 */
[----:B------:R-:W-:-:S03]  /*34670*/  LEA.HI.X.SX32 R57, R57, R3, 0x1, P6 ;  /* 0x0000000339397211 */ /* 0x000fc600030f0eff */
[----:B------:R0:W-:Y:S02]  /*34680*/  @P3 STG.E.U16 desc[UR24][R58.64], R52 ;  /* 0x000000343a003986 */ /* 0x0001e4000c101518 */
[----:B0-----:R-:W-:Y:S01]  /*34690*/  LEA R58, P6, R0, R2, 0x1 ;  /* 0x00000002003a7211 */ /* 0x001fe200078c08ff */
[----:B------:R-:W-:-:S03]  /*346a0*/  IMAD R52, R93, 0x2, R0 ;  /* 0x000000025d347824 */ /* 0x000fc600078e0200 */
[----:B------:R-:W-:Y:S02]  /*346b0*/  LEA.HI.X.SX32 R59, R0, R3, 0x1, P6 ;  /* 0x00000003003b7211 */ /* 0x000fe400030f0eff */
[----:B------:R-:W-:Y:S01]  /*346c0*/  PRMT R0, R53, 0x7632, R0 ;  /* 0x0000763235007816 */ /* 0x000fe20000000000 */
[----:B------:R-:W-:Y:S04]  /*346d0*/  @P5 STG.E.U16 desc[UR24][R56.64], R53 ;  /* 0x0000003538005986 */ /* 0x000fe8000c101518 */
[----:B------:R0:W-:Y:S04]  /*346e0*/  @P4 STG.E.U16 desc[UR24][R58.64], R0 ;  /* 0x000000003a004986 */ /* 0x0001e8000c101518 */
[----:B0-----:R-:W4:Y:S01]  /*346f0*/  LDL.LU R59, [R1+0xd98] ;  /* 0x000d9800013b7983 */ /* 0x001f220000300800 */
[----:B------:R-:W-:Y:S01]  /*34700*/  LEA R56, P6, R52, R2, 0x1 ;  /* 0x0000000234387211 */ /* 0x000fe200078c08ff */
[----:B------:R-:W-:-:S03]  /*34710*/  IMAD R0, R93, 0x2, R52 ;  /* 0x000000025d007824 */ /* 0x000fc600078e0234 */
[----:B------:R-:W-:Y:S01]  /*34720*/  LEA.HI.X.SX32 R57, R52, R3, 0x1, P6 ;  /* 0x0000000334397211 */ /* 0x000fe200030f0eff */
[----:B------:R-:W-:Y:S01]  /*34730*/  IMAD R58, R93, 0x2, R0 ;  /* 0x000000025d3a7824 */ /* 0x000fe200078e0200 */
[----:B------:R-:W-:-:S03]  /*34740*/  LEA R52, P6, R0, R2, 0x1 ;  /* 0x0000000200347211 */ /* 0x000fc600078c08ff */
[----:B------:R0:W-:Y:S01]  /*34750*/  @P2 STG.E.U16 desc[UR24][R56.64], R54 ;  /* 0x0000003638002986 */ /* 0x0001e2000c101518 */
[-C--:B------:R-:W-:Y:S02]  /*34760*/  LEA.HI.X.SX32 R53, R0, R3.reuse, 0x1, P6 ;  /* 0x0000000300357211 */ /* 0x080fe400030f0eff */
[----:B0-----:R-:W-:Y:S02]  /*34770*/  LEA R56, P6, R58, R2, 0x1 ;  /* 0x000000023a387211 */ /* 0x001fe400078c08ff */
[----:B------:R-:W-:Y:S02]  /*34780*/  PRMT R54, R54, 0x7632, R54 ;  /* 0x0000763236367816 */ /* 0x000fe40000000036 */
[----:B------:R-:W-:Y:S02]  /*34790*/  LEA.HI.X.SX32 R57, R58, R3, 0x1, P6 ;  /* 0x000000033a397211 */ /* 0x000fe400030f0eff */
[----:B---3--:R-:W-:Y:S01]  /*347a0*/  ISETP.LT.AND P3, PT, R67, UR5, !P0 ;  /* 0x0000000543007c0c */ /* 0x008fe2000c761270 */
[----:B------:R-:W0:Y:S01]  /*347b0*/  LDCU UR5, c[0x0][0x39c] ;  /* 0x00007380ff0577ac */ /* 0x000e220008000800 */
[----:B--2---:R-:W-:Y:S01]  /*347c0*/  ISETP.LT.AND P5, PT, R66, UR4, !P0 ;  /* 0x0000000442007c0c */ /* 0x004fe2000c7a1270 */
[----:B------:R-:W1:Y:S01]  /*347d0*/  LDCU UR4, c[0x0][0x39c] ;  /* 0x00007380ff0477ac */ /* 0x000e620008000800 */
[----:B----4-:R-:W-:Y:S01]  /*347e0*/  ISETP.LT.AND P4, PT, R65, UR6, !P0 ;  /* 0x0000000641007c0c */ /* 0x010fe2000c781270 */
[----:B------:R-:W2:Y:S08]  /*347f0*/  LDCU UR6, c[0x0][0x39c] ;  /* 0x00007380ff0677ac */ /* 0x000eb00008000800 */
[----:B------:R3:W-:Y:S04]  /*34800*/  @P3 STG.E.U16 desc[UR24][R52.64], R54 ;  /* 0x0000003634003986 */ /* 0x0007e8000c101518 */
[----:B------:R4:W-:Y:S01]  /*34810*/  @P5 STG.E.U16 desc[UR24][R56.64], R55 ;  /* 0x0000003738005986 */ /* 0x0009e2000c101518 */
[----:B-1----:R-:W-:Y:S01]  /*34820*/  ISETP.LT.AND P3, PT, R63, UR4, !P0 ;  /* 0x000000043f007c0c */ /* 0x002fe2000c761270 */
[----:B------:R-:W-:-:S02]  /*34830*/  IMAD R58, R93, 0x2, R58 ;  /* 0x000000025d3a7824 */ /* 0x000fc400078e023a */
[----:B------:R-:W4:Y:S01]  /*34840*/  LDL.LU R63, [R1+0xdc8] ;  /* 0x000dc800013f7983 */ /* 0x000f220000300800 */
[----:B0-----:R-:W-:Y:S01]  /*34850*/  ISETP.LT.AND P2, PT, R64, UR5, !P0 ;  /* 0x0000000540007c0c */ /* 0x001fe2000c741270 */
[----:B------:R-:W0:Y:S01]  /*34860*/  LDCU UR5, c[0x0][0x39c] ;  /* 0x00007380ff0577ac */ /* 0x000e220008000800 */
[----:B--2---:R-:W-:Y:S02]  /*34870*/  ISETP.LT.AND P5, PT, R62, UR6, !P0 ;  /* 0x000000063e007c0c */ /* 0x004fe4000c7a1270 */
[----:B------:R-:W2:Y:S01]  /*34880*/  LDL.LU R62, [R1+0xd20] ;  /* 0x000d2000013e7983 */ /* 0x000ea20000300800 */
[----:B------:R-:W1:Y:S01]  /*34890*/  LDCU UR4, c[0x0][0x39c] ;  /* 0x00007380ff0477ac */ /* 0x000e620008000800 */
[C---:B---3--:R-:W-:Y:S01]  /*348a0*/  LEA R52, P6, R58.reuse, R2, 0x1 ;  /* 0x000000023a347211 */ /* 0x048fe200078c08ff */
[----:B----4-:R-:W-:Y:S01]  /*348b0*/  IMAD R56, R93, 0x2, R58 ;  /* 0x000000025d387824 */ /* 0x010fe200078e023a */
[----:B------:R-:W-:Y:S01]  /*348c0*/  PRMT R55, R55, 0x7632, R55 ;  /* 0x0000763237377816 */ /* 0x000fe20000000037 */
[----:B------:R-:W3:Y:S01]  /*348d0*/  LDCU UR6, c[0x0][0x39c] ;  /* 0x00007380ff0677ac */ /* 0x000ee20008000800 */
[----:B------:R-:W-:-:S02]  /*348e0*/  LEA.HI.X.SX32 R53, R58, R3, 0x1, P6 ;  /* 0x000000033a357211 */ /* 0x000fc400030f0eff */
[----:B------:R-:W-:-:S03]  /*348f0*/  LEA R54, P6, R56, R2, 0x1 ;  /* 0x0000000238367211 */ /* 0x000fc600078c08ff */
[----:B------:R4:W-:Y:S01]  /*34900*/  @P4 STG.E.U16 desc[UR24][R52.64], R55 ;  /* 0x0000003734004986 */ /* 0x0009e2000c101518 */
[----:B------:R-:W-:Y:S01]  /*34910*/  IMAD R0, R93, 0x2, R56 ;  /* 0x000000025d007824 */ /* 0x000fe200078e0238 */
[----:B0-----:R-:W-:Y:S01]  /*34920*/  ISETP.LT.AND P4, PT, R61, UR5, !P0 ;  /* 0x000000053d007c0c */ /* 0x001fe2000c781270 */
[----:B------:R-:W0:Y:S01]  /*34930*/  LDCU UR5, c[0x0][0x39c] ;  /* 0x00007380ff0577ac */ /* 0x000e220008000800 */
[----:B------:R-:W2:Y:S01]  /*34940*/  LDL.LU R61, [R1+0xd3c] ;  /* 0x000d3c00013d7983 */ /* 0x000ea20000300800 */
[----:B----4-:R-:W-:-:S05]  /*34950*/  LEA.HI.X.SX32 R55, R56, R3, 0x1, P6 ;  /* 0x0000000338377211 */ /* 0x010fca00030f0eff */
[----:B------:R4:W-:Y:S01]  /*34960*/  @P2 STG.E.U16 desc[UR24][R54.64], R48 ;  /* 0x0000003036002986 */ /* 0x0009e2000c101518 */
[----:B-1----:R-:W-:Y:S01]  /*34970*/  ISETP.LT.AND P2, PT, R60, UR4, !P0 ;  /* 0x000000043c007c0c */ /* 0x002fe2000c741270 */
[--C-:B------:R-:W-:Y:S01]  /*34980*/  IMAD R52, R93, 0x2, R0.reuse ;  /* 0x000000025d347824 */ /* 0x100fe200078e0200 */
[CC--:B------:R-:W-:Y:S01]  /*34990*/  LEA R56, P6, R0.reuse, R2.reuse, 0x1 ;  /* 0x0000000200387211 */ /* 0x0c0fe200078c08ff */
[----:B------:R-:W2:Y:S01]  /*349a0*/  LDL.LU R60, [R1+0xd64] ;  /* 0x000d6400013c7983 */ /* 0x000ea20000300800 */
[----:B------:R-:W2:Y:S02]  /*349b0*/  LDCU UR4, c[0x0][0x39c] ;  /* 0x00007380ff0477ac */ /* 0x000ea40008000800 */
[----:B------:R-:W-:Y:S02]  /*349c0*/  LEA.HI.X.SX32 R57, R0, R3, 0x1, P6 ;  /* 0x0000000300397211 */ /* 0x000fe400030f0eff */
[----:B------:R-:W-:Y:S02]  /*349d0*/  PRMT R0, R48, 0x7632, R0 ;  /* 0x0000763230007816 */ /* 0x000fe40000000000 */
[----:B----4-:R-:W-:-:S03]  /*349e0*/  LEA R54, P6, R52, R2, 0x1 ;  /* 0x0000000234367211 */ /* 0x010fc600078c08ff */
[----:B------:R1:W-:Y:S01]  /*349f0*/  @P3 STG.E.U16 desc[UR24][R56.64], R0 ;  /* 0x0000000038003986 */ /* 0x0003e2000c101518 */
[----:B------:R-:W-:Y:S01]  /*34a00*/  IMAD R48, R93, 0x2, R52 ;  /* 0x000000025d307824 */ /* 0x000fe200078e0234 */
[----:B---3--:R-:W-:Y:S01]  /*34a10*/  ISETP.LT.AND P3, PT, R59, UR6, !P0 ;  /* 0x000000063b007c0c */ /* 0x008fe2000c761270 */
[----:B------:R-:W3:Y:S01]  /*34a20*/  LDCU UR6, c[0x0][0x39c] ;  /* 0x00007380ff0677ac */ /* 0x000ee20008000800 */
[----:B------:R-:W4:Y:S01]  /*34a30*/  LDL.LU R59, [R1+0xd88] ;  /* 0x000d8800013b7983 */ /* 0x000f220000300800 */
[----:B------:R-:W-:-:S03]  /*34a40*/  LEA.HI.X.SX32 R55, R52, R3, 0x1, P6 ;  /* 0x0000000334377211 */ /* 0x000fc600030f0eff */
[----:B------:R-:W4:Y:S01]  /*34a50*/  LDL.LU R58, [R1+0xd9c] ;  /* 0x000d9c00013a7983 */ /* 0x000f220000300800 */
[----:B------:R-:W-:-:S03]  /*34a60*/  LEA R52, P6, R48, R2, 0x1 ;  /* 0x0000000230347211 */ /* 0x000fc600078c08ff */
[----:B-1----:R-:W4:Y:S01]  /*34a70*/  LDL.LU R56, [R1+0xd1c] ;  /* 0x000d1c0001387983 */ /* 0x002f220000300800 */
[----:B------:R-:W-:Y:S01]  /*34a80*/  IMAD R0, R93, 0x2, R48 ;  /* 0x000000025d007824 */ /* 0x000fe200078e0230 */
[----:B------:R-:W-:Y:S02]  /*34a90*/  LEA.HI.X.SX32 R53, R48, R3, 0x1, P6 ;  /* 0x0000000330357211 */ /* 0x000fe400030f0eff */
[----:B------:R1:W-:Y:S02]  /*34aa0*/  @P5 STG.E.U16 desc[UR24][R54.64], R49 ;  /* 0x0000003136005986 */ /* 0x0003e4000c101518 */
[----:B------:R-:W-:Y:S02]  /*34ab0*/  LEA R48, P6, R0, R2, 0x1 ;  /* 0x0000000200307211 */ /* 0x000fe400078c08ff */
[----:B------:R-:W4:Y:S01]  /*34ac0*/  LDL.LU R57, [R1+0xd28] ;  /* 0x000d280001397983 */ /* 0x000f220000300800 */
[----:B-1----:R-:W-:-:S05]  /*34ad0*/  PRMT R54, R49, 0x7632, R54 ;  /* 0x0000763231367816 */ /* 0x002fca0000000036 */
[----:B------:R1:W-:Y:S01]  /*34ae0*/  @P4 STG.E.U16 desc[UR24][R52.64], R54 ;  /* 0x0000003634004986 */ /* 0x0003e2000c101518 */
[-C--:B------:R-:W-:Y:S01]  /*34af0*/  LEA.HI.X.SX32 R49, R0, R3.reuse, 0x1, P6 ;  /* 0x0000000300317211 */ /* 0x080fe200030f0eff */
[C---:B-1----:R-:W-:Y:S02]  /*34b00*/  IMAD R53, R93.reuse, 0x2, R0 ;  /* 0x000000025d357824 */ /* 0x042fe400078e0200 */
[----:B------:R-:W4:Y:S02]  /*34b10*/  LDL.LU R54, [R1+0xd48] ;  /* 0x000d480001367983 */ /* 0x000f240000300800 */
[----:B------:R-:W-:Y:S01]  /*34b20*/  IMAD R0, R93, 0x2, R53 ;  /* 0x000000025d007824 */ /* 0x000fe200078e0235 */
[CC--:B------:R-:W-:Y:S01]  /*34b30*/  LEA R52, P6, R53.reuse, R2.reuse, 0x1 ;  /* 0x0000000235347211 */ /* 0x0c0fe200078c08ff */
[----:B------:R1:W-:Y:S03]  /*34b40*/  @P2 STG.E.U16 desc[UR24][R48.64], R50 ;  /* 0x0000003230002986 */ /* 0x0003e6000c101518 */
[----:B------:R-:W-:Y:S01]  /*34b50*/  LEA.HI.X.SX32 R53, R53, R3, 0x1, P6 ;  /* 0x0000000335357211 */ /* 0x000fe200030f0eff */
[----:B------:R-:W4:Y:S01]  /*34b60*/  LDL.LU R55, [R1+0xd68] ;  /* 0x000d680001377983 */ /* 0x000f220000300800 */
[----:B-1----:R-:W-:Y:S01]  /*34b70*/  PRMT R49, R50, 0x7632, R49 ;  /* 0x0000763232317816 */ /* 0x002fe20000000031 */
[----:B------:R-:W-:Y:S01]  /*34b80*/  IMAD R50, R93, 0x2, R0 ;  /* 0x000000025d327824 */ /* 0x000fe200078e0200 */
[----:B------:R-:W-:-:S03]  /*34b90*/  LEA R48, P6, R0, R2, 0x1 ;  /* 0x0000000200307211 */ /* 0x000fc600078c08ff */
[----:B------:R1:W-:Y:S02]  /*34ba0*/  @P3 STG.E.U16 desc[UR24][R52.64], R49 ;  /* 0x0000003134003986 */ /* 0x0003e4000c101518 */
[----:B-1----:R-:W-:Y:S02]  /*34bb0*/  LEA.HI.X.SX32 R49, R0, R3, 0x1, P6 ;  /* 0x0000000300317211 */ /* 0x002fe400030f0eff */
[----:B------:R-:W-:Y:S01]  /*34bc0*/  LEA R52, P6, R50, R2, 0x1 ;  /* 0x0000000232347211 */ /* 0x000fe200078c08ff */
[----:B------:R-:W-:-:S03]  /*34bd0*/  IMAD R0, R93, 0x2, R50 ;  /* 0x000000025d007824 */ /* 0x000fc600078e0232 */
[----:B------:R-:W-:Y:S02]  /*34be0*/  LEA.HI.X.SX32 R53, R50, R3, 0x1, P6 ;  /* 0x0000000332357211 */ /* 0x000fe400030f0eff */
[----:B------:R-:W-:Y:S02]  /*34bf0*/  PRMT R50, R51, 0x7632, R50 ;  /* 0x0000763233327816 */ /* 0x000fe40000000032 */
[----:B0-----:R-:W-:Y:S01]  /*34c00*/  ISETP.LT.AND P5, PT, R63, UR5, !P0 ;  /* 0x000000053f007c0c */ /* 0x001fe2000c7a1270 */
[----:B------:R-:W0:Y:S01]  /*34c10*/  LDCU UR5, c[0x0][0x39c] ;  /* 0x00007380ff0577ac */ /* 0x000e220008000800 */
[----:B--2---:R-:W-:Y:S01]  /*34c20*/  ISETP.LT.AND P4, PT, R62, UR4, !P0 ;  /* 0x000000043e007c0c */ /* 0x004fe2000c781270 */
[----:B------:R-:W4:Y:S10]  /*34c30*/  LDCU UR4, c[0x0][0x39c] ;  /* 0x00007380ff0477ac */ /* 0x000f340008000800 */
[----:B------:R-:W-:Y:S04]  /*34c40*/  @P5 STG.E.U16 desc[UR24][R48.64], R51 ;  /* 0x0000003330005986 */ /* 0x000fe8000c101518 */
[----:B------:R1:W-:Y:S04]  /*34c50*/  @P4 STG.E.U16 desc[UR24][R52.64], R50 ;  /* 0x0000003234004986 */ /* 0x0003e8000c101518 */
[----:B-1----:R-:W2:Y:S01]  /*34c60*/  LDL.LU R52, [R1+0xd90] ;  /* 0x000d900001347983 */ /* 0x002ea20000300800 */
[----:B---3--:R-:W-:Y:S01]  /*34c70*/  ISETP.LT.AND P2, PT, R61, UR6, !P0 ;  /* 0x000000063d007c0c */ /* 0x008fe2000c741270 */
[----:B------:R-:W1:Y:S01]  /*34c80*/  LDCU UR6, c[0x0][0x39c] ;  /* 0x00007380ff0677ac */ /* 0x000e620008000800 */
[----:B0-----:R-:W-:Y:S01]  /*34c90*/  ISETP.LT.AND P3, PT, R60, UR5, !P0 ;  /* 0x000000053c007c0c */ /* 0x001fe2000c761270 */
[----:B------:R-:W0:Y:S01]  /*34ca0*/  LDCU UR5, c[0x0][0x39c] ;  /* 0x00007380ff0577ac */ /* 0x000e220008000800 */
[----:B------:R-:W-:Y:S01]  /*34cb0*/  LEA R48, P6, R0, R2, 0x1 ;  /* 0x0000000200307211 */ /* 0x000fe200078c08ff */
[----:B------:R-:W-:-:S03]  /*34cc0*/  IMAD R51, R93, 0x2, R0 ;  /* 0x000000025d337824 */ /* 0x000fc600078e0200 */
[----:B------:R-:W-:Y:S01]  /*34cd0*/  LEA.HI.X.SX32 R49, R0, R3, 0x1, P6 ;  /* 0x0000000300317211 */ /* 0x000fe200030f0eff */
[----:B------:R-:W-:Y:S01]  /*34ce0*/  IMAD R0, R93, 0x2, R51 ;  /* 0x000000025d007824 */ /* 0x000fe200078e0233 */
[----:B------:R-:W-:-:S03]  /*34cf0*/  LEA R50, P6, R51, R2, 0x1 ;  /* 0x0000000233327211 */ /* 0x000fc600078c08ff */
[----:B------:R3:W-:Y:S01]  /*34d00*/  @P2 STG.E.U16 desc[UR24][R48.64], R44 ;  /* 0x0000002c30002986 */ /* 0x0007e2000c101518 */
[----:B----4-:R-:W-:Y:S01]  /*34d10*/  ISETP.LT.AND P5, PT, R59, UR4, !P0 ;  /* 0x000000043b007c0c */ /* 0x010fe2000c7a1270 */
[----:B------:R-:W4:Y:S01]  /*34d20*/  LDCU UR4, c[0x0][0x39c] ;  /* 0x00007380ff0477ac */ /* 0x000f220008000800 */
[----:B------:R-:W-:Y:S02]  /*34d30*/  LEA.HI.X.SX32 R51, R51, R3, 0x1, P6 ;  /* 0x0000000333337211 */ /* 0x000fe400030f0eff */
[----:B-1----:R-:W-:Y:S01]  /*34d40*/  ISETP.LT.AND P4, PT, R58, UR6, !P0 ;  /* 0x000000063a007c0c */ /* 0x002fe2000c781270 */
[----:B------:R-:W1:Y:S01]  /*34d50*/  LDCU UR6, c[0x0][0x39c] ;  /* 0x00007380ff0677ac */ /* 0x000e620008000800 */
[----:B0-----:R-:W-:Y:S01]  /*34d60*/  ISETP.LT.AND P2, PT, R56, UR5, !P0 ;  /* 0x0000000538007c0c */ /* 0x001fe2000c741270 */
[----:B------:R-:W0:Y:S01]  /*34d70*/  LDCU UR5, c[0x0][0x39c] ;  /* 0x00007380ff0577ac */ /* 0x000e220008000800 */
[----:B---3--:R-:W-:Y:S01]  /*34d80*/  LEA R48, P6, R0, R2, 0x1 ;  /* 0x0000000200307211 */ /* 0x008fe200078c08ff */
[----:B------:R-:W3:Y:S01]  /*34d90*/  LDL.LU R56, [R1+0xcf8] ;  /* 0x000cf80001387983 */ /* 0x000ee20000300800 */
[----:B------:R-:W-:-:S02]  /*34da0*/  PRMT R44, R44, 0x7632, R44 ;  /* 0x000076322c2c7816 */ /* 0x000fc4000000002c */
[----:B------:R-:W-:Y:S01]  /*34db0*/  LEA.HI.X.SX32 R49, R0, R3, 0x1, P6 ;  /* 0x0000000300317211 */ /* 0x000fe200030f0eff */
[----:B------:R-:W-:Y:S02]  /*34dc0*/  IMAD R0, R93, 0x2, R0 ;  /* 0x000000025d007824 */ /* 0x000fe400078e0200 */
[----:B------:R-:W-:Y:S04]  /*34dd0*/  @P3 STG.E.U16 desc[UR24][R50.64], R44 ;  /* 0x0000002c32003986 */ /* 0x000fe8000c101518 */
[----:B------:R0:W-:Y:S01]  /*34de0*/  @P5 STG.E.U16 desc[UR24][R48.64], R45 ;  /* 0x0000002d30005986 */ /* 0x0001e2000c101518 */
[----:B----4-:R-:W-:Y:S01]  /*34df0*/  ISETP.LT.AND P3, PT, R57, UR4, !P0 ;  /* 0x0000000439007c0c */ /* 0x010fe2000c761270 */
[----:B------:R-:W2:Y:S01]  /*34e00*/  LDCU UR4, c[0x0][0x39c] ;  /* 0x00007380ff0477ac */ /* 0x000ea20008000800 */
[----:B0-----:R-:W-:-:S02]  /*34e10*/  LEA R48, P6, R0, R2, 0x1 ;  /* 0x0000000200307211 */ /* 0x001fc400078c08ff */
[----:B------:R-:W-:Y:S02]  /*34e20*/  PRMT R45, R45, 0x7632, R45 ;  /* 0x000076322d2d7816 */ /* 0x000fe4000000002d */
[----:B------:R-:W-:Y:S01]  /*34e30*/  LEA.HI.X.SX32 R49, R0, R3, 0x1, P6 ;  /* 0x0000000300317211 */ /* 0x000fe200030f0eff */
[----:B------:R-:W-:Y:S01]  /*34e40*/  IMAD R50, R93, 0x2, R0 ;  /* 0x000000025d327824 */ /* 0x000fe200078e0200 */
[----:B-1----:R-:W-:-:S03]  /*34e50*/  ISETP.LT.AND P5, PT, R54, UR6, !P0 ;  /* 0x0000000636007c0c */ /* 0x002fc6000c7a1270 */
[----:B------:R0:W-:Y:S01]  /*34e60*/  @P4 STG.E.U16 desc[UR24][R48.64], R45 ;  /* 0x0000002d30004986 */ /* 0x0001e2000c101518 */
[----:B------:R-:W-:Y:S01]  /*34e70*/  IMAD R0, R93, 0x2, R50 ;  /* 0x000000025d007824 */ /* 0x000fe200078e0232 */
[C---:B------:R-:W-:Y:S01]  /*34e80*/  LEA R44, P6, R50.reuse, R2, 0x1 ;  /* 0x00000002322c7211 */ /* 0x040fe200078c08ff */
[----:B------:R-:W3:Y:S01]  /*34e90*/  LDCU UR6, c[0x0][0x39c] ;  /* 0x00007380ff0677ac */ /* 0x000ee20008000800 */
[----:B------:R-:W4:Y:S01]  /*34ea0*/  LDL.LU R54, [R1+0xd24] ;  /* 0x000d240001367983 */ /* 0x000f220000300800 */
[----:B------:R-:W-:Y:S01]  /*34eb0*/  ISETP.LT.AND P4, PT, R55, UR5, !P0 ;  /* 0x0000000537007c0c */ /* 0x000fe2000c781270 */
[----:B------:R-:W4:Y:S02]  /*34ec0*/  LDCU UR5, c[0x0][0x39c] ;  /* 0x00007380ff0577ac */ /* 0x000f240008000800 */
[----:B------:R-:W4:Y:S04]  /*34ed0*/  LDL.LU R55, [R1+0xd38] ;  /* 0x000d380001377983 */ /* 0x000f280000300800 */
[----:B------:R-:W4:Y:S01]  /*34ee0*/  LDL.LU R53, [R1+0xd54] ;  /* 0x000d540001357983 */ /* 0x000f220000300800 */
[----:B0-----:R-:W-:-:S02]  /*34ef0*/  LEA.HI.X.SX32 R45, R50, R3, 0x1, P6 ;  /* 0x00000003322d7211 */ /* 0x001fc400030f0eff */
[----:B------:R-:W-:Y:S02]  /*34f00*/  LEA R48, P6, R0, R2, 0x1 ;  /* 0x0000000200307211 */ /* 0x000fe400078c08ff */
[----:B------:R-:W-:Y:S02]  /*34f10*/  PRMT R51, R46, 0x7632, R51 ;  /* 0x000076322e337816 */ /* 0x000fe40000000033 */
[----:B------:R-:W-:Y:S01]  /*34f20*/  LEA.HI.X.SX32 R49, R0, R3, 0x1, P6 ;  /* 0x0000000300317211 */ /* 0x000fe200030f0eff */
[----:B------:R-:W-:Y:S04]  /*34f30*/  @P2 STG.E.U16 desc[UR24][R44.64], R46 ;  /* 0x0000002e2c002986 */ /* 0x000fe8000c101518 */
[----:B------:R0:W-:Y:S01]  /*34f40*/  @P3 STG.E.U16 desc[UR24][R48.64], R51 ;  /* 0x0000003330003986 */ /* 0x0001e2000c101518 */
[----:B--2---:R-:W-:Y:S01]  /*34f50*/  ISETP.LT.AND P2, PT, R52, UR4, !P0 ;  /* 0x0000000434007c0c */ /* 0x004fe2000c741270 */
[----:B------:R-:W-:-:S02]  /*34f60*/  IMAD R50, R93, 0x2, R0 ;  /* 0x000000025d327824 */ /* 0x000fc400078e0200 */
[----:B------:R-:W2:Y:S01]  /*34f70*/  LDL.LU R52, [R1+0xd74] ;  /* 0x000d740001347983 */ /* 0x000ea20000300800 */
[----:B------:R-:W1:Y:S03]  /*34f80*/  LDCU UR4, c[0x0][0x39c] ;  /* 0x00007380ff0477ac */ /* 0x000e660008000800 */
[----:B0-----:R-:W2:Y:S01]  /*34f90*/  LDL.LU R51, [R1+0xce4] ;  /* 0x000ce40001337983 */ /* 0x001ea20000300800 */
[----:B------:R-:W-:Y:S01]  /*34fa0*/  LEA R44, P6, R50, R2, 0x1 ;  /* 0x00000002322c7211 */ /* 0x000fe200078c08ff */
[----:B------:R-:W-:-:S03]  /*34fb0*/  IMAD R46, R93, 0x2, R50 ;  /* 0x000000025d2e7824 */ /* 0x000fc600078e0232 */
[----:B------:R-:W-:Y:S01]  /*34fc0*/  LEA.HI.X.SX32 R45, R50, R3, 0x1, P6 ;  /* 0x00000003322d7211 */ /* 0x000fe200030f0eff */
[----:B------:R-:W-:Y:S01]  /*34fd0*/  IMAD R0, R93, 0x2, R46 ;  /* 0x000000025d007824 */ /* 0x000fe200078e022e */
[----:B------:R-:W-:-:S03]  /*34fe0*/  LEA R48, P6, R46, R2, 0x1 ;  /* 0x000000022e307211 */ /* 0x000fc600078c08ff */
[----:B------:R0:W-:Y:S01]  /*34ff0*/  @P5 STG.E.U16 desc[UR24][R44.64], R47 ;  /* 0x0000002f2c005986 */ /* 0x0001e2000c101518 */
[-C--:B------:R-:W-:Y:S02]  /*35000*/  LEA.HI.X.SX32 R49, R46, R3.reuse, 0x1, P6 ;  /* 0x000000032e317211 */ /* 0x080fe400030f0eff */
[----:B---3--:R-:W-:Y:S01]  /*35010*/  ISETP.LT.AND P3, PT, R56, UR6, !P0 ;  /* 0x0000000638007c0c */ /* 0x008fe2000c761270 */
[----:B------:R-:W3:Y:S01]  /*35020*/  LDCU UR6, c[0x0][0x39c] ;  /* 0x00007380ff0677ac */ /* 0x000ee20008000800 */
[C---:B0-----:R-:W-:Y:S02]  /*35030*/  LEA R44, P6, R0.reuse, R2, 0x1 ;  /* 0x00000002002c7211 */ /* 0x041fe400078c08ff */
[----:B------:R-:W-:Y:S02]  /*35040*/  PRMT R47, R47, 0x7632, R47 ;  /* 0x000076322f2f7816 */ /* 0x000fe4000000002f */
[----:B------:R-:W-:Y:S01]  /*35050*/  LEA.HI.X.SX32 R45, R0, R3, 0x1, P6 ;  /* 0x00000003002d7211 */ /* 0x000fe200030f0eff */
[----:B------:R-:W-:-:S02]  /*35060*/  IMAD R0, R93, 0x2, R0 ;  /* 0x000000025d007824 */ /* 0x000fc400078e0200 */
[----:B------:R0:W-:Y:S03]  /*35070*/  @P4 STG.E.U16 desc[UR24][R48.64], R47 ;  /* 0x0000002f30004986 */ /* 0x0001e6000c101518 */
[C---:B------:R-:W-:Y:S01]  /*35080*/  LEA R46, P6, R0.reuse, R2, 0x1 ;  /* 0x00000002002e7211 */ /* 0x040fe200078c08ff */
[----:B------:R1:W-:Y:S03]  /*35090*/  @P2 STG.E.U16 desc[UR24][R44.64], R40 ;  /* 0x000000282c002986 */ /* 0x0003e6000c101518 */
[----:B0-----:R-:W-:Y:S01]  /*350a0*/  LEA.HI.X.SX32 R47, R0, R3, 0x1, P6 ;  /* 0x00000003002f7211 */ /* 0x001fe200030f0eff */
[----:B-1----:R-:W-:Y:S01]  /*350b0*/  IMAD R45, R93, 0x2, R0 ;  /* 0x000000025d2d7824 */ /* 0x002fe200078e0200 */
[----:B------:R-:W-:Y:S02]  /*350c0*/  PRMT R40, R40, 0x7632, R40 ;  /* 0x0000763228287816 */ /* 0x000fe40000000028 */
[----:B----4-:R-:W-:Y:S01]  /*350d0*/  ISETP.LT.AND P5, PT, R54, UR5, !P0 ;  /* 0x0000000536007c0c */ /* 0x010fe2000c7a1270 */
[----:B------:R-:W2:Y:S01]  /*350e0*/  LDCU UR5, c[0x0][0x39c] ;  /* 0x00007380ff0577ac */ /* 0x000ea20008000800 */
[----:B------:R-:W4:Y:S01]  /*350f0*/  LDL.LU R54, [R1+0xd00] ;  /* 0x000d000001367983 */ /* 0x000f220000300800 */
[----:B------:R-:W-:-:S03]  /*35100*/  ISETP.LT.AND P4, PT, R55, UR4, !P0 ;  /* 0x0000000437007c0c */ /* 0x000fc6000c781270 */
[----:B------:R-:W4:Y:S01]  /*35110*/  LDL.LU R50, [R1+0xd34] ;  /* 0x000d340001327983 */ /* 0x000f220000300800 */
[----:B------:R-:W0:Y:S01]  /*35120*/  LDCU UR4, c[0x0][0x39c] ;  /* 0x00007380ff0477ac */ /* 0x000e220008000800 */
[----:B---3--:R-:W-:Y:S02]  /*35130*/  ISETP.LT.AND P2, PT, R53, UR6, !P0 ;  /* 0x0000000635007c0c */ /* 0x008fe4000c741270 */
[----:B------:R-:W3:Y:S01]  /*35140*/  LDL.LU R53, [R1+0xd44] ;  /* 0x000d440001357983 */ /* 0x000ee20000300800 */
[----:B------:R-:W-:Y:S01]  /*35150*/  IMAD R0, R93, 0x2, R45 ;  /* 0x000000025d007824 */ /* 0x000fe200078e022d */
[C---:B------:R-:W-:Y:S01]  /*35160*/  LEA R44, P6, R45.reuse, R2, 0x1 ;  /* 0x000000022d2c7211 */ /* 0x040fe200078c08ff */
[----:B------:R-:W4:Y:S01]  /*35170*/  LDCU UR6, c[0x0][0x39c] ;  /* 0x00007380ff0677ac */ /* 0x000f220008000800 */
[----:B------:R1:W-:Y:S02]  /*35180*/  @P3 STG.E.U16 desc[UR24][R46.64], R40 ;  /* 0x000000282e003986 */ /* 0x0003e4000c101518 */
[----:B------:R-:W-:-:S02]  /*35190*/  LEA.HI.X.SX32 R45, R45, R3, 0x1, P6 ;  /* 0x000000032d2d7211 */ /* 0x000fc400030f0eff */
[----:B------:R-:W-:Y:S02]  /*351a0*/  PRMT R48, R41, 0x7632, R48 ;  /* 0x0000763229307816 */ /* 0x000fe40000000030 */
[C---:B-1----:R-:W-:Y:S01]  /*351b0*/  LEA R46, P6, R0.reuse, R2, 0x1 ;  /* 0x00000002002e7211 */ /* 0x042fe200078c08ff */
[----:B------:R-:W-:Y:S03]  /*351c0*/  @P5 STG.E.U16 desc[UR24][R44.64], R41 ;  /* 0x000000292c005986 */ /* 0x000fe6000c101518 */
[----:B------:R-:W-:-:S05]  /*351d0*/  LEA.HI.X.SX32 R47, R0, R3, 0x1, P6 ;  /* 0x00000003002f7211 */ /* 0x000fca00030f0eff */
[----:B------:R1:W-:Y:S01]  /*351e0*/  @P4 STG.E.U16 desc[UR24][R46.64], R48 ;  /* 0x000000302e004986 */ /* 0x0003e2000c101518 */
[----:B--2---:R-:W-:Y:S01]  /*351f0*/  ISETP.LT.AND P3, PT, R52, UR5, !P0 ;  /* 0x0000000534007c0c */ /* 0x004fe2000c761270 */
[----:B------:R-:W-:Y:S02]  /*35200*/  IMAD R49, R93, 0x2, R0 ;  /* 0x000000025d317824 */ /* 0x000fe400078e0200 */
[----:B------:R-:W2:Y:S01]  /*35210*/  LDL.LU R52, [R1+0xd58] ;  /* 0x000d580001347983 */ /* 0x000ea20000300800 */
[----:B------:R-:W4:Y:S01]  /*35220*/  LDCU UR5, c[0x0][0x39c] ;  /* 0x00007380ff0577ac */ /* 0x000f220008000800 */
[----:B0-----:R-:W-:Y:S02]  /*35230*/  ISETP.LT.AND P5, PT, R51, UR4, !P0 ;  /* 0x0000000433007c0c */ /* 0x001fe4000c7a1270 */
[----:B------:R-:W2:Y:S01]  /*35240*/  LDL.LU R51, [R1+0xcb8] ;  /* 0x000cb80001337983 */ /* 0x000ea20000300800 */
[----:B------:R-:W3:Y:S03]  /*35250*/  LDCU UR4, c[0x0][0x39c] ;  /* 0x00007380ff0477ac */ /* 0x000ee60008000800 */
[----:B-1----:R-:W2:Y:S01]  /*35260*/  LDL.LU R46, [R1+0xcf0] ;  /* 0x000cf000012e7983 */ /* 0x002ea20000300800 */
[----:B------:R-:W-:Y:S01]  /*35270*/  LEA R40, P6, R49, R2, 0x1 ;  /* 0x0000000231287211 */ /* 0x000fe200078c08ff */
[----:B------:R-:W-:-:S03]  /*35280*/  IMAD R45, R93, 0x2, R49 ;  /* 0x000000025d2d7824 */ /* 0x000fc600078e0231 */
[----:B------:R-:W-:Y:S01]  /*35290*/  LEA.HI.X.SX32 R41, R49, R3, 0x1, P6 ;  /* 0x0000000331297211 */ /* 0x000fe200030f0eff */
[----:B------:R-:W-:Y:S01]  /*352a0*/  IMAD R0, R93, 0x2, R45 ;  /* 0x000000025d007824 */ /* 0x000fe200078e022d */
[----:B------:R-:W-:-:S03]  /*352b0*/  LEA R44, P6, R45, R2, 0x1 ;  /* 0x000000022d2c7211 */ /* 0x000fc600078c08ff */
[----:B------:R0:W-:Y:S01]  /*352c0*/  @P2 STG.E.U16 desc[UR24][R40.64], R42 ;  /* 0x0000002a28002986 */ /* 0x0001e2000c101518 */
[-C--:B------:R-:W-:Y:S02]  /*352d0*/  LEA.HI.X.SX32 R45, R45, R3.reuse, 0x1, P6 ;  /* 0x000000032d2d7211 */ /* 0x080fe400030f0eff */
[-C--:B0-----:R-:W-:Y:S02]  /*352e0*/  LEA R40, P6, R0, R2.reuse, 0x1 ;  /* 0x0000000200287211 */ /* 0x081fe400078c08ff */
[----:B------:R-:W-:Y:S02]  /*352f0*/  PRMT R42, R42, 0x7632, R42 ;  /* 0x000076322a2a7816 */ /* 0x000fe4000000002a */
[----:B------:R-:W-:Y:S01]  /*35300*/  LEA.HI.X.SX32 R41, R0, R3, 0x1, P6 ;  /* 0x0000000300297211 */ /* 0x000fe200030f0eff */
[C---:B------:R-:W-:Y:S02]  /*35310*/  IMAD R0, R93.reuse, 0x2, R0 ;  /* 0x000000025d007824 */ /* 0x040fe400078e0200 */
[----:B------:R0:W-:Y:S04]  /*35320*/  @P3 STG.E.U16 desc[UR24][R44.64], R42 ;  /* 0x0000002a2c003986 */ /* 0x0001e8000c101518 */
[----:B------:R1:W-:Y:S01]  /*35330*/  @P5 STG.E.U16 desc[UR24][R40.64], R43 ;  /* 0x0000002b28005986 */ /* 0x0003e2000c101518 */
[----:B0-----:R-:W-:Y:S01]  /*35340*/  IMAD R44, R93, 0x2, R0 ;  /* 0x000000025d2c7824 */ /* 0x001fe200078e0200 */
[----:B-1----:R-:W-:-:S02]  /*35350*/  LEA R40, P6, R0, R2, 0x1 ;  /* 0x0000000200287211 */ /* 0x002fc400078c08ff */
[----:B------:R-:W-:Y:S02]  /*35360*/  PRMT R43, R43, 0x7632, R43 ;  /* 0x000076322b2b7816 */ /* 0x000fe4000000002b */
[----:B------:R-:W-:Y:S02]  /*35370*/  LEA.HI.X.SX32 R41, R0, R3, 0x1, P6 ;  /* 0x0000000300297211 */ /* 0x000fe400030f0eff */
[----:B----4-:R-:W-:Y:S01]  /*35380*/  ISETP.LT.AND P4, PT, R54, UR6, !P0 ;  /* 0x0000000636007c0c */ /* 0x010fe2000c781270 */
[----:B------:R-:W0:Y:S01]  /*35390*/  LDCU UR6, c[0x0][0x39c] ;  /* 0x00007380ff0677ac */ /* 0x000e220008000800 */
[----:B------:R-:W-:Y:S01]  /*353a0*/  ISETP.LT.AND P2, PT, R50, UR5, !P0 ;  /* 0x0000000532007c0c */ /* 0x000fe2000c741270 */
[----:B------:R-:W1:Y:S01]  /*353b0*/  LDCU UR5, c[0x0][0x39c] ;  /* 0x00007380ff0577ac */ /* 0x000e620008000800 */
[----:B------:R-:W4:Y:S01]  /*353c0*/  LDL.LU R50, [R1+0xd0c] ;  /* 0x000d0c0001327983 */ /* 0x000f220000300800 */
[----:B---3--:R-:W-:-:S03]  /*353d0*/  ISETP.LT.AND P3, PT, R53, UR4, !P0 ;  /* 0x0000000435007c0c */ /* 0x008fc6000c761270 */
[----:B------:R-:W3:Y:S01]  /*353e0*/  LDL.LU R49, [R1+0xd40] ;  /* 0x000d400001317983 */ /* 0x000ee20000300800 */
[----:B------:R-:W2:Y:S01]  /*353f0*/  LDCU UR4, c[0x0][0x39c] ;  /* 0x00007380ff0477ac */ /* 0x000ea20008000800 */
[----:B------:R-:W-:-:S03]  /*35400*/  LEA R42, P6, R44, R2, 0x1 ;  /* 0x000000022c2a7211 */ /* 0x000fc600078c08ff */
[----:B------:R0:W-:Y:S04]  /*35410*/  @P4 STG.E.U16 desc[UR24][R40.64], R43 ;  /* 0x0000002b28004986 */ /* 0x0001e8000c101518 */
[----:B------:R-:W3:Y:S04]  /*35420*/  LDL.LU R48, [R1+0xd50] ;  /* 0x000d500001307983 */ /* 0x000ee80000300800 */
[----:B------:R-:W3:Y:S01]  /*35430*/  LDL.LU R47, [R1+0xc94] ;  /* 0x000c9400012f7983 */ /* 0x000ee20000300800 */
[----:B0-----:R-:W-:-:S05]  /*35440*/  LEA.HI.X.SX32 R43, R44, R3, 0x1, P6 ;  /* 0x000000032c2b7211 */ /* 0x001fca00030f0eff */
[----:B------:R0:W-:Y:S01]  /*35450*/  @P2 STG.E.U16 desc[UR24][R42.64], R36 ;  /* 0x000000242a002986 */ /* 0x0001e2000c101518 */
[----:B--2---:R-:W-:Y:S01]  /*35460*/  ISETP.LT.AND P2, PT, R46, UR4, !P0 ;  /* 0x000000042e007c0c */ /* 0x004fe2000c741270 */
[----:B------:R-:W-:Y:S02]  /*35470*/  IMAD R0, R93, 0x2, R44 ;  /* 0x000000025d007824 */ /* 0x000fe400078e022c */
[----:B------:R-:W2:Y:S01]  /*35480*/  LDL.LU R46, [R1+0xcc4] ;  /* 0x000cc400012e7983 */ /* 0x000ea20000300800 */
[----:B------:R-:W-:Y:S01]  /*35490*/  ISETP.LT.AND P5, PT, R52, UR6, !P0 ;  /* 0x0000000634007c0c */ /* 0x000fe2000c7a1270 */
[----:B------:R-:W4:Y:S01]  /*354a0*/  LDCU UR6, c[0x0][0x39c] ;  /* 0x00007380ff0677ac */ /* 0x000f220008000800 */
[----:B-1----:R-:W-:Y:S01]  /*354b0*/  ISETP.LT.AND P4, PT, R51, UR5, !P0 ;  /* 0x0000000533007c0c */ /* 0x002fe2000c781270 */
[----:B------:R-:W-:Y:S01]  /*354c0*/  IMAD R45, R93, 0x2, R0 ;  /* 0x000000025d2d7824 */ /* 0x000fe200078e0200 */
[----:B------:R-:W3:Y:S01]  /*354d0*/  LDCU UR5, c[0x0][0x39c] ;  /* 0x00007380ff0577ac */ /* 0x000ee20008000800 */
[----:B------:R-:W-:-:S02]  /*354e0*/  LEA R40, P6, R0, R2, 0x1 ;  /* 0x0000000200287211 */ /* 0x000fc400078c08ff */
[----:B------:R-:W-:Y:S01]  /*354f0*/  PRMT R44, R36, 0x7632, R44 ;  /* 0x00007632242c7816 */ /* 0x000fe2000000002c */
[----:B0-----:R-:W-:Y:S01]  /*35500*/  IMAD R36, R93, 0x2, R45 ;  /* 0x000000025d247824 */ /* 0x001fe200078e022d */
[-C--:B------:R-:W-:Y:S01]  /*35510*/  LEA.HI.X.SX32 R41, R0, R3.reuse, 0x1, P6 ;  /* 0x0000000300297211 */ /* 0x080fe200030f0eff */
[----:B------:R-:W0:Y:S01]  /*35520*/  LDCU UR4, c[0x0][0x39c] ;  /* 0x00007380ff0477ac */ /* 0x000e220008000800 */
[----:B------:R-:W-:Y:S01]  /*35530*/  LEA R42, P6, R45, R2, 0x1 ;  /* 0x000000022d2a7211 */ /* 0x000fe200078c08ff */
[----:B------:R-:W-:Y:S02]  /*35540*/  IMAD R0, R93, 0x2, R36 ;  /* 0x000000025d007824 */ /* 0x000fe400078e0224 */
[----:B------:R1:W-:Y:S01]  /*35550*/  @P3 STG.E.U16 desc[UR24][R40.64], R44 ;  /* 0x0000002c28003986 */ /* 0x0003e2000c101518 */
[----:B------:R-:W-:-:S03]  /*35560*/  LEA.HI.X.SX32 R43, R45, R3, 0x1, P6 ;  /* 0x000000032d2b7211 */ /* 0x000fc600030f0eff */
[----:B------:R-:W2:Y:S01]  /*35570*/  LDL.LU R45, [R1+0xcf4] ;  /* 0x000cf400012d7983 */ /* 0x000ea20000300800 */
[----:B-1----:R-:W-:-:S03]  /*35580*/  LEA R40, P6, R36, R2, 0x1 ;  /* 0x0000000224287211 */ /* 0x002fc600078c08ff */
[----:B------:R1:W-:Y:S01]  /*35590*/  @P5 STG.E.U16 desc[UR24][R42.64], R37 ;  /* 0x000000252a005986 */ /* 0x0003e2000c101518 */
[-C--:B------:R-:W-:Y:S02]  /*355a0*/  LEA.HI.X.SX32 R41, R36, R3.reuse, 0x1, P6 ;  /* 0x0000000324297211 */ /* 0x080fe400030f0eff */
[CC--:B------:R-:W-:Y:S01]  /*355b0*/  LEA R36, P6, R0.reuse, R2.reuse, 0x1 ;  /* 0x0000000200247211 */ /* 0x0c0fe200078c08ff */
[----:B-1----:R-:W2:Y:S01]  /*355c0*/  LDL.LU R43, [R1+0xd14] ;  /* 0x000d1400012b7983 */ /* 0x002ea20000300800 */
[----:B------:R-:W-:Y:S02]  /*355d0*/  PRMT R42, R37, 0x7632, R42 ;  /* 0x00007632252a7816 */ /* 0x000fe4000000002a */
[-C--:B------:R-:W-:Y:S01]  /*355e0*/  LEA.HI.X.SX32 R37, R0, R3.reuse, 0x1, P6 ;  /* 0x0000000300257211 */ /* 0x080fe200030f0eff */
[----:B------:R-:W-:Y:S02]  /*355f0*/  IMAD R0, R93, 0x2, R0 ;  /* 0x000000025d007824 */ /* 0x000fe400078e0200 */
[----:B------:R1:W-:Y:S01]  /*35600*/  @P4 STG.E.U16 desc[UR24][R40.64], R42 ;  /* 0x0000002a28004986 */ /* 0x0003e2000c101518 */
[----:B----4-:R-:W-:Y:S01]  /*35610*/  ISETP.LT.AND P3, PT, R50, UR6, !P0 ;  /* 0x0000000632007c0c */ /* 0x010fe2000c761270 */
[----:B------:R-:W4:Y:S01]  /*35620*/  LDCU UR6, c[0x0][0x39c] ;  /* 0x00007380ff0677ac */ /* 0x000f220008000800 */
[----:B---3--:R-:W-:Y:S01]  /*35630*/  ISETP.LT.AND P5, PT, R49, UR5, !P0 ;  /* 0x0000000531007c0c */ /* 0x008fe2000c7a1270 */
[----:B------:R-:W2:Y:S01]  /*35640*/  LDCU UR5, c[0x0][0x39c] ;  /* 0x00007380ff0577ac */ /* 0x000ea20008000800 */
[C---:B-1----:R-:W-:Y:S01]  /*35650*/  LEA R40, P6, R0.reuse, R2, 0x1 ;  /* 0x0000000200287211 */ /* 0x042fe200078c08ff */
[----:B------:R1:W-:Y:S03]  /*35660*/  @P2 STG.E.U16 desc[UR24][R36.64], R38 ;  /* 0x0000002624002986 */ /* 0x0003e6000c101518 */
[----:B------:R-:W-:-:S02]  /*35670*/  LEA.HI.X.SX32 R41, R0, R3, 0x1, P6 ;  /* 0x0000000300297211 */ /* 0x000fc400030f0eff */
[----:B0-----:R-:W-:Y:S01]  /*35680*/  ISETP.LT.AND P4, PT, R48, UR4, !P0 ;  /* 0x0000000430007c0c */ /* 0x001fe2000c781270 */
[----:B------:R-:W0:Y:S01]  /*35690*/  LDCU UR4, c[0x0][0x39c] ;  /* 0x00007380ff0477ac */ /* 0x000e220008000800 */
[----:B-1----:R-:W-:Y:S02]  /*356a0*/  PRMT R38, R38, 0x7632, R38 ;  /* 0x0000763226267816 */ /* 0x002fe40000000026 */
[----:B----4-:R-:W-:Y:S01]  /*356b0*/  ISETP.LT.AND P2, PT, R47, UR6, !P0 ;  /* 0x000000062f007c0c */ /* 0x010fe2000c741270 */
[C---:B------:R-:W-:Y:S01]  /*356c0*/  IMAD R37, R93.reuse, 0x2, R0 ;  /* 0x000000025d257824 */ /* 0x040fe200078e0200 */
[----:B------:R-:W3:Y:S01]  /*356d0*/  LDL.LU R47, [R1+0xd4c] ;  /* 0x000d4c00012f7983 */ /* 0x000ee20000300800 */
[----:B------:R-:W1:Y:S03]  /*356e0*/  LDCU UR6, c[0x0][0x39c] ;  /* 0x00007380ff0677ac */ /* 0x000e660008000800 */
[----:B------:R4:W-:Y:S04]  /*356f0*/  @P3 STG.E.U16 desc[UR24][R40.64], R38 ;  /* 0x0000002628003986 */ /* 0x0009e8000c101518 */
[----:B------:R-:W3:Y:S01]  /*35700*/  LDL.LU R48, [R1+0xc84] ;  /* 0x000c840001307983 */ /* 0x000ee20000300800 */
[----:B--2---:R-:W-:Y:S01]  /*35710*/  ISETP.LT.AND P3, PT, R46, UR5, !P0 ;  /* 0x000000052e007c0c */ /* 0x004fe2000c761270 */
[----:B------:R-:W-:-:S02]  /*35720*/  IMAD R0, R93, 0x2, R37 ;  /* 0x000000025d007824 */ /* 0x000fc400078e0225 */
[----:B------:R-:W2:Y:S01]  /*35730*/  LDL.LU R46, [R1+0xca0] ;  /* 0x000ca000012e7983 */ /* 0x000ea20000300800 */
[CC--:B------:R-:W-:Y:S01]  /*35740*/  LEA R36, P6, R37.reuse, R2.reuse, 0x1 ;  /* 0x0000000225247211 */ /* 0x0c0fe200078c08ff */
[----:B------:R-:W3:Y:S03]  /*35750*/  LDCU UR5, c[0x0][0x39c] ;  /* 0x00007380ff0577ac */ /* 0x000ee60008000800 */
[-C--:B------:R-:W-:Y:S02]  /*35760*/  LEA.HI.X.SX32 R37, R37, R3.reuse, 0x1, P6 ;  /* 0x0000000325257211 */ /* 0x080fe400030f0eff */
[CC--:B----4-:R-:W-:Y:S01]  /*35770*/  LEA R40, P6, R0.reuse, R2.reuse, 0x1 ;  /* 0x0000000200287211 */ /* 0x0d0fe200078c08ff */
[----:B------:R-:W-:Y:S01]  /*35780*/  IMAD R42, R93, 0x2, R0 ;  /* 0x000000025d2a7824 */ /* 0x000fe200078e0200 */
[----:B------:R-:W-:Y:S02]  /*35790*/  PRMT R38, R39, 0x7632, R38 ;  /* 0x0000763227267816 */ /* 0x000fe40000000026 */
[----:B------:R-:W-:Y:S01]  /*357a0*/  LEA.HI.X.SX32 R41, R0, R3, 0x1, P6 ;  /* 0x0000000300297211 */ /* 0x000fe200030f0eff */
[----:B------:R4:W-:Y:S04]  /*357b0*/  @P5 STG.E.U16 desc[UR24][R36.64], R39 ;  /* 0x0000002724005986 */ /* 0x0009e8000c101518 */
[----:B------:R1:W-:Y:S01]  /*357c0*/  @P4 STG.E.U16 desc[UR24][R40.64], R38 ;  /* 0x0000002628004986 */ /* 0x0003e2000c101518 */
[----:B0-----:R-:W-:Y:S01]  /*357d0*/  ISETP.LT.AND P5, PT, R45, UR4, !P0 ;  /* 0x000000042d007c0c */ /* 0x001fe2000c7a1270 */
[----:B------:R-:W0:Y:S02]  /*357e0*/  LDCU UR4, c[0x0][0x39c] ;  /* 0x00007380ff0477ac */ /* 0x000e240008000800 */
[----:B------:R-:W2:Y:S01]  /*357f0*/  LDL.LU R45, [R1+0xcd0] ;  /* 0x000cd000012d7983 */ /* 0x000ea20000300800 */
[----:B----4-:R-:W-:Y:S01]  /*35800*/  LEA R36, P6, R42, R2, 0x1 ;  /* 0x000000022a247211 */ /* 0x010fe200078c08ff */
[----:B------:R-:W-:-:S03]  /*35810*/  IMAD R39, R93, 0x2, R42 ;  /* 0x000000025d277824 */ /* 0x000fc600078e022a */
[-C--:B------:R-:W-:Y:S01]  /*35820*/  LEA.HI.X.SX32 R37, R42, R3.reuse, 0x1, P6 ;  /* 0x000000032a257211 */ /* 0x080fe200030f0eff */
[----:B------:R-:W-:Y:S01]  /*35830*/  IMAD R0, R93, 0x2, R39 ;  /* 0x000000025d007824 */ /* 0x000fe200078e0227 */
[----:B-1----:R-:W-:Y:S02]  /*35840*/  LEA R38, P6, R39, R2, 0x1 ;  /* 0x0000000227267211 */ /* 0x002fe400078c08ff */
[----:B------:R-:W-:Y:S01]  /*35850*/  ISETP.LT.AND P4, PT, R43, UR6, !P0 ;  /* 0x000000062b007c0c */ /* 0x000fe2000c781270 */
[----:B------:R-:W2:Y:S01]  /*35860*/  LDCU UR6, c[0x0][0x39c] ;  /* 0x00007380ff0677ac */ /* 0x000ea20008000800 */
[----:B------:R-:W4:Y:S01]  /*35870*/  LDL.LU R43, [R1+0xcfc] ;  /* 0x000cfc00012b7983 */ /* 0x000f220000300800 */
[----:B------:R-:W-:-:S03]  /*35880*/  LEA.HI.X.SX32 R39, R39, R3, 0x1, P6 ;  /* 0x0000000327277211 */ /* 0x000fc600030f0eff */
[----:B------:R1:W-:Y:S02]  /*35890*/  @P2 STG.E.U16 desc[UR24][R36.64], R68 ;  /* 0x0000004424002986 */ /* 0x0003e4000c101518 */
[----:B-1----:R-:W-:Y:S02]  /*358a0*/  LEA R36, P6, R0, R2, 0x1 ;  /* 0x0000000200247211 */ /* 0x002fe400078c08ff */
[----:B------:R-:W-:Y:S02]  /*358b0*/  PRMT R68, R68, 0x7632, R68 ;  /* 0x0000763244447816 */ /* 0x000fe40000000044 */
[----:B------:R-:W-:-:S03]  /*358c0*/  LEA.HI.X.SX32 R37, R0, R3, 0x1, P6 ;  /* 0x0000000300257211 */ /* 0x000fc600030f0eff */
[----:B------:R-:W-:Y:S04]  /*358d0*/  @P3 STG.E.U16 desc[UR24][R38.64], R68 ;  /* 0x0000004426003986 */ /* 0x000fe8000c101518 */
[----:B------:R1:W-:Y:S01]  /*358e0*/  @P5 STG.E.U16 desc[UR24][R36.64], R69 ;  /* 0x0000004524005986 */ /* 0x0003e2000c101518 */
[----:B---3--:R-:W-:Y:S01]  /*358f0*/  ISETP.LT.AND P2, PT, R47, UR5, !P0 ;  /* 0x000000052f007c0c */ /* 0x008fe2000c741270 */
[----:B------:R-:W-:Y:S02]  /*35900*/  IMAD R0, R93, 0x2, R0 ;  /* 0x000000025d007824 */ /* 0x000fe400078e0200 */
[----:B------:R-:W3:Y:S01]  /*35910*/  LDL.LU R47, [R1+0xd18] ;  /* 0x000d1800012f7983 */ /* 0x000ee20000300800 */
[----:B------:R-:W0:Y:S03]  /*35920*/  LDCU UR5, c[0x0][0x39c] ;  /* 0x00007380ff0577ac */ /* 0x000e260008000800 */
[----:B------:R-:W3:Y:S01]  /*35930*/  LDL.LU R42, [R1+0xc80] ;  /* 0x000c8000012a7983 */ /* 0x000ee20000300800 */
[----:B--2---:R-:W-:-:S02]  /*35940*/  ISETP.LT.AND P5, PT, R46, UR6, !P0 ;  /* 0x000000062e007c0c */ /* 0x004fc4000c7a1270 */
[----:B0-----:R-:W-:Y:S01]  /*35950*/  ISETP.LT.AND P3, PT, R48, UR4, !P0 ;  /* 0x0000000430007c0c */ /* 0x001fe2000c761270 */
[----:B------:R-:W2:Y:S01]  /*35960*/  LDL.LU R46, [R1+0xc90] ;  /* 0x000c9000012e7983 */ /* 0x000ea20000300800 */
[----:B------:R-:W4:Y:S01]  /*35970*/  LDCU UR4, c[0x0][0x39c] ;  /* 0x00007380ff0477ac */ /* 0x000f220008000800 */
[CC--:B-1----:R-:W-:Y:S01]  /*35980*/  LEA R36, P6, R0.reuse, R2.reuse, 0x1 ;  /* 0x0000000200247211 */ /* 0x0c2fe200078c08ff */
[----:B------:R-:W-:Y:S01]  /*35990*/  IMAD R39, R93, 0x2, R0 ;  /* 0x000000025d277824 */ /* 0x000fe200078e0200 */
[----:B------:R-:W-:Y:S01]  /*359a0*/  PRMT R69, R69, 0x7632, R69 ;  /* 0x0000763245457816 */ /* 0x000fe20000000045 */
[----:B------:R-:W0:Y:S01]  /*359b0*/  LDCU UR6, c[0x0][0x39c] ;  /* 0x00007380ff0677ac */ /* 0x000e220008000800 */
[----:B------:R-:W-:Y:S01]  /*359c0*/  LEA.HI.X.SX32 R37, R0, R3, 0x1, P6 ;  /* 0x0000000300257211 */ /* 0x000fe200030f0eff */
[----:B------:R-:W-:Y:S01]  /*359d0*/  IMAD R0, R93, 0x2, R39 ;  /* 0x000000025d007824 */ /* 0x000fe200078e0227 */
[----:B------:R-:W-:-:S03]  /*359e0*/  LEA R38, P6, R39, R2, 0x1 ;  /* 0x0000000227267211 */ /* 0x000fc600078c08ff */
[----:B------:R1:W-:Y:S01]  /*359f0*/  @P4 STG.E.U16 desc[UR24][R36.64], R69 ;  /* 0x0000004524004986 */ /* 0x0003e2000c101518 */
[----:B------:R-:W-:Y:S01]  /*35a00*/  LEA.HI.X.SX32 R39, R39, R3, 0x1, P6 ;  /* 0x0000000327277211 */ /* 0x000fe200030f0eff */
[----:B------:R-:W-:Y:S01]  /*35a10*/  IMAD R41, R93, 0x2, R0 ;  /* 0x000000025d297824 */ /* 0x000fe200078e0200 */
[----:B------:R-:W-:Y:S02]  /*35a20*/  PRMT R40, R70, 0x7632, R40 ;  /* 0x0000763246287816 */ /* 0x000fe40000000028 */
[----:B------:R-:W-:Y:S01]  /*35a30*/  ISETP.LT.AND P4, PT, R45, UR5, !P0 ;  /* 0x000000052d007c0c */ /* 0x000fe2000c781270 */
[----:B------:R0:W-:Y:S01]  /*35a40*/  @P2 STG.E.U16 desc[UR24][R38.64], R70 ;  /* 0x0000004626002986 */ /* 0x0001e2000c101518 */
[----:B------:R-:W3:Y:S03]  /*35a50*/  LDCU UR5, c[0x0][0x39c] ;  /* 0x00007380ff0577ac */ /* 0x000ee60008000800 */
[----:B------:R-:W2:Y:S01]  /*35a60*/  LDL.LU R45, [R1+0xcb0] ;  /* 0x000cb000012d7983 */ /* 0x000ea20000300800 */
[----:B-1----:R-:W-:-:S04]  /*35a70*/  LEA R36, P6, R0, R2, 0x1 ;  /* 0x0000000200247211 */ /* 0x002fc800078c08ff */
[----:B------:R-:W-:Y:S02]  /*35a80*/  LEA.HI.X.SX32 R37, R0, R3, 0x1, P6 ;  /* 0x0000000300257211 */ /* 0x000fe400030f0eff */
[----:B0-----:R-:W-:-:S03]  /*35a90*/  LEA R38, P6, R41, R2, 0x1 ;  /* 0x0000000229267211 */ /* 0x001fc600078c08ff */
[----:B------:R0:W-:Y:S01]  /*35aa0*/  @P3 STG.E.U16 desc[UR24][R36.64], R40 ;  /* 0x0000002824003986 */ /* 0x0001e2000c101518 */
[----:B----4-:R-:W-:Y:S01]  /*35ab0*/  ISETP.LT.AND P2, PT, R43, UR4, !P0 ;  /* 0x000000042b007c0c */ /* 0x010fe2000c741270 */
[----:B------:R-:W2:Y:S01]  /*35ac0*/  LDCU UR4, c[0x0][0x39c] ;  /* 0x00007380ff0477ac */ /* 0x000ea20008000800 */
[----:B------:R-:W-:Y:S01]  /*35ad0*/  LEA.HI.X.SX32 R39, R41, R3, 0x1, P6 ;  /* 0x0000000329277211 */ /* 0x000fe200030f0eff */
[----:B------:R-:W4:Y:S01]  /*35ae0*/  LDL.LU R43, [R1+0xce0] ;  /* 0x000ce000012b7983 */ /* 0x000f220000300800 */
[----:B0-----:R-:W-:-:S03]  /*35af0*/  IMAD R37, R93, 0x2, R41 ;  /* 0x000000025d257824 */ /* 0x001fc600078e0229 */
[----:B------:R0:W-:Y:S02]  /*35b00*/  @P5 STG.E.U16 desc[UR24][R38.64], R71 ;  /* 0x0000004726005986 */ /* 0x0001e4000c101518 */
[----:B------:R-:W-:Y:S01]  /*35b10*/  LEA R36, P6, R37, R2, 0x1 ;  /* 0x0000000225247211 */ /* 0x000fe200078c08ff */
[----:B------:R-:W-:-:S03]  /*35b20*/  IMAD R0, R93, 0x2, R37 ;  /* 0x000000025d007824 */ /* 0x000fc600078e0225 */
[----:B------:R-:W-:Y:S02]  /*35b30*/  LEA.HI.X.SX32 R37, R37, R3, 0x1, P6 ;  /* 0x0000000325257211 */ /* 0x000fe400030f0eff */
[----:B0-----:R-:W-:-:S05]  /*35b40*/  PRMT R71, R71, 0x7632, R71 ;  /* 0x0000763247477816 */ /* 0x001fca0000000047 */
[----:B------:R0:W-:Y:S01]  /*35b50*/  @P4 STG.E.U16 desc[UR24][R36.64], R71 ;  /* 0x0000004724004986 */ /* 0x0001e2000c101518 */
[----:B---3--:R-:W-:Y:S02]  /*35b60*/  ISETP.LT.AND P5, PT, R42, UR5, !P0 ;  /* 0x000000052a007c0c */ /* 0x008fe4000c7a1270 */
[----:B------:R-:W-:Y:S01]  /*35b70*/  ISETP.LT.AND P3, PT, R47, UR6, !P0 ;  /* 0x000000062f007c0c */ /* 0x000fe2000c761270 */
[----:B------:R-:W3:Y:S01]  /*35b80*/  LDL.LU R42, [R1+0xd08] ;  /* 0x000d0800012a7983 */ /* 0x000ee20000300800 */
[----:B------:R-:W1:Y:S01]  /*35b90*/  LDCU UR6, c[0x0][0x39c] ;  /* 0x00007380ff0677ac */ /* 0x000e620008000800 */
[----:B------:R-:W-:Y:S01]  /*35ba0*/  LEA R38, P6, R0, R2, 0x1 ;  /* 0x0000000200267211 */ /* 0x000fe200078c08ff */
[C---:B0-----:R-:W-:Y:S01]  /*35bb0*/  IMAD R36, R93.reuse, 0x2, R0 ;  /* 0x000000025d247824 */ /* 0x041fe200078e0200 */
[----:B------:R-:W0:Y:S01]  /*35bc0*/  S2R R91, SR_TID.X ;  /* 0x00000000005b7919 */ /* 0x000e220000002100 */
[----:B------:R-:W4:Y:S01]  /*35bd0*/  LDCU UR5, c[0x0][0x39c] ;  /* 0x00007380ff0577ac */ /* 0x000f220008000800 */
[----:B--2---:R-:W-:Y:S01]  /*35be0*/  ISETP.LT.AND P4, PT, R46, UR4, !P0 ;  /* 0x000000042e007c0c */ /* 0x004fe2000c781270 */
[----:B------:R-:W3:Y:S01]  /*35bf0*/  LDCU UR4, c[0x0][0x39c] ;  /* 0x00007380ff0477ac */ /* 0x000ee20008000800 */
[----:B------:R-:W2:Y:S01]  /*35c00*/  LDL.LU R46, [R1+0xc70] ;  /* 0x000c7000012e7983 */ /* 0x000ea20000300800 */
[----:B------:R-:W-:Y:S01]  /*35c10*/  LEA.HI.X.SX32 R39, R0, R3, 0x1, P6 ;  /* 0x0000000300277211 */ /* 0x000fe200030f0eff */
[----:B------:R-:W-:-:S02]  /*35c20*/  IMAD R0, R93, 0x2, R36 ;  /* 0x000000025d007824 */ /* 0x000fc400078e0224 */
[----:B------:R-:W3:Y:S04]  /*35c30*/  LDL.LU R49, [R1+0xcb4] ;  /* 0x000cb40001317983 */ /* 0x000ee80000300800 */
[----:B------:R0:W-:Y:S01]  /*35c40*/  @P2 STG.E.U16 desc[UR24][R38.64], R76 ;  /* 0x0000004c26002986 */ /* 0x0001e2000c101518 */
[----:B------:R-:W-:-:S03]  /*35c50*/  IMAD R41, R93, 0x2, R0 ;  /* 0x000000025d297824 */ /* 0x000fc600078e0200 */
[----:B------:R-:W3:Y:S04]  /*35c60*/  LDL.LU R48, [R1+0xcc0] ;  /* 0x000cc00001307983 */ /* 0x000ee80000300800 */
[----:B------:R-:W3:Y:S01]  /*35c70*/  LDL.LU R47, [R1+0xcdc] ;  /* 0x000cdc00012f7983 */ /* 0x000ee20000300800 */
[CC--:B0-----:R-:W-:Y:S02]  /*35c80*/  LEA R38, P6, R36.reuse, R2.reuse, 0x1 ;  /* 0x0000000224267211 */ /* 0x0c1fe400078c08ff */
[----:B-1----:R-:W-:Y:S01]  /*35c90*/  ISETP.LT.AND P2, PT, R45, UR6, !P0 ;  /* 0x000000062d007c0c */ /* 0x002fe2000c741270 */
[----:B------:R-:W2:Y:S01]  /*35ca0*/  LDCU UR6, c[0x0][0x39c] ;  /* 0x00007380ff0677ac */ /* 0x000ea20008000800 */
[----:B------:R-:W-:Y:S01]  /*35cb0*/  LEA.HI.X.SX32 R39, R36, R3, 0x1, P6 ;  /* 0x0000000324277211 */ /* 0x000fe200030f0eff */
[----:B------:R-:W3:Y:S01]  /*35cc0*/  LDL.LU R45, [R1+0xd10] ;  /* 0x000d1000012d7983 */ /* 0x000ee20000300800 */
[----:B------:R-:W-:-:S02]  /*35cd0*/  LEA R36, P6, R0, R2, 0x1 ;  /* 0x0000000200247211 */ /* 0x000fc400078c08ff */
[----:B------:R-:W-:Y:S02]  /*35ce0*/  PRMT R76, R76, 0x7632, R76 ;  /* 0x000076324c4c7816 */ /* 0x000fe4000000004c */
[-C--:B------:R-:W-:Y:S02]  /*35cf0*/  LEA.HI.X.SX32 R37, R0, R3.reuse, 0x1, P6 ;  /* 0x0000000300257211 */ /* 0x080fe400030f0eff */
[----:B------:R-:W-:Y:S01]  /*35d00*/  LEA R40, P6, R41, R2, 0x1 ;  /* 0x0000000229287211 */ /* 0x000fe200078c08ff */
[----:B------:R-:W-:Y:S01]  /*35d10*/  @P3 STG.E.U16 desc[UR24][R38.64], R76 ;  /* 0x0000004c26003986 */ /* 0x000fe2000c101518 */
[----:B------:R-:W-:Y:S02]  /*35d20*/  IMAD R0, R93, 0x2, R41 ;  /* 0x000000025d007824 */ /* 0x000fe400078e0229 */
[----:B------:R-:W-:Y:S01]  /*35d30*/  LEA.HI.X.SX32 R41, R41, R3, 0x1, P6 ;  /* 0x0000000329297211 */ /* 0x000fe200030f0eff */
[----:B------:R0:W-:Y:S02]  /*35d40*/  @P5 STG.E.U16 desc[UR24][R36.64], R77 ;  /* 0x0000004d24005986 */ /* 0x0001e4000c101518 */
[----:B0-----:R-:W-:-:S05]  /*35d50*/  PRMT R77, R77, 0x7632, R77 ;  /* 0x000076324d4d7816 */ /* 0x001fca000000004d */
[----:B------:R0:W-:Y:S01]  /*35d60*/  @P4 STG.E.U16 desc[UR24][R40.64], R77 ;  /* 0x0000004d28004986 */ /* 0x0001e2000c101518 */
[----:B--2---:R-:W-:Y:S01]  /*35d70*/  ISETP.LT.AND P4, PT, R46, UR6, !P0 ;  /* 0x000000062e007c0c */ /* 0x004fe2000c781270 */
[----:B------:R-:W-:Y:S02]  /*35d80*/  IMAD.SHL.U32 R91, R91, 0x10, RZ ;  /* 0x000000105b5b7824 */ /* 0x000fe400078e00ff */
[----:B------:R-:W2:Y:S01]  /*35d90*/  LDL.LU R46, [R1+0xc58] ;  /* 0x000c5800012e7983 */ /* 0x000ea20000300800 */
[----:B----4-:R-:W-:Y:S01]  /*35da0*/  ISETP.LT.AND P3, PT, R43, UR5, !P0 ;  /* 0x000000052b007c0c */ /* 0x010fe2000c761270 */
[----:B------:R-:W1:Y:S01]  /*35db0*/  LDCU UR5, c[0x0][0x39c] ;  /* 0x00007380ff0577ac */ /* 0x000e620008000800 */
[----:B------:R-:W-:Y:S02]  /*35dc0*/  LOP3.LUT R91, R91, 0x7f0, RZ, 0xc0, !PT ;  /* 0x000007f05b5b7812 */ /* 0x000fe400078ec0ff */
[----:B---3--:R-:W-:Y:S01]  /*35dd0*/  ISETP.LT.AND P5, PT, R42, UR4, !P0 ;  /* 0x000000042a007c0c */ /* 0x008fe2000c7a1270 */
[----:B------:R-:W3:Y:S01]  /*35de0*/  LDCU UR4, c[0x0][0x39c] ;  /* 0x00007380ff0477ac */ /* 0x000ee20008000800 */
[C---:B0-----:R-:W-:Y:S01]  /*35df0*/  IMAD R41, R93.reuse, 0x2, R0 ;  /* 0x000000025d297824 */ /* 0x041fe200078e0200 */
[----:B------:R-:W0:Y:S01]  /*35e00*/  LDS.128 R36, [R91+UR10] ;  /* 0x0000000a5b247984 */ /* 0x000e220008000c00 */
[CC--:B------:R-:W-:Y:S01]  /*35e10*/  LEA R42, P6, R0.reuse, R2.reuse, 0x1 ;  /* 0x00000002002a7211 */ /* 0x0c0fe200078c08ff */
[----:B------:R-:W4:Y:S02]  /*35e20*/  LDCU UR6, c[0x0][0x39c] ;  /* 0x00007380ff0677ac */ /* 0x000f240008000800 */
[----:B------:R-:W2:Y:S01]  /*35e30*/  LDL.LU R50, [R1+0xc7c] ;  /* 0x000c7c0001327983 */ /* 0x000ea20000300800 */
[----:B------:R-:W-:Y:S01]  /*35e40*/  LEA.HI.X.SX32 R43, R0, R3, 0x1, P6 ;  /* 0x00000003002b7211 */ /* 0x000fe200030f0eff */
[----:B------:R-:W-:Y:S01]  /*35e50*/  IMAD R0, R93, 0x2, R41 ;  /* 0x000000025d007824 */ /* 0x000fe200078e0229 */
[----:B------:R-:W-:-:S03]  /*35e60*/  LEA R40, P6, R41, R2, 0x1 ;  /* 0x0000000229287211 */ /* 0x000fc600078c08ff */
[----:B------:R3:W-:Y:S01]  /*35e70*/  @P2 STG.E.U16 desc[UR24][R42.64], R78 ;  /* 0x0000004e2a002986 */ /* 0x0007e2000c101518 */
[-C--:B------:R-:W-:Y:S02]  /*35e80*/  LEA.HI.X.SX32 R41, R41, R3.reuse, 0x1, P6 ;  /* 0x0000000329297211 */ /* 0x080fe400030f0eff */
[----:B-1----:R-:W-:Y:S01]  /*35e90*/  ISETP.LT.AND P2, PT, R49, UR5, !P0 ;  /* 0x0000000531007c0c */ /* 0x002fe2000c741270 */
[----:B------:R-:W1:Y:S01]  /*35ea0*/  LDCU UR5, c[0x0][0x39c] ;  /* 0x00007380ff0577ac */ /* 0x000e620008000800 */
[----:B------:R-:W2:Y:S01]  /*35eb0*/  LDL.LU R49, [R1+0xcbc] ;  /* 0x000cbc0001317983 */ /* 0x000ea20000300800 */
[----:B---3--:R-:W-:Y:S02]  /*35ec0*/  LEA R42, P6, R0, R2, 0x1 ;  /* 0x00000002002a7211 */ /* 0x008fe400078c08ff */
[----:B------:R-:W-:Y:S02]  /*35ed0*/  PRMT R78, R78, 0x7632, R78 ;  /* 0x000076324e4e7816 */ /* 0x000fe4000000004e */
[----:B------:R-:W-:Y:S01]  /*35ee0*/  LEA.HI.X.SX32 R43, R0, R3, 0x1, P6 ;  /* 0x00000003002b7211 */ /* 0x000fe200030f0eff */
[----:B------:R-:W-:-:S02]  /*35ef0*/  IMAD R0, R93, 0x2, R0 ;  /* 0x000000025d007824 */ /* 0x000fc400078e0200 */
[----:B------:R3:W-:Y:S01]  /*35f00*/  @P3 STG.E.U16 desc[UR24][R40.64], R78 ;  /* 0x0000004e28003986 */ /* 0x0007e2000c101518 */
[----:B------:R-:W-:Y:S01]  /*35f10*/  ISETP.LT.AND P3, PT, R48, UR4, !P0 ;  /* 0x0000000430007c0c */ /* 0x000fe2000c761270 */
[----:B------:R-:W2:Y:S02]  /*35f20*/  LDCU UR4, c[0x0][0x39c] ;  /* 0x00007380ff0477ac */ /* 0x000ea40008000800 */
[----:B------:R0:W-:Y:S01]  /*35f30*/  @P5 STG.E.U16 desc[UR24][R42.64], R79 ;  /* 0x0000004f2a005986 */ /* 0x0001e2000c101518 */
[----:B----4-:R-:W-:Y:S01]  /*35f40*/  ISETP.LT.AND P5, PT, R47, UR6, !P0 ;  /* 0x000000062f007c0c */ /* 0x010fe2000c7a1270 */
[----:B------:R-:W4:Y:S02]  /*35f50*/  LDCU UR6, c[0x0][0x39c] ;  /* 0x00007380ff0677ac */ /* 0x000f240008000800 */
[----:B------:R-:W4:Y:S01]  /*35f60*/  LDL.LU R47, [R1+0xccc] ;  /* 0x000ccc00012f7983 */ /* 0x000f220000300800 */
[----:B---3--:R-:W-:-:S03]  /*35f70*/  LEA R40, P6, R0, R2, 0x1 ;  /* 0x0000000200287211 */ /* 0x008fc600078c08ff */
[----:B------:R-:W3:Y:S01]  /*35f80*/  LDL.LU R48, [R1+0xcec] ;  /* 0x000cec0001307983 */ /* 0x000ee20000300800 */
[----:B0-----:R-:W-:Y:S01]  /*35f90*/  IMAD R43, R93, 0x2, R0 ;  /* 0x000000025d2b7824 */ /* 0x001fe200078e0200 */
[----:B------:R-:W-:-:S04]  /*35fa0*/  LEA.HI.X.SX32 R41, R0, R3, 0x1, P6 ;  /* 0x0000000300297211 */ /* 0x000fc800030f0eff */
[----:B------:R-:W-:Y:S01]  /*35fb0*/  LEA R42, P6, R43, R2, 0x1 ;  /* 0x000000022b2a7211 */ /* 0x000fe200078c08ff */
[----:B------:R-:W-:Y:S01]  /*35fc0*/  IMAD R0, R93, 0x2, R43 ;  /* 0x000000025d007824 */ /* 0x000fe200078e022b */
[----:B------:R-:W-:Y:S02]  /*35fd0*/  PRMT R79, R79, 0x7632, R79 ;  /* 0x000076324f4f7816 */ /* 0x000fe4000000004f */
[----:B------:R-:W-:-:S03]  /*35fe0*/  LEA.HI.X.SX32 R43, R43, R3, 0x1, P6 ;  /* 0x000000032b2b7211 */ /* 0x000fc600030f0eff */
[----:B------:R0:W-:Y:S04]  /*35ff0*/  @P4 STG.E.U16 desc[UR24][R40.64], R79 ;  /* 0x0000004f28004986 */ /* 0x0001e8000c101518 */
[----:B------:R0:W-:Y:S01]  /*36000*/  @P2 STG.E.U16 desc[UR24][R42.64], R36 ;  /* 0x000000242a002986 */ /* 0x0001e2000c101518 */
[----:B-1----:R-:W-:Y:S01]  /*36010*/  ISETP.LT.AND P4, PT, R45, UR5, !P0 ;  /* 0x000000052d007c0c */ /* 0x002fe2000c781270 */
[----:B------:R-:W-:Y:S01]  /*36020*/  IMAD R45, R93, 0x2, R0 ;  /* 0x000000025d2d7824 */ /* 0x000fe200078e0200 */
[----:B------:R-:W-:Y:S01]  /*36030*/  PRMT R44, R36, 0x7632, R44 ;  /* 0x00007632242c7816 */ /* 0x000fe2000000002c */
[----:B------:R-:W1:Y:S01]  /*36040*/  LDCU UR5, c[0x0][0x39c] ;  /* 0x00007380ff0577ac */ /* 0x000e620008000800 */
[----:B0-----:R-:W-:-:S04]  /*36050*/  LEA R40, P6, R0, R2, 0x1 ;  /* 0x0000000200287211 */ /* 0x001fc800078c08ff */
[----:B------:R-:W-:Y:S02]  /*36060*/  LEA.HI.X.SX32 R41, R0, R3, 0x1, P6 ;  /* 0x0000000300297211 */ /* 0x000fe400030f0eff */
[----:B------:R-:W-:Y:S01]  /*36070*/  LEA R42, P6, R45, R2, 0x1 ;  /* 0x000000022d2a7211 */ /* 0x000fe200078c08ff */
[----:B------:R-:W-:-:S03]  /*36080*/  IMAD R36, R93, 0x2, R45 ;  /* 0x000000025d247824 */ /* 0x000fc600078e022d */
[----:B------:R-:W-:Y:S02]  /*36090*/  LEA.HI.X.SX32 R43, R45, R3, 0x1, P6 ;  /* 0x000000032d2b7211 */ /* 0x000fe400030f0eff */
[----:B--2---:R-:W-:Y:S01]  /*360a0*/  ISETP.LT.AND P2, PT, R46, UR4, !P0 ;  /* 0x000000042e007c0c */ /* 0x004fe2000c741270 */
[----:B------:R-:W0:Y:S01]  /*360b0*/  LDCU UR4, c[0x0][0x39c] ;  /* 0x00007380ff0477ac */ /* 0x000e220008000800 */
[----:B------:R-:W2:Y:S04]  /*360c0*/  LDL.LU R46, [R1+0xc3c] ;  /* 0x000c3c00012e7983 */ /* 0x000ea80000300800 */
[----:B------:R-:W3:Y:S01]  /*360d0*/  LDL.LU R45, [R1+0xc64] ;  /* 0x000c6400012d7983 */ /* 0x000ee20000300800 */
[----:B------:R-:W-:-:S03]  /*360e0*/  IMAD R0, R93, 0x2, R36 ;  /* 0x000000025d007824 */ /* 0x000fc600078e0224 */
[----:B------:R0:W-:Y:S04]  /*360f0*/  @P3 STG.E.U16 desc[UR24][R40.64], R44 ;  /* 0x0000002c28003986 */ /* 0x0001e8000c101518 */
[----:B------:R1:W-:Y:S01]  /*36100*/  @P5 STG.E.U16 desc[UR24][R42.64], R37 ;  /* 0x000000252a005986 */ /* 0x0003e2000c101518 */
[----:B0-----:R-:W-:-:S04]  /*36110*/  LEA R40, P6, R36, R2, 0x1 ;  /* 0x0000000224287211 */ /* 0x001fc800078c08ff */
[-C--:B------:R-:W-:Y:S02]  /*36120*/  LEA.HI.X.SX32 R41, R36, R3.reuse, 0x1, P6 ;  /* 0x0000000324297211 */ /* 0x080fe400030f0eff */
[----:B-1----:R-:W-:Y:S02]  /*36130*/  PRMT R42, R37, 0x7632, R42 ;  /* 0x00007632252a7816 */ /* 0x002fe4000000002a */
[CC--:B------:R-:W-:Y:S02]  /*36140*/  LEA R36, P6, R0.reuse, R2.reuse, 0x1 ;  /* 0x0000000200247211 */ /* 0x0c0fe400078c08ff */
[----:B------:R-:W-:Y:S01]  /*36150*/  ISETP.LT.AND P5, PT, R49, UR5, !P0 ;  /* 0x0000000531007c0c */ /* 0x000fe2000c7a1270 */
[----:B------:R-:W2:Y:S01]  /*36160*/  LDCU UR5, c[0x0][0x39c] ;  /* 0x00007380ff0577ac */ /* 0x000ea20008000800 */
[----:B------:R0:W-:Y:S01]  /*36170*/  @P4 STG.E.U16 desc[UR24][R40.64], R42 ;  /* 0x0000002a28004986 */ /* 0x0001e2000c101518 */
[-C--:B------:R-:W-:Y:S01]  /*36180*/  LEA.HI.X.SX32 R37, R0, R3.reuse, 0x1, P6 ;  /* 0x0000000300257211 */ /* 0x080fe200030f0eff */
[----:B------:R-:W-:Y:S01]  /*36190*/  IMAD R0, R93, 0x2, R0 ;  /* 0x000000025d007824 */ /* 0x000fe200078e0200 */
[----:B----4-:R-:W-:Y:S01]  /*361a0*/  ISETP.LT.AND P3, PT, R50, UR6, !P0 ;  /* 0x0000000632007c0c */ /* 0x010fe2000c761270 */
[----:B------:R-:W1:Y:S01]  /*361b0*/  LDCU UR6, c[0x0][0x39c] ;  /* 0x00007380ff0677ac */ /* 0x000e620008000800 */
[----:B------:R-:W-:Y:S01]  /*361c0*/  ISETP.LT.AND P4, PT, R47, UR4, !P0 ;  /* 0x000000042f007c0c */ /* 0x000fe2000c781270 */
[----:B------:R4:W-:Y:S01]  /*361d0*/  @P2 STG.E.U16 desc[UR24][R36.64], R38 ;  /* 0x0000002624002986 */ /* 0x0009e2000c101518 */
[C---:B0-----:R-:W-:Y:S01]  /*361e0*/  LEA R40, P6, R0.reuse, R2, 0x1 ;  /* 0x0000000200287211 */ /* 0x041fe200078c08ff */
[----:B------:R-:W3:Y:S02]  /*361f0*/  LDCU UR4, c[0x0][0x39c] ;  /* 0x00007380ff0477ac */ /* 0x000ee40008000800 */
[----:B------:R-:W3:Y:S01]  /*36200*/  LDL.LU R47, [R1+0xc8c] ;  /* 0x000c8c00012f7983 */ /* 0x000ee20000300800 */
[----:B------:R-:W-:-:S03]  /*36210*/  LEA.HI.X.SX32 R41, R0, R3, 0x1, P6 ;  /* 0x0000000300297211 */ /* 0x000fc600030f0eff */
[----:B------:R-:W3:Y:S04]  /*36220*/  LDL.LU R92, [R1+0x1d0] ;  /* 0x0001d000015c7983 */ /* 0x000ee80000300800 */
[----:B------:R-:W3:Y:S01]  /*36230*/  LDL.LU R44, [R1+0xcc8] ;  /* 0x000cc800012c7983 */ /* 0x000ee20000300800 */
[----:B----4-:R-:W-:Y:S01]  /*36240*/  PRMT R38, R38, 0x7632, R38 ;  /* 0x0000763226267816 */ /* 0x010fe20000000026 */
[----:B------:R-:W-:-:S04]  /*36250*/  IMAD R37, R93, 0x2, R0 ;  /* 0x000000025d257824 */ /* 0x000fc800078e0200 */
[----:B------:R0:W-:Y:S01]  /*36260*/  @P3 STG.E.U16 desc[UR24][R40.64], R38 ;  /* 0x0000002628003986 */ /* 0x0001e2000c101518 */
[----:B------:R-:W-:Y:S01]  /*36270*/  LEA R36, P6, R37, R2, 0x1 ;  /* 0x0000000225247211 */ /* 0x000fe200078c08ff */
[----:B------:R-:W-:-:S03]  /*36280*/  IMAD R0, R93, 0x2, R37 ;  /* 0x000000025d007824 */ /* 0x000fc600078e0225 */
[----:B------:R-:W-:-:S05]  /*36290*/  LEA.HI.X.SX32 R37, R37, R3, 0x1, P6 ;  /* 0x0000000325257211 */ /* 0x000fca00030f0eff */
[----:B------:R4:W-:Y:S01]  /*362a0*/  @P5 STG.E.U16 desc[UR24][R36.64], R39 ;  /* 0x0000002724005986 */ /* 0x0009e2000c101518 */
[----:B--2---:R-:W-:Y:S01]  /*362b0*/  ISETP.LT.AND P3, PT, R46, UR5, !P0 ;  /* 0x000000052e007c0c */ /* 0x004fe2000c761270 */
[----:B------:R-:W2:Y:S02]  /*362c0*/  LDCU UR5, c[0x0][0x39c] ;  /* 0x00007380ff0577ac */ /* 0x000ea40008000800 */
[----:B------:R-:W2:Y:S04]  /*362d0*/  LDL.LU R46, [R1+0xcd8] ;  /* 0x000cd800012e7983 */ /* 0x000ea80000300800 */
[----:B------:R-:W2:Y:S04]  /*362e0*/  LDL.LU R43, [R1+0xc08] ;  /* 0x000c0800012b7983 */ /* 0x000ea80000300800 */
[----:B------:R-:W2:Y:S01]  /*362f0*/  LDL.LU R89, [R1+0x1d4] ;  /* 0x0001d40001597983 */ /* 0x000ea20000300800 */
[----:B---3--:R-:W-:-:S02]  /*36300*/  ISETP.LT.AND P5, PT, R45, UR4, !P0 ;  /* 0x000000042d007c0c */ /* 0x008fc4000c7a1270 */
[----:B-1----:R-:W-:Y:S01]  /*36310*/  ISETP.LT.AND P2, PT, R48, UR6, !P0 ;  /* 0x0000000630007c0c */ /* 0x002fe2000c741270 */
[----:B------:R-:W3:Y:S01]  /*36320*/  LDL.LU R45, [R1+0xc44] ;  /* 0x000c4400012d7983 */ /* 0x000ee20000300800 */
[----:B------:R-:W1:Y:S01]  /*36330*/  LDCU UR6, c[0x0][0x39c] ;  /* 0x00007380ff0677ac */ /* 0x000e620008000800 */
[CC--:B0-----:R-:W-:Y:S01]  /*36340*/  LEA R40, P6, R0.reuse, R2.reuse, 0x1 ;  /* 0x0000000200287211 */ /* 0x0c1fe200078c08ff */
[----:B------:R-:W-:Y:S01]  /*36350*/  IMAD R42, R93, 0x2, R0 ;  /* 0x000000025d2a7824 */ /* 0x000fe200078e0200 */
[----:B------:R-:W-:Y:S01]  /*36360*/  PRMT R38, R39, 0x7632, R38 ;  /* 0x0000763227267816 */ /* 0x000fe20000000026 */
[----:B------:R-:W0:Y:S01]  /*36370*/  LDCU UR4, c[0x0][0x39c] ;  /* 0x00007380ff0477ac */ /* 0x000e220008000800 */
[----:B------:R-:W-:Y:S01]  /*36380*/  LEA.HI.X.SX32 R41, R0, R3, 0x1, P6 ;  /* 0x0000000300297211 */ /* 0x000fe200030f0eff */
[----:B------:R-:W3:Y:S01]  /*36390*/  LDL.LU R90, [R1+0x1d8] ;  /* 0x0001d800015a7983 */ /* 0x000ee20000300800 */
[----:B----4-:R-:W-:Y:S01]  /*363a0*/  LEA R36, P6, R42, R2, 0x1 ;  /* 0x000000022a247211 */ /* 0x010fe200078c08ff */
[----:B------:R-:W-:-:S02]  /*363b0*/  IMAD R39, R93, 0x2, R42 ;  /* 0x000000025d277824 */ /* 0x000fc400078e022a */
[----:B------:R4:W-:Y:S01]  /*363c0*/  @P4 STG.E.U16 desc[UR24][R40.64], R38 ;  /* 0x0000002628004986 */ /* 0x0009e2000c101518 */
[----:B------:R-:W-:Y:S01]  /*363d0*/  LEA.HI.X.SX32 R37, R42, R3, 0x1, P6 ;  /* 0x000000032a257211 */ /* 0x000fe200030f0eff */
[----:B------:R-:W-:Y:S01]  /*363e0*/  IMAD R0, R93, 0x2, R39 ;  /* 0x000000025d007824 */ /* 0x000fe200078e0227 */
[----:B----4-:R-:W-:-:S04]  /*363f0*/  LEA R38, P6, R39, R2, 0x1 ;  /* 0x0000000227267211 */ /* 0x010fc800078c08ff */
[----:B------:R-:W-:Y:S02]  /*36400*/  LEA.HI.X.SX32 R39, R39, R3, 0x1, P6 ;  /* 0x0000000327277211 */ /* 0x000fe400030f0eff */
[----:B-1----:R-:W-:Y:S01]  /*36410*/  ISETP.LT.AND P4, PT, R47, UR6, !P0 ;  /* 0x000000062f007c0c */ /* 0x002fe2000c781270 */
[----:B------:R-:W1:Y:S01]  /*36420*/  LDCU UR6, c[0x0][0x39c] ;  /* 0x00007380ff0677ac */ /* 0x000e620008000800 */
[----:B------:R4:W-:Y:S01]  /*36430*/  @P2 STG.E.U16 desc[UR24][R36.64], R92 ;  /* 0x0000005c24002986 */ /* 0x0009e2000c101518 */
[----:B--2---:R-:W-:Y:S01]  /*36440*/  ISETP.LT.AND P2, PT, R44, UR5, !P0 ;  /* 0x000000052c007c0c */ /* 0x004fe2000c741270 */
[----:B------:R-:W3:Y:S02]  /*36450*/  LDCU UR5, c[0x0][0x39c] ;  /* 0x00007380ff0577ac */ /* 0x000ee40008000800 */
[----:B------:R-:W2:Y:S01]  /*36460*/  LDL.LU R44, [R1+0xc6c] ;  /* 0x000c6c00012c7983 */ /* 0x000ea20000300800 */
[----:B------:R-:W-:Y:S02]  /*36470*/  PRMT R40, R92, 0x7632, R40 ;  /* 0x000076325c287816 */ /* 0x000fe40000000028 */
[----:B----4-:R-:W-:-:S03]  /*36480*/  LEA R36, P6, R0, R2, 0x1 ;  /* 0x0000000200247211 */ /* 0x010fc600078c08ff */
[----:B------:R4:W-:Y:S01]  /*36490*/  @P3 STG.E.U16 desc[UR24][R38.64], R40 ;  /* 0x0000002826003986 */ /* 0x0009e2000c101518 */
[----:B------:R-:W-:Y:S01]  /*364a0*/  LEA.HI.X.SX32 R37, R0, R3, 0x1, P6 ;  /* 0x0000000300257211 */ /* 0x000fe200030f0eff */
[----:B------:R-:W-:Y:S01]  /*364b0*/  IMAD R0, R93, 0x2, R0 ;  /* 0x000000025d007824 */ /* 0x000fe200078e0200 */
[----:B0-----:R-:W-:Y:S01]  /*364c0*/  ISETP.LT.AND P3, PT, R46, UR4, !P0 ;  /* 0x000000042e007c0c */ /* 0x001fe2000c761270 */
[----:B------:R-:W2:Y:S01]  /*364d0*/  LDCU UR4, c[0x0][0x39c] ;  /* 0x00007380ff0477ac */ /* 0x000ea20008000800 */
[----:B------:R-:W2:Y:S04]  /*364e0*/  LDL.LU R46, [R1+0xc9c] ;  /* 0x000c9c00012e7983 */ /* 0x000ea80000300800 */
[----:B------:R-:W2:Y:S04]  /*364f0*/  LDL.LU R92, [R1+0x1dc] ;  /* 0x0001dc00015c7983 */ /* 0x000ea80000300800 */
[----:B------:R0:W-:Y:S01]  /*36500*/  @P5 STG.E.U16 desc[UR24][R36.64], R89 ;  /* 0x0000005924005986 */ /* 0x0001e2000c101518 */
[----:B-1----:R-:W-:-:S02]  /*36510*/  ISETP.LT.AND P5, PT, R43, UR6, !P0 ;  /* 0x000000062b007c0c */ /* 0x002fc4000c7a1270 */
[----:B----4-:R-:W-:Y:S01]  /*36520*/  PRMT R40, R89, 0x7632, R40 ;  /* 0x0000763259287816 */ /* 0x010fe20000000028 */
[----:B------:R-:W4:Y:S01]  /*36530*/  LDL.LU R43, [R1+0xcd4] ;  /* 0x000cd400012b7983 */ /* 0x000f220000300800 */
[----:B------:R-:W-:Y:S01]  /*36540*/  IMAD R39, R93, 0x2, R0 ;  /* 0x000000025d277824 */ /* 0x000fe200078e0200 */
[----:B------:R-:W1:Y:S01]  /*36550*/  LDCU UR6, c[0x0][0x39c] ;  /* 0x00007380ff0677ac */ /* 0x000e620008000800 */
[----:B0-----:R-:W-:-:S04]  /*36560*/  LEA R36, P6, R0, R2, 0x1 ;  /* 0x0000000200247211 */ /* 0x001fc800078c08ff */
[----:B------:R-:W-:-:S05]  /*36570*/  LEA.HI.X.SX32 R37, R0, R3, 0x1, P6 ;  /* 0x0000000300257211 */ /* 0x000fca00030f0eff */
[----:B------:R0:W-:Y:S01]  /*36580*/  @P4 STG.E.U16 desc[UR24][R36.64], R40 ;  /* 0x0000002824004986 */ /* 0x0001e2000c101518 */
[----:B---3--:R-:W-:Y:S01]  /*36590*/  ISETP.LT.AND P4, PT, R45, UR5, !P0 ;  /* 0x000000052d007c0c */ /* 0x008fe2000c781270 */
[----:B------:R-:W-:Y:S01]  /*365a0*/  IMAD R0, R93, 0x2, R39 ;  /* 0x000000025d007824 */ /* 0x000fe200078e0227 */
[CC--:B------:R-:W-:Y:S01]  /*365b0*/  LEA R38, P6, R39.reuse, R2.reuse, 0x1 ;  /* 0x0000000227267211 */ /* 0x0c0fe200078c08ff */
[----:B------:R-:W3:Y:S01]  /*365c0*/  LDL.LU R45, [R1+0xbf8] ;  /* 0x000bf800012d7983 */ /* 0x000ee20000300800 */
[----:B------:R-:W4:Y:S03]  /*365d0*/  LDCU UR5, c[0x0][0x39c] ;  /* 0x00007380ff0577ac */ /* 0x000f260008000800 */
[----:B------:R-:W3:Y:S04]  /*365e0*/  LDL.LU R42, [R1+0xc18] ;  /* 0x000c1800012a7983 */ /* 0x000ee80000300800 */
[----:B------:R-:W3:Y:S01]  /*365f0*/  LDL.LU R89, [R1+0x1b0] ;  /* 0x0001b00001597983 */ /* 0x000ee20000300800 */
[----:B------:R-:W-:Y:S01]  /*36600*/  LEA.HI.X.SX32 R39, R39, R3, 0x1, P6 ;  /* 0x0000000327277211 */ /* 0x000fe200030f0eff */
[----:B------:R-:W-:Y:S01]  /*36610*/  IMAD R41, R93, 0x2, R0 ;  /* 0x000000025d297824 */ /* 0x000fe200078e0200 */
[----:B0-----:R-:W-:-:S03]  /*36620*/  LEA R36, P6, R0, R2, 0x1 ;  /* 0x0000000200247211 */ /* 0x001fc600078c08ff */
[----:B------:R0:W-:Y:S01]  /*36630*/  @P2 STG.E.U16 desc[UR24][R38.64], R90 ;  /* 0x0000005a26002986 */ /* 0x0001e2000c101518 */
[-C--:B------:R-:W-:Y:S02]  /*36640*/  LEA.HI.X.SX32 R37, R0, R3.reuse, 0x1, P6 ;  /* 0x0000000300257211 */ /* 0x080fe400030f0eff */
[----:B------:R-:W-:Y:S02]  /*36650*/  PRMT R40, R90, 0x7632, R40 ;  /* 0x000076325a287816 */ /* 0x000fe40000000028 */
[----:B--2---:R-:W-:Y:S02]  /*36660*/  ISETP.LT.AND P2, PT, R44, UR4, !P0 ;  /* 0x000000042c007c0c */ /* 0x004fe4000c741270 */
[C---:B0-----:R-:W-:Y:S01]  /*36670*/  LEA R38, P6, R41.reuse, R2, 0x1 ;  /* 0x0000000229267211 */ /* 0x041fe200078c08ff */
[----:B------:R-:W2:Y:S01]  /*36680*/  LDL.LU R44, [R1+0xc4c] ;  /* 0x000c4c00012c7983 */ /* 0x000ea20000300800 */
[----:B------:R-:W0:Y:S02]  /*36690*/  LDCU UR4, c[0x0][0x39c] ;  /* 0x00007380ff0477ac */ /* 0x000e240008000800 */
[----:B------:R-:W-:Y:S01]  /*366a0*/  LEA.HI.X.SX32 R39, R41, R3, 0x1, P6 ;  /* 0x0000000329277211 */ /* 0x000fe200030f0eff */
[----:B------:R1:W-:Y:S04]  /*366b0*/  @P3 STG.E.U16 desc[UR24][R36.64], R40 ;  /* 0x0000002824003986 */ /* 0x0003e8000c101518 */
[----:B------:R-:W2:Y:S01]  /*366c0*/  LDL.LU R90, [R1+0x1b4] ;  /* 0x0001b400015a7983 */ /* 0x000ea20000300800 */
[----:B-1----:R-:W-:-:S04]  /*366d0*/  IMAD R37, R93, 0x2, R41 ;  /* 0x000000025d257824 */ /* 0x002fc800078e0229 */
[----:B------:R-:W-:Y:S01]  /*366e0*/  IMAD R0, R93, 0x2, R37 ;  /* 0x000000025d007824 */ /* 0x000fe200078e0225 */
[----:B------:R-:W-:-:S04]  /*366f0*/  LEA R36, P6, R37, R2, 0x1 ;  /* 0x0000000225247211 */ /* 0x000fc800078c08ff */
[-C--:B------:R-:W-:Y:S02]  /*36700*/  LEA.HI.X.SX32 R37, R37, R3.reuse, 0x1, P6 ;  /* 0x0000000325257211 */ /* 0x080fe400030f0eff */
[----:B------:R-:W-:Y:S01]  /*36710*/  ISETP.LT.AND P3, PT, R46, UR6, !P0 ;  /* 0x000000062e007c0c */ /* 0x000fe2000c761270 */
[----:B------:R-:W1:Y:S01]  /*36720*/  LDCU UR6, c[0x0][0x39c] ;  /* 0x00007380ff0677ac */ /* 0x000e620008000800 */
[----:B------:R0:W-:Y:S01]  /*36730*/  @P5 STG.E.U16 desc[UR24][R38.64], R92 ;  /* 0x0000005c26005986 */ /* 0x0001e2000c101518 */
[----:B----4-:R-:W-:Y:S01]  /*36740*/  ISETP.LT.AND P5, PT, R43, UR5, !P0 ;  /* 0x000000052b007c0c */ /* 0x010fe2000c7a1270 */
[----:B------:R-:W2:Y:S02]  /*36750*/  LDCU UR5, c[0x0][0x39c] ;  /* 0x00007380ff0577ac */ /* 0x000ea40008000800 */
[----:B------:R-:W4:Y:S01]  /*36760*/  LDL.LU R43, [R1+0xc78] ;  /* 0x000c7800012b7983 */ /* 0x000f220000300800 */
[----:B0-----:R-:W-:Y:S02]  /*36770*/  LEA R38, P6, R0, R2, 0x1 ;  /* 0x0000000200267211 */ /* 0x001fe400078c08ff */
[----:B------:R-:W-:Y:S01]  /*36780*/  PRMT R40, R92, 0x7632, R40 ;  /* 0x000076325c287816 */ /* 0x000fe20000000028 */
[----:B------:R-:W4:Y:S01]  /*36790*/  LDL.LU R46, [R1+0xca8] ;  /* 0x000ca800012e7983 */ /* 0x000f220000300800 */
[----:B------:R-:W-:-:S03]  /*367a0*/  LEA.HI.X.SX32 R39, R0, R3, 0x1, P6 ;  /* 0x0000000300277211 */ /* 0x000fc600030f0eff */
[----:B------:R0:W-:Y:S04]  /*367b0*/  @P4 STG.E.U16 desc[UR24][R36.64], R40 ;  /* 0x0000002824004986 */ /* 0x0001e8000c101518 */
[----:B------:R-:W4:Y:S04]  /*367c0*/  LDL.LU R92, [R1+0x1b8] ;  /* 0x0001b800015c7983 */ /* 0x000f280000300800 */
[----:B---3--:R3:W-:Y:S01]  /*367d0*/  @P2 STG.E.U16 desc[UR24][R38.64], R89 ;  /* 0x0000005926002986 */ /* 0x0087e2000c101518 */
[----:B-1----:R-:W-:Y:S01]  /*367e0*/  ISETP.LT.AND P2, PT, R42, UR6, !P0 ;  /* 0x000000062a007c0c */ /* 0x002fe2000c741270 */
[----:B------:R-:W-:Y:S01]  /*367f0*/  IMAD R0, R93, 0x2, R0 ;  /* 0x000000025d007824 */ /* 0x000fe200078e0200 */
[----:B------:R-:W-:Y:S01]  /*36800*/  ISETP.LT.AND P4, PT, R45, UR4, !P0 ;  /* 0x000000042d007c0c */ /* 0x000fe2000c781270 */
[----:B------:R-:W4:Y:S01]  /*36810*/  LDL.LU R42, [R1+0xbf4] ;  /* 0x000bf400012a7983 */ /* 0x000f220000300800 */
[----:B------:R-:W4:Y:S01]  /*36820*/  LDCU UR4, c[0x0][0x39c] ;  /* 0x00007380ff0477ac */ /* 0x000f220008000800 */
[----:B0-----:R-:W-:Y:S01]  /*36830*/  PRMT R40, R89, 0x7632, R40 ;  /* 0x0000763259287816 */ /* 0x001fe20000000028 */
[----:B------:R-:W-:Y:S01]  /*36840*/  IMAD R37, R93, 0x2, R0 ;  /* 0x000000025d257824 */ /* 0x000fe200078e0200 */
[----:B------:R-:W4:Y:S01]  /*36850*/  LDL.LU R45, [R1+0xc04] ;  /* 0x000c0400012d7983 */ /* 0x000f220000300800 */
[----:B------:R-:W0:Y:S01]  /*36860*/  LDCU UR6, c[0x0][0x39c] ;  /* 0x00007380ff0677ac */ /* 0x000e220008000800 */
[----:B---3--:R-:W-:-:S04]  /*36870*/  LEA R38, P6, R0, R2, 0x1 ;  /* 0x0000000200267211 */ /* 0x008fc800078c08ff */
[----:B------:R-:W-:Y:S02]  /*36880*/  LEA.HI.X.SX32 R39, R0, R3, 0x1, P6 ;  /* 0x0000000300277211 */ /* 0x000fe400030f0eff */
[----:B------:R-:W-:-:S03]  /*36890*/  LEA R36, P6, R37, R2, 0x1 ;  /* 0x0000000225247211 */ /* 0x000fc600078c08ff */
[----:B------:R1:W-:Y:S01]  /*368a0*/  @P3 STG.E.U16 desc[UR24][R38.64], R40 ;  /* 0x0000002826003986 */ /* 0x0003e2000c101518 */
[----:B--2---:R-:W-:Y:S01]  /*368b0*/  ISETP.LT.AND P3, PT, R44, UR5, !P0 ;  /* 0x000000052c007c0c */ /* 0x004fe2000c761270 */
[----:B------:R-:W-:Y:S02]  /*368c0*/  IMAD R0, R93, 0x2, R37 ;  /* 0x000000025d007824 */ /* 0x000fe400078e0225 */
[----:B------:R-:W2:Y:S01]  /*368d0*/  LDL.LU R44, [R1+0xc24] ;  /* 0x000c2400012c7983 */ /* 0x000ea20000300800 */
[----:B------:R-:W3:Y:S03]  /*368e0*/  LDCU UR5, c[0x0][0x39c] ;  /* 0x00007380ff0577ac */ /* 0x000ee60008000800 */
[----:B------:R-:W2:Y:S01]  /*368f0*/  LDL.LU R89, [R1+0x1bc] ;  /* 0x0001bc0001597983 */ /* 0x000ea20000300800 */
[----:B------:R-:W-:Y:S01]  /*36900*/  LEA.HI.X.SX32 R37, R37, R3, 0x1, P6 ;  /* 0x0000000325257211 */ /* 0x000fe200030f0eff */
[----:B------:R-:W-:-:S04]  /*36910*/  IMAD R41, R93, 0x2, R0 ;  /* 0x000000025d297824 */ /* 0x000fc800078e0200 */
[----:B------:R0:W-:Y:S01]  /*36920*/  @P5 STG.E.U16 desc[UR24][R36.64], R90 ;  /* 0x0000005a24005986 */ /* 0x0001e2000c101518 */
[----:B-1----:R-:W-:-:S04]  /*36930*/  LEA R38, P6, R0, R2, 0x1 ;  /* 0x0000000200267211 */ /* 0x002fc800078c08ff */
[----:B------:R-:W-:Y:S02]  /*36940*/  LEA.HI.X.SX32 R39, R0, R3, 0x1, P6 ;  /* 0x0000000300277211 */ /* 0x000fe400030f0eff */
[----:B------:R-:W-:Y:S02]  /*36950*/  PRMT R40, R90, 0x7632, R40 ;  /* 0x000076325a287816 */ /* 0x000fe40000000028 */
[----:B0-----:R-:W-:-:S04]  /*36960*/  LEA R36, P6, R41, R2, 0x1 ;  /* 0x0000000229247211 */ /* 0x001fc800078c08ff */
[----:B------:R-:W-:Y:S01]  /*36970*/  LEA.HI.X.SX32 R37, R41, R3, 0x1, P6 ;  /* 0x0000000329257211 */ /* 0x000fe200030f0eff */
[----:B------:R0:W-:Y:S01]  /*36980*/  @P4 STG.E.U16 desc[UR24][R38.64], R40 ;  /* 0x0000002826004986 */ /* 0x0001e2000c101518 */
[----:B----4-:R-:W-:Y:S01]  /*36990*/  ISETP.LT.AND P5, PT, R43, UR4, !P0 ;  /* 0x000000042b007c0c */ /* 0x010fe2000c7a1270 */
[C---:B0-----:R-:W-:Y:S02]  /*369a0*/  IMAD R39, R93.reuse, 0x2, R41 ;  /* 0x000000025d277824 */ /* 0x041fe400078e0229 */
[----:B------:R-:W4:Y:S01]  /*369b0*/  LDL.LU R43, [R1+0xc54] ;  /* 0x000c5400012b7983 */ /* 0x000f220000300800 */
[----:B------:R-:W0:Y:S03]  /*369c0*/  LDCU UR4, c[0x0][0x39c] ;  /* 0x00007380ff0477ac */ /* 0x000e260008000800 */
[----:B------:R-:W4:Y:S04]  /*369d0*/  LDL.LU R90, [R1+0x20] ;  /* 0x00002000015a7983 */ /* 0x000f280000300800 */
[----:B------:R1:W-:Y:S01]  /*369e0*/  @P2 STG.E.U16 desc[UR24][R36.64], R92 ;  /* 0x0000005c24002986 */ /* 0x0003e2000c101518 */
[----:B---3--:R-:W-:Y:S01]  /*369f0*/  ISETP.LT.AND P2, PT, R42, UR5, !P0 ;  /* 0x000000052a007c0c */ /* 0x008fe2000c741270 */
[----:B------:R-:W-:-:S02]  /*36a00*/  IMAD R0, R93, 0x2, R39 ;  /* 0x000000025d007824 */ /* 0x000fc400078e0227 */
[----:B------:R-:W3:Y:S01]  /*36a10*/  LDL.LU R42, [R1+0xc88] ;  /* 0x000c8800012a7983 */ /* 0x000ee20000300800 */
[CC--:B------:R-:W-:Y:S01]  /*36a20*/  LEA R38, P6, R39.reuse, R2.reuse, 0x1 ;  /* 0x0000000227267211 */ /* 0x0c0fe200078c08ff */
[----:B------:R-:W4:Y:S01]  /*36a30*/  LDCU UR5, c[0x0][0x39c] ;  /* 0x00007380ff0577ac */ /* 0x000f220008000800 */
[----:B------:R-:W-:Y:S02]  /*36a40*/  ISETP.LT.AND P4, PT, R46, UR6, !P0 ;  /* 0x000000062e007c0c */ /* 0x000fe4000c781270 */
[-C--:B------:R-:W-:Y:S01]  /*36a50*/  LEA.HI.X.SX32 R39, R39, R3.reuse, 0x1, P6 ;  /* 0x0000000327277211 */ /* 0x080fe200030f0eff */
[----:B------:R-:W0:Y:S01]  /*36a60*/  LDCU UR6, c[0x0][0x39c] ;  /* 0x00007380ff0677ac */ /* 0x000e220008000800 */
[-C--:B-1----:R-:W-:Y:S01]  /*36a70*/  LEA R36, P6, R0, R2.reuse, 0x1 ;  /* 0x0000000200247211 */ /* 0x082fe200078c08ff */
[----:B------:R-:W3:Y:S01]  /*36a80*/  LDL.LU R46, [R1+0xbd0] ;  /* 0x000bd000012e7983 */ /* 0x000ee20000300800 */
[----:B------:R-:W-:Y:S02]  /*36a90*/  PRMT R40, R92, 0x7632, R40 ;  /* 0x000076325c287816 */ /* 0x000fe40000000028 */
[----:B------:R-:W-:Y:S01]  /*36aa0*/  LEA.HI.X.SX32 R37, R0, R3, 0x1, P6 ;  /* 0x0000000300257211 */ /* 0x000fe200030f0eff */
[----:B------:R-:W-:Y:S01]  /*36ab0*/  IMAD R0, R93, 0x2, R0 ;  /* 0x000000025d007824 */ /* 0x000fe200078e0200 */
[----:B------:R-:W3:Y:S04]  /*36ac0*/  LDL.LU R92, [R1+0x24] ;  /* 0x00002400015c7983 */ /* 0x000ee80000300800 */
[----:B------:R1:W-:Y:S04]  /*36ad0*/  @P3 STG.E.U16 desc[UR24][R38.64], R40 ;  /* 0x0000002826003986 */ /* 0x0003e8000c101518 */
[----:B--2---:R2:W-:Y:S01]  /*36ae0*/  @P5 STG.E.U16 desc[UR24][R36.64], R89 ;  /* 0x0000005924005986 */ /* 0x0045e2000c101518 */
[----:B0-----:R-:W-:Y:S01]  /*36af0*/  ISETP.LT.AND P5, PT, R44, UR6, !P0 ;  /* 0x000000062c007c0c */ /* 0x001fe2000c7a1270 */
[----:B------:R-:W0:Y:S01]  /*36b00*/  LDCU UR6, c[0x0][0x39c] ;  /* 0x00007380ff0677ac */ /* 0x000e220008000800 */
[----:B-1----:R-:W-:Y:S01]  /*36b10*/  PRMT R40, R89, 0x7632, R40 ;  /* 0x0000763259287816 */ /* 0x002fe20000000028 */
[----:B------:R-:W3:Y:S01]  /*36b20*/  LDL.LU R44, [R1+0xc00] ;  /* 0x000c0000012c7983 */ /* 0x000ee20000300800 */
[----:B--2---:R-:W-:-:S04]  /*36b30*/  LEA R36, P6, R0, R2, 0x1 ;  /* 0x0000000200247211 */ /* 0x004fc800078c08ff */
[----:B------:R-:W-:Y:S02]  /*36b40*/  LEA.HI.X.SX32 R37, R0, R3, 0x1, P6 ;  /* 0x0000000300257211 */ /* 0x000fe400030f0eff */
[----:B------:R-:W-:Y:S01]  /*36b50*/  ISETP.LT.AND P3, PT, R45, UR4, !P0 ;  /* 0x000000042d007c0c */ /* 0x000fe2000c761270 */
[----:B------:R-:W3:Y:S02]  /*36b60*/  LDCU UR4, c[0x0][0x39c] ;  /* 0x00007380ff0477ac */ /* 0x000ee40008000800 */
[----:B------:R1:W-:Y:S01]  /*36b70*/  @P4 STG.E.U16 desc[UR24][R36.64], R40 ;  /* 0x0000002824004986 */ /* 0x0003e2000c101518 */
[----:B------:R-:W-:-:S05]  /*36b80*/  IMAD R39, R93, 0x2, R0 ;  /* 0x000000025d277824 */ /* 0x000fca00078e0200 */
[----:B------:R-:W-:Y:S01]  /*36b90*/  LEA R38, P6, R39, R2, 0x1 ;  /* 0x0000000227267211 */ /* 0x000fe200078c08ff */
[----:B------:R-:W-:-:S03]  /*36ba0*/  IMAD R0, R93, 0x2, R39 ;  /* 0x000000025d007824 */ /* 0x000fc600078e0227 */
[----:B------:R-:W-:Y:S02]  /*36bb0*/  LEA.HI.X.SX32 R39, R39, R3, 0x1, P6 ;  /* 0x0000000327277211 */ /* 0x000fe400030f0eff */
[----:B----4-:R-:W-:Y:S01]  /*36bc0*/  ISETP.LT.AND P4, PT, R43, UR5, !P0 ;  /* 0x000000052b007c0c */ /* 0x010fe2000c781270 */
[----:B------:R-:W2:Y:S01]  /*36bd0*/  LDCU UR5, c[0x0][0x39c] ;  /* 0x00007380ff0577ac */ /* 0x000ea20008000800 */
[----:B------:R-:W4:Y:S04]  /*36be0*/  LDL.LU R43, [R1+0xc14] ;  /* 0x000c1400012b7983 */ /* 0x000f280000300800 */
[----:B------:R-:W4:Y:S04]  /*36bf0*/  LDL.LU R45, [R1+0xc30] ;  /* 0x000c3000012d7983 */ /* 0x000f280000300800 */
[----:B------:R-:W4:Y:S04]  /*36c00*/  LDL.LU R89, [R1+0x28] ;  /* 0x0000280001597983 */ /* 0x000f280000300800 */
[----:B------:R0:W-:Y:S01]  /*36c10*/  @P2 STG.E.U16 desc[UR24][R38.64], R90 ;  /* 0x0000005a26002986 */ /* 0x0001e2000c101518 */
[----:B---3--:R-:W-:Y:S01]  /*36c20*/  ISETP.LT.AND P2, PT, R42, UR4, !P0 ;  /* 0x000000042a007c0c */ /* 0x008fe2000c741270 */
[----:B------:R-:W-:-:S02]  /*36c30*/  IMAD R41, R93, 0x2, R0 ;  /* 0x000000025d297824 */ /* 0x000fc400078e0200 */
[----:B------:R-:W3:Y:S01]  /*36c40*/  LDL.LU R42, [R1+0xc60] ;  /* 0x000c6000012a7983 */ /* 0x000ee20000300800 */
[-C--:B-1----:R-:W-:Y:S01]  /*36c50*/  LEA R36, P6, R0, R2.reuse, 0x1 ;  /* 0x0000000200247211 */ /* 0x082fe200078c08ff */
[----:B------:R-:W4:Y:S01]  /*36c60*/  LDCU UR4, c[0x0][0x39c] ;  /* 0x00007380ff0477ac */ /* 0x000f220008000800 */
[----:B------:R-:W-:Y:S02]  /*36c70*/  PRMT R40, R90, 0x7632, R40 ;  /* 0x000076325a287816 */ /* 0x000fe40000000028 */
[----:B------:R-:W-:Y:S01]  /*36c80*/  LEA.HI.X.SX32 R37, R0, R3, 0x1, P6 ;  /* 0x0000000300257211 */ /* 0x000fe200030f0eff */
[----:B0-----:R-:W3:Y:S01]  /*36c90*/  LDL.LU R90, [R1+0x2c] ;  /* 0x00002c00015a7983 */ /* 0x001ee20000300800 */
[----:B------:R-:W-:-:S03]  /*36ca0*/  LEA R38, P6, R41, R2, 0x1 ;  /* 0x0000000229267211 */ /* 0x000fc600078c08ff */
[----:B------:R0:W-:Y:S01]  /*36cb0*/  @P3 STG.E.U16 desc[UR24][R36.64], R40 ;  /* 0x0000002824003986 */ /* 0x0001e2000c101518 */
[----:B------:R-:W-:Y:S01]  /*36cc0*/  LEA.HI.X.SX32 R39, R41, R3, 0x1, P6 ;  /* 0x0000000329277211 */ /* 0x000fe200030f0eff */
[----:B0-----:R-:W-:Y:S01]  /*36cd0*/  IMAD R37, R93, 0x2, R41 ;  /* 0x000000025d257824 */ /* 0x001fe200078e0229 */
[----:B------:R-:W-:-:S04]  /*36ce0*/  PRMT R40, R92, 0x7632, R40 ;  /* 0x000076325c287816 */ /* 0x000fc80000000028 */
[-C--:B------:R-:W-:Y:S01]  /*36cf0*/  LEA R36, P6, R37, R2.reuse, 0x1 ;  /* 0x0000000225247211 */ /* 0x080fe200078c08ff */
[----:B------:R-:W-:Y:S01]  /*36d00*/  IMAD R0, R93, 0x2, R37 ;  /* 0x000000025d007824 */ /* 0x000fe200078e0225 */
[----:B------:R0:W-:Y:S02]  /*36d10*/  @P5 STG.E.U16 desc[UR24][R38.64], R92 ;  /* 0x0000005c26005986 */ /* 0x0001e4000c101518 */
[----:B------:R-:W-:Y:S02]  /*36d20*/  LEA.HI.X.SX32 R37, R37, R3, 0x1, P6 ;  /* 0x0000000325257211 */ /* 0x000fe400030f0eff */
[----:B------:R-:W-:Y:S01]  /*36d30*/  ISETP.LT.AND P3, PT, R46, UR6, !P0 ;  /* 0x000000062e007c0c */ /* 0x000fe2000c761270 */
[----:B------:R-:W1:Y:S01]  /*36d40*/  LDCU UR6, c[0x0][0x39c] ;  /* 0x00007380ff0677ac */ /* 0x000e620008000800 */
[----:B--2---:R-:W-:Y:S01]  /*36d50*/  ISETP.LT.AND P5, PT, R44, UR5, !P0 ;  /* 0x000000052c007c0c */ /* 0x004fe2000c7a1270 */
[----:B------:R2:W-:Y:S01]  /*36d60*/  @P4 STG.E.U16 desc[UR24][R36.64], R40 ;  /* 0x0000002824004986 */ /* 0x0005e2000c101518 */
[----:B------:R-:W3:Y:S03]  /*36d70*/  LDCU UR5, c[0x0][0x39c] ;  /* 0x00007380ff0577ac */ /* 0x000ee60008000800 */
[----:B------:R-:W3:Y:S01]  /*36d80*/  LDL.LU R44, [R1+0xbc4] ;  /* 0x000bc400012c7983 */ /* 0x000ee20000300800 */
[----:B0-----:R-:W-:-:S04]  /*36d90*/  LEA R38, P6, R0, R2, 0x1 ;  /* 0x0000000200267211 */ /* 0x001fc800078c08ff */
[----:B------:R-:W-:Y:S01]  /*36da0*/  LEA.HI.X.SX32 R39, R0, R3, 0x1, P6 ;  /* 0x0000000300277211 */ /* 0x000fe200030f0eff */
[----:B------:R-:W-:Y:S01]  /*36db0*/  IMAD R0, R93, 0x2, R0 ;  /* 0x000000025d007824 */ /* 0x000fe200078e0200 */
[----:B----4-:R-:W-:Y:S01]  /*36dc0*/  ISETP.LT.AND P4, PT, R43, UR4, !P0 ;  /* 0x000000042b007c0c */ /* 0x010fe2000c781270 */
[----:B------:R-:W0:Y:S01]  /*36dd0*/  LDCU UR4, c[0x0][0x39c] ;  /* 0x00007380ff0477ac */ /* 0x000e220008000800 */
[----:B------:R-:W4:Y:S04]  /*36de0*/  LDL.LU R43, [R1+0xbdc] ;  /* 0x000bdc00012b7983 */ /* 0x000f280000300800 */
[----:B------:R-:W4:Y:S04]  /*36df0*/  LDL.LU R92, [R1] ;  /* 0x00000000015c7983 */ /* 0x000f280000300800 */
[----:B------:R0:W-:Y:S01]  /*36e00*/  @P2 STG.E.U16 desc[UR24][R38.64], R89 ;  /* 0x0000005926002986 */ /* 0x0001e2000c101518 */
[----:B--2---:R-:W-:-:S02]  /*36e10*/  PRMT R40, R89, 0x7632, R40 ;  /* 0x0000763259287816 */ /* 0x004fc40000000028 */
[----:B-1----:R-:W-:Y:S01]  /*36e20*/  ISETP.LT.AND P2, PT, R45, UR6, !P0 ;  /* 0x000000062d007c0c */ /* 0x002fe2000c741270 */
[----:B------:R-:W2:Y:S01]  /*36e30*/  LDL.LU R46, [R1+0xc10] ;  /* 0x000c1000012e7983 */ /* 0x000ea20000300800 */
[----:B------:R-:W-:Y:S01]  /*36e40*/  IMAD R37, R93, 0x2, R0 ;  /* 0x000000025d257824 */ /* 0x000fe200078e0200 */
[----:B------:R-:W4:Y:S02]  /*36e50*/  LDCU UR6, c[0x0][0x39c] ;  /* 0x00007380ff0677ac */ /* 0x000f240008000800 */
[----:B------:R-:W2:Y:S01]  /*36e60*/  LDL.LU R45, [R1+0xc20] ;  /* 0x000c2000012d7983 */ /* 0x000ea20000300800 */
[----:B0-----:R-:W-:-:S04]  /*36e70*/  LEA R38, P6, R0, R2, 0x1 ;  /* 0x0000000200267211 */ /* 0x001fc800078c08ff */
[----:B------:R-:W-:-:S05]  /*36e80*/  LEA.HI.X.SX32 R39, R0, R3, 0x1, P6 ;  /* 0x0000000300277211 */ /* 0x000fca00030f0eff */
[----:B------:R0:W-:Y:S01]  /*36e90*/  @P3 STG.E.U16 desc[UR24][R38.64], R40 ;  /* 0x0000002826003986 */ /* 0x0001e2000c101518 */
[----:B---3--:R-:W-:Y:S01]  /*36ea0*/  ISETP.LT.AND P3, PT, R42, UR5, !P0 ;  /* 0x000000052a007c0c */ /* 0x008fe2000c761270 */
[----:B------:R-:W-:Y:S01]  /*36eb0*/  IMAD R0, R93, 0x2, R37 ;  /* 0x000000025d007824 */ /* 0x000fe200078e0225 */
[CC--:B------:R-:W-:Y:S01]  /*36ec0*/  LEA R36, P6, R37.reuse, R2.reuse, 0x1 ;  /* 0x0000000225247211 */ /* 0x0c0fe200078c08ff */
[----:B------:R-:W3:Y:S01]  /*36ed0*/  LDL.LU R42, [R1+0xc38] ;  /* 0x000c3800012a7983 */ /* 0x000ee20000300800 */
[----:B------:R-:W1:Y:S03]  /*36ee0*/  LDCU UR5, c[0x0][0x39c] ;  /* 0x00007380ff0577ac */ /* 0x000e660008000800 */
[----:B------:R-:W3:Y:S01]  /*36ef0*/  LDL.LU R89, [R1+0x4] ;  /* 0x0000040001597983 */ /* 0x000ee20000300800 */
[----:B------:R-:W-:Y:S02]  /*36f00*/  LEA.HI.X.SX32 R37, R37, R3, 0x1, P6 ;  /* 0x0000000325257211 */ /* 0x000fe400030f0eff */
[----:B0-----:R-:W-:Y:S01]  /*36f10*/  LEA R38, P6, R0, R2, 0x1 ;  /* 0x0000000200267211 */ /* 0x001fe200078c08ff */
[----:B------:R-:W-:Y:S01]  /*36f20*/  IMAD R41, R93, 0x2, R0 ;  /* 0x000000025d297824 */ /* 0x000fe200078e0200 */
[----:B------:R-:W-:-:S02]  /*36f30*/  PRMT R40, R90, 0x7632, R40 ;  /* 0x000076325a287816 */ /* 0x000fc40000000028 */
[----:B------:R-:W-:Y:S01]  /*36f40*/  LEA.HI.X.SX32 R39, R0, R3, 0x1, P6 ;  /* 0x0000000300277211 */ /* 0x000fe200030f0eff */
[----:B------:R0:W-:Y:S04]  /*36f50*/  @P5 STG.E.U16 desc[UR24][R36.64], R90 ;  /* 0x0000005a24005986 */ /* 0x0001e8000c101518 */
[----:B------:R1:W-:Y:S01]  /*36f60*/  @P4 STG.E.U16 desc[UR24][R38.64], R40 ;  /* 0x0000002826004986 */ /* 0x0003e2000c101518 */
[----:B0-----:R-:W-:Y:S01]  /*36f70*/  LEA R36, P6, R41, R2, 0x1 ;  /* 0x0000000229247211 */ /* 0x001fe200078c08ff */
[----:B-1----:R-:W-:-:S03]  /*36f80*/  IMAD R39, R93, 0x2, R41 ;  /* 0x000000025d277824 */ /* 0x002fc600078e0229 */
[----:B------:R-:W-:Y:S02]  /*36f90*/  LEA.HI.X.SX32 R37, R41, R3, 0x1, P6 ;  /* 0x0000000329257211 */ /* 0x000fe400030f0eff */
[----:B------:R-:W-:Y:S01]  /*36fa0*/  ISETP.LT.AND P5, PT, R44, UR4, !P0 ;  /* 0x000000042c007c0c */ /* 0x000fe2000c7a1270 */
[----:B------:R-:W2:Y:S01]  /*36fb0*/  LDCU UR4, c[0x0][0x39c] ;  /* 0x00007380ff0477ac */ /* 0x000ea20008000800 */
[----:B------:R-:W3:Y:S04]  /*36fc0*/  LDL.LU R44, [R1+0xbb0] ;  /* 0x000bb000012c7983 */ /* 0x000ee80000300800 */
[----:B------:R-:W3:Y:S01]  /*36fd0*/  LDL.LU R90, [R1+0x8] ;  /* 0x00000800015a7983 */ /* 0x000ee20000300800 */
[----:B------:R-:W-:Y:S01]  /*36fe0*/  LEA R38, P6, R39, R2, 0x1 ;  /* 0x0000000227267211 */ /* 0x000fe200078c08ff */
[----:B------:R-:W-:-:S03]  /*36ff0*/  IMAD R0, R93, 0x2, R39 ;  /* 0x000000025d007824 */ /* 0x000fc600078e0227 */
[----:B------:R-:W-:Y:S02]  /*37000*/  LEA.HI.X.SX32 R39, R39, R3, 0x1, P6 ;  /* 0x0000000327277211 */ /* 0x000fe400030f0eff */
[----:B----4-:R-:W-:Y:S01]  /*37010*/  ISETP.LT.AND P4, PT, R43, UR6, !P0 ;  /* 0x000000062b007c0c */ /* 0x010fe2000c781270 */
[----:B------:R-:W0:Y:S01]  /*37020*/  LDCU UR6, c[0x0][0x39c] ;  /* 0x00007380ff0677ac */ /* 0x000e220008000800 */
[----:B------:R-:W4:Y:S04]  /*37030*/  LDL.LU R43, [R1+0xbc8] ;  /* 0x000bc800012b7983 */ /* 0x000f280000300800 */
[----:B------:R1:W-:Y:S01]  /*37040*/  @P2 STG.E.U16 desc[UR24][R36.64], R92 ;  /* 0x0000005c24002986 */ /* 0x0003e2000c101518 */
[----:B------:R-:W-:Y:S02]  /*37050*/  PRMT R40, R92, 0x7632, R40 ;  /* 0x000076325c287816 */ /* 0x000fe40000000028 */
[----:B-1----:R-:W-:-:S03]  /*37060*/  LEA R36, P6, R0, R2, 0x1 ;  /* 0x0000000200247211 */ /* 0x002fc600078c08ff */
[----:B------:R1:W-:Y:S01]  /*37070*/  @P3 STG.E.U16 desc[UR24][R38.64], R40 ;  /* 0x0000002826003986 */ /* 0x0003e2000c101518 */
[----:B------:R-:W-:Y:S02]  /*37080*/  LEA.HI.X.SX32 R37, R0, R3, 0x1, P6 ;  /* 0x0000000300257211 */ /* 0x000fe400030f0eff */
[----:B--2---:R-:W-:Y:S02]  /*37090*/  ISETP.LT.AND P3, PT, R45, UR4, !P0 ;  /* 0x000000042d007c0c */ /* 0x004fe4000c761270 */
[----:B------:R-:W-:Y:S01]  /*370a0*/  ISETP.LT.AND P2, PT, R46, UR5, !P0 ;  /* 0x000000052e007c0c */ /* 0x000fe2000c741270 */
[----:B------:R-:W2:Y:S01]  /*370b0*/  LDL.LU R45, [R1+0xbe4] ;  /* 0x000be400012d7983 */ /* 0x000ea20000300800 */
[----:B------:R-:W3:Y:S03]  /*370c0*/  LDCU UR5, c[0x0][0x39c] ;  /* 0x00007380ff0577ac */ /* 0x000ee60008000800 */
[----:B------:R-:W2:Y:S01]  /*370d0*/  LDL.LU R92, [R1+0xc] ;  /* 0x00000c00015c7983 */ /* 0x000ea20000300800 */
[C---:B------:R-:W-:Y:S01]  /*370e0*/  IMAD R0, R93.reuse, 0x2, R0 ;  /* 0x000000025d007824 */ /* 0x040fe200078e0200 */
[----:B------:R-:W4:Y:S02]  /*370f0*/  LDCU UR4, c[0x0][0x39c] ;  /* 0x00007380ff0477ac */ /* 0x000f240008000800 */
[----:B---3--:R3:W-:Y:S01]  /*37100*/  @P5 STG.E.U16 desc[UR24][R36.64], R89 ;  /* 0x0000005924005986 */ /* 0x0087e2000c101518 */
[----:B0-----:R-:W-:Y:S01]  /*37110*/  ISETP.LT.AND P5, PT, R42, UR6, !P0 ;  /* 0x000000062a007c0c */ /* 0x001fe2000c7a1270 */
[----:B-1----:R-:W-:Y:S01]  /*37120*/  IMAD R39, R93, 0x2, R0 ;  /* 0x000000025d277824 */ /* 0x002fe200078e0200 */
[----:B------:R-:W-:Y:S01]  /*37130*/  PRMT R40, R89, 0x7632, R40 ;  /* 0x0000763259287816 */ /* 0x000fe20000000028 */
[----:B------:R-:W2:Y:S01]  /*37140*/  LDL.LU R42, [R1+0xc1c] ;  /* 0x000c1c00012a7983 */ /* 0x000ea20000300800 */
[----:B------:R-:W2:Y:S03]  /*37150*/  LDCU UR6, c[0x0][0x39c] ;  /* 0x00007380ff0677ac */ /* 0x000ea60008000800 */
[----:B------:R-:W2:Y:S01]  /*37160*/  LDL.LU R46, [R1+0xc2c] ;  /* 0x000c2c00012e7983 */ /* 0x000ea20000300800 */
[----:B---3--:R-:W-:-:S04]  /*37170*/  LEA R36, P6, R0, R2, 0x1 ;  /* 0x0000000200247211 */ /* 0x008fc800078c08ff */
[----:B------:R-:W-:Y:S02]  /*37180*/  LEA.HI.X.SX32 R37, R0, R3, 0x1, P6 ;  /* 0x0000000300257211 */ /* 0x000fe400030f0eff */
[----:B------:R-:W-:Y:S01]  /*37190*/  LEA R38, P6, R39, R2, 0x1 ;  /* 0x0000000227267211 */ /* 0x000fe200078c08ff */
[----:B------:R-:W-:-:S03]  /*371a0*/  IMAD R0, R93, 0x2, R39 ;  /* 0x000000025d007824 */ /* 0x000fc600078e0227 */
[----:B------:R-:W-:Y:S01]  /*371b0*/  LEA.HI.X.SX32 R39, R39, R3, 0x1, P6 ;  /* 0x0000000327277211 */ /* 0x000fe200030f0eff */
[----:B------:R0:W-:Y:S01]  /*371c0*/  @P4 STG.E.U16 desc[UR24][R36.64], R40 ;  /* 0x0000002824004986 */ /* 0x0001e2000c101518 */
[----:B------:R-:W-:Y:S01]  /*371d0*/  IMAD R41, R93, 0x2, R0 ;  /* 0x000000025d297824 */ /* 0x000fe200078e0200 */
[----:B------:R-:W-:Y:S01]  /*371e0*/  ISETP.LT.AND P4, PT, R44, UR5, !P0 ;  /* 0x000000052c007c0c */ /* 0x000fe2000c781270 */
[----:B------:R-:W1:Y:S01]  /*371f0*/  LDCU UR5, c[0x0][0x39c] ;  /* 0x00007380ff0577ac */ /* 0x000e620008000800 */
[----:B------:R-:W3:Y:S04]  /*37200*/  LDL.LU R44, [R1+0xba4] ;  /* 0x000ba400012c7983 */ /* 0x000ee80000300800 */
[----:B------:R1:W-:Y:S01]  /*37210*/  @P2 STG.E.U16 desc[UR24][R38.64], R90 ;  /* 0x0000005a26002986 */ /* 0x0003e2000c101518 */
[----:B0-----:R-:W-:-:S04]  /*37220*/  LEA R36, P6, R0, R2, 0x1 ;  /* 0x0000000200247211 */ /* 0x001fc800078c08ff */
[----:B------:R-:W-:Y:S02]  /*37230*/  LEA.HI.X.SX32 R37, R0, R3, 0x1, P6 ;  /* 0x0000000300257211 */ /* 0x000fe400030f0eff */
[----:B------:R-:W-:Y:S02]  /*37240*/  PRMT R40, R90, 0x7632, R40 ;  /* 0x000076325a287816 */ /* 0x000fe40000000028 */
[----:B-1----:R-:W-:-:S04]  /*37250*/  LEA R38, P6, R41, R2, 0x1 ;  /* 0x0000000229267211 */ /* 0x002fc800078c08ff */
[-C--:B------:R-:W-:Y:S01]  /*37260*/  LEA.HI.X.SX32 R39, R41, R3.reuse, 0x1, P6 ;  /* 0x0000000329277211 */ /* 0x080fe200030f0eff */
[----:B------:R0:W-:Y:S01]  /*37270*/  @P3 STG.E.U16 desc[UR24][R36.64], R40 ;  /* 0x0000002824003986 */ /* 0x0001e2000c101518 */
[----:B----4-:R-:W-:Y:S01]  /*37280*/  ISETP.LT.AND P2, PT, R43, UR4, !P0 ;  /* 0x000000042b007c0c */ /* 0x010fe2000c741270 */
[----:B0-----:R-:W-:Y:S02]  /*37290*/  IMAD R37, R93, 0x2, R41 ;  /* 0x000000025d257824 */ /* 0x001fe400078e0229 */
[----:B------:R-:W4:Y:S01]  /*372a0*/  LDL.LU R43, [R1+0xbb4] ;  /* 0x000bb400012b7983 */ /* 0x000f220000300800 */
[----:B------:R-:W0:Y:S01]  /*372b0*/  LDCU UR4, c[0x0][0x39c] ;  /* 0x00007380ff0477ac */ /* 0x000e220008000800 */
[----:B--2---:R-:W-:Y:S02]  /*372c0*/  ISETP.LT.AND P3, PT, R45, UR6, !P0 ;  /* 0x000000062d007c0c */ /* 0x004fe4000c761270 */
[----:B------:R1:W-:Y:S01]  /*372d0*/  @P5 STG.E.U16 desc[UR24][R38.64], R92 ;  /* 0x0000005c26005986 */ /* 0x0003e2000c101518 */
[----:B------:R-:W-:Y:S01]  /*372e0*/  LEA R36, P6, R37, R2, 0x1 ;  /* 0x0000000225247211 */ /* 0x000fe200078c08ff */
[----:B------:R-:W-:Y:S01]  /*372f0*/  IMAD R0, R93, 0x2, R37 ;  /* 0x000000025d007824 */ /* 0x000fe200078e0225 */
[----:B------:R-:W3:Y:S01]  /*37300*/  LDCU UR6, c[0x0][0x39c] ;  /* 0x00007380ff0677ac */ /* 0x000ee20008000800 */
[----:B------:R-:W2:Y:S01]  /*37310*/  LDL.LU R45, [R1+0xbcc] ;  /* 0x000bcc00012d7983 */ /* 0x000ea20000300800 */
[----:B------:R-:W-:Y:S01]  /*37320*/  ISETP.LT.AND P5, PT, R42, UR5, !P0 ;  /* 0x000000052a007c0c */ /* 0x000fe2000c7a1270 */
[----:B------:R-:W4:Y:S02]  /*37330*/  LDCU UR5, c[0x0][0x39c] ;  /* 0x00007380ff0577ac */ /* 0x000f240008000800 */
[----:B------:R-:W2:Y:S01]  /*37340*/  LDL.LU R42, [R1+0xbec] ;  /* 0x000bec00012a7983 */ /* 0x000ea20000300800 */
[----:B------:R-:W-:-:S02]  /*37350*/  LEA.HI.X.SX32 R37, R37, R3, 0x1, P6 ;  /* 0x0000000325257211 */ /* 0x000fc400030f0eff */
[-C--:B-1----:R-:W-:Y:S02]  /*37360*/  LEA R38, P6, R0, R2.reuse, 0x1 ;  /* 0x0000000200267211 */ /* 0x082fe400078c08ff */
[----:B------:R-:W-:Y:S02]  /*37370*/  PRMT R40, R92, 0x7632, R40 ;  /* 0x000076325c287816 */ /* 0x000fe40000000028 */
[----:B------:R-:W-:Y:S01]  /*37380*/  LEA.HI.X.SX32 R39, R0, R3, 0x1, P6 ;  /* 0x0000000300277211 */ /* 0x000fe200030f0eff */
[----:B------:R-:W-:Y:S02]  /*37390*/  IMAD R0, R93, 0x2, R0 ;  /* 0x000000025d007824 */ /* 0x000fe400078e0200 */
[----:B------:R-:W-:Y:S04]  /*373a0*/  @P4 STG.E.U16 desc[UR24][R36.64], R40 ;  /* 0x0000002824004986 */ /* 0x000fe8000c101518 */
[----:B------:R1:W-:Y:S01]  /*373b0*/  @P2 STG.E.U16 desc[UR24][R38.64], R84 ;  /* 0x0000005426002986 */ /* 0x0003e2000c101518 */
[----:B0-----:R-:W-:Y:S01]  /*373c0*/  ISETP.LT.AND P4, PT, R46, UR4, !P0 ;  /* 0x000000042e007c0c */ /* 0x001fe2000c781270 */
[----:B------:R-:W2:Y:S01]  /*373d0*/  LDCU UR4, c[0x0][0x39c] ;  /* 0x00007380ff0477ac */ /* 0x000ea20008000800 */
[----:B-1----:R-:W-:-:S02]  /*373e0*/  LEA R38, P6, R0, R2, 0x1 ;  /* 0x0000000200267211 */ /* 0x002fc400078c08ff */
[----:B------:R-:W-:Y:S02]  /*373f0*/  PRMT R84, R84, 0x7632, R84 ;  /* 0x0000763254547816 */ /* 0x000fe40000000054 */
[----:B------:R-:W-:Y:S02]  /*37400*/  LEA.HI.X.SX32 R39, R0, R3, 0x1, P6 ;  /* 0x0000000300277211 */ /* 0x000fe400030f0eff */
[----:B---3--:R-:W-:Y:S01]  /*37410*/  ISETP.LT.AND P2, PT, R44, UR6, !P0 ;  /* 0x000000062c007c0c */ /* 0x008fe2000c741270 */
[C---:B------:R-:W-:Y:S01]  /*37420*/  IMAD R37, R93.reuse, 0x2, R0 ;  /* 0x000000025d257824 */ /* 0x040fe200078e0200 */
[----:B------:R-:W3:Y:S01]  /*37430*/  LDL.LU R44, [R1+0xc28] ;  /* 0x000c2800012c7983 */ /* 0x000ee20000300800 */
[----:B------:R-:W0:Y:S03]  /*37440*/  LDCU UR6, c[0x0][0x39c] ;  /* 0x00007380ff0677ac */ /* 0x000e260008000800 */
[----:B------:R1:W-:Y:S04]  /*37450*/  @P3 STG.E.U16 desc[UR24][R38.64], R84 ;  /* 0x0000005426003986 */ /* 0x0003e8000c101518 */
[----:B------:R-:W3:Y:S01]  /*37460*/  LDL.LU R46, [R1+0xba0] ;  /* 0x000ba000012e7983 */ /* 0x000ee20000300800 */
[----:B------:R-:W-:Y:S01]  /*37470*/  IMAD R0, R93, 0x2, R37 ;  /* 0x000000025d007824 */ /* 0x000fe200078e0225 */
[----:B------:R-:W-:-:S04]  /*37480*/  LEA R36, P6, R37, R2, 0x1 ;  /* 0x0000000225247211 */ /* 0x000fc800078c08ff */
[-C--:B------:R-:W-:Y:S02]  /*37490*/  LEA.HI.X.SX32 R37, R37, R3.reuse, 0x1, P6 ;  /* 0x0000000325257211 */ /* 0x080fe400030f0eff */
[C---:B-1----:R-:W-:Y:S02]  /*374a0*/  LEA R38, P6, R0.reuse, R2, 0x1 ;  /* 0x0000000200267211 */ /* 0x042fe400078c08ff */
[----:B------:R-:W-:Y:S02]  /*374b0*/  PRMT R40, R85, 0x7632, R40 ;  /* 0x0000763255287816 */ /* 0x000fe40000000028 */
[----:B------:R-:W-:Y:S01]  /*374c0*/  LEA.HI.X.SX32 R39, R0, R3, 0x1, P6 ;  /* 0x0000000300277211 */ /* 0x000fe200030f0eff */
[----:B------:R1:W-:Y:S04]  /*374d0*/  @P5 STG.E.U16 desc[UR24][R36.64], R85 ;  /* 0x0000005524005986 */ /* 0x0003e8000c101518 */
[----:B------:R0:W-:Y:S01]  /*374e0*/  @P4 STG.E.U16 desc[UR24][R38.64], R40 ;  /* 0x0000002826004986 */ /* 0x0001e2000c101518 */
[----:B----4-:R-:W-:Y:S01]  /*374f0*/  ISETP.LT.AND P3, PT, R43, UR5, !P0 ;  /* 0x000000052b007c0c */ /* 0x010fe2000c761270 */
[----:B------:R-:W-:-:S02]  /*37500*/  IMAD R41, R93, 0x2, R0 ;  /* 0x000000025d297824 */ /* 0x000fc400078e0200 */
[----:B------:R-:W4:Y:S01]  /*37510*/  LDL.LU R43, [R1+0xba8] ;  /* 0x000ba800012b7983 */ /* 0x000f220000300800 */
[----:B------:R-:W3:Y:S01]  /*37520*/  LDCU UR5, c[0x0][0x39c] ;  /* 0x00007380ff0577ac */ /* 0x000ee20008000800 */
[----:B--2---:R-:W-:Y:S02]  /*37530*/  ISETP.LT.AND P5, PT, R45, UR4, !P0 ;  /* 0x000000042d007c0c */ /* 0x004fe4000c7a1270 */
[----:B0-----:R-:W-:Y:S01]  /*37540*/  ISETP.LT.AND P4, PT, R42, UR6, !P0 ;  /* 0x000000062a007c0c */ /* 0x001fe2000c781270 */
[----:B------:R-:W2:Y:S01]  /*37550*/  LDL.LU R45, [R1+0xbb8] ;  /* 0x000bb800012d7983 */ /* 0x000ea20000300800 */
[-C--:B-1----:R-:W-:Y:S01]  /*37560*/  LEA R36, P6, R41, R2.reuse, 0x1 ;  /* 0x0000000229247211 */ /* 0x082fe200078c08ff */
[----:B------:R-:W-:Y:S01]  /*37570*/  IMAD R39, R93, 0x2, R41 ;  /* 0x000000025d277824 */ /* 0x000fe200078e0229 */
[----:B------:R-:W0:Y:S01]  /*37580*/  LDCU UR4, c[0x0][0x39c] ;  /* 0x00007380ff0477ac */ /* 0x000e220008000800 */
[----:B------:R-:W2:Y:S01]  /*37590*/  LDL.LU R42, [R1+0xbd8] ;  /* 0x000bd800012a7983 */ /* 0x000ea20000300800 */
[----:B------:R-:W-:Y:S01]  /*375a0*/  LEA.HI.X.SX32 R37, R41, R3, 0x1, P6 ;  /* 0x0000000329257211 */ /* 0x000fe200030f0eff */
[----:B------:R-:W4:Y:S01]  /*375b0*/  LDCU UR6, c[0x0][0x39c] ;  /* 0x00007380ff0677ac */ /* 0x000f220008000800 */
[----:B------:R-:W-:Y:S01]  /*375c0*/  LEA R38, P6, R39, R2, 0x1 ;  /* 0x0000000227267211 */ /* 0x000fe200078c08ff */
[----:B------:R-:W-:-:S02]  /*375d0*/  IMAD R0, R93, 0x2, R39 ;  /* 0x000000025d007824 */ /* 0x000fc400078e0227 */
[----:B------:R1:W-:Y:S01]  /*375e0*/  @P2 STG.E.U16 desc[UR24][R36.64], R86 ;  /* 0x0000005624002986 */ /* 0x0003e2000c101518 */
[-C--:B------:R-:W-:Y:S02]  /*375f0*/  LEA.HI.X.SX32 R39, R39, R3.reuse, 0x1, P6 ;  /* 0x0000000327277211 */ /* 0x080fe400030f0eff */
[----:B-1----:R-:W-:Y:S02]  /*37600*/  LEA R36, P6, R0, R2, 0x1 ;  /* 0x0000000200247211 */ /* 0x002fe400078c08ff */
[----:B------:R-:W-:Y:S02]  /*37610*/  PRMT R86, R86, 0x7632, R86 ;  /* 0x0000763256567816 */ /* 0x000fe40000000056 */
[----:B------:R-:W-:Y:S01]  /*37620*/  LEA.HI.X.SX32 R37, R0, R3, 0x1, P6 ;  /* 0x0000000300257211 */ /* 0x000fe200030f0eff */
[----:B------:R-:W-:Y:S02]  /*37630*/  IMAD R0, R93, 0x2, R0 ;  /* 0x000000025d007824 */ /* 0x000fe400078e0200 */
[----:B------:R1:W-:Y:S01]  /*37640*/  @P3 STG.E.U16 desc[UR24][R38.64], R86 ;  /* 0x0000005626003986 */ /* 0x0003e2000c101518 */
[----:B---3--:R-:W-:-:S03]  /*37650*/  ISETP.LT.AND P2, PT, R44, UR5, !P0 ;  /* 0x000000052c007c0c */ /* 0x008fc6000c741270 */
[----:B------:R3:W-:Y:S01]  /*37660*/  @P5 STG.E.U16 desc[UR24][R36.64], R87 ;  /* 0x0000005724005986 */ /* 0x0007e2000c101518 */
[----:B------:R-:W2:Y:S03]  /*37670*/  LDCU UR5, c[0x0][0x39c] ;  /* 0x00007380ff0577ac */ /* 0x000ea60008000800 */
[----:B------:R-:W2:Y:S01]  /*37680*/  LDL.LU R44, [R1+0xbf0] ;  /* 0x000bf000012c7983 */ /* 0x000ea20000300800 */
[----:B0-----:R-:W-:Y:S01]  /*37690*/  ISETP.LT.AND P3, PT, R46, UR4, !P0 ;  /* 0x000000042e007c0c */ /* 0x001fe2000c761270 */
[----:B------:R-:W0:Y:S01]  /*376a0*/  LDCU UR4, c[0x0][0x39c] ;  /* 0x00007380ff0477ac */ /* 0x000e220008000800 */
[----:B-1----:R-:W-:Y:S01]  /*376b0*/  IMAD R39, R93, 0x2, R0 ;  /* 0x000000025d277824 */ /* 0x002fe200078e0200 */
[----:B---3--:R-:W-:-:S04]  /*376c0*/  LEA R36, P6, R0, R2, 0x1 ;  /* 0x0000000200247211 */ /* 0x008fc800078c08ff */
[-C--:B------:R-:W-:Y:S02]  /*376d0*/  LEA.HI.X.SX32 R37, R0, R3.reuse, 0x1, P6 ;  /* 0x0000000300257211 */ /* 0x080fe400030f0eff */
[----:B------:R-:W-:Y:S01]  /*376e0*/  LEA R38, P6, R39, R2, 0x1 ;  /* 0x0000000227267211 */ /* 0x000fe200078c08ff */
[----:B------:R-:W-:Y:S01]  /*376f0*/  IMAD R0, R93, 0x2, R39 ;  /* 0x000000025d007824 */ /* 0x000fe200078e0227 */
[----:B------:R-:W-:Y:S02]  /*37700*/  PRMT R87, R87, 0x7632, R87 ;  /* 0x0000763257577816 */ /* 0x000fe40000000057 */
[----:B------:R-:W-:-:S03]  /*37710*/  LEA.HI.X.SX32 R39, R39, R3, 0x1, P6 ;  /* 0x0000000327277211 */ /* 0x000fc600030f0eff */
[----:B------:R1:W-:Y:S04]  /*37720*/  @P4 STG.E.U16 desc[UR24][R36.64], R87 ;  /* 0x0000005724004986 */ /* 0x0003e8000c101518 */
[----:B------:R3:W-:Y:S01]  /*37730*/  @P2 STG.E.U16 desc[UR24][R38.64], R32 ;  /* 0x0000002026002986 */ /* 0x0007e2000c101518 */
[----:B----4-:R-:W-:Y:S01]  /*37740*/  ISETP.LT.AND P5, PT, R43, UR6, !P0 ;  /* 0x000000062b007c0c */ /* 0x010fe2000c7a1270 */
[----:B------:R-:W4:Y:S02]  /*37750*/  LDCU UR6, c[0x0][0x39c] ;  /* 0x00007380ff0677ac */ /* 0x000f240008000800 */
[----:B------:R-:W2:Y:S04]  /*37760*/  LDL.LU R43, [R1+0xb9c] ;  /* 0x000b9c00012b7983 */ /* 0x000ea80000300800 */
[----:B------:R-:W2:Y:S02]  /*37770*/  LDL.LU R46, [R1+0xab4] ;  /* 0x000ab400012e7983 */ /* 0x000ea40000300800 */
[----:B--2---:R-:W-:Y:S01]  /*37780*/  ISETP.LT.AND P4, PT, R45, UR5, !P0 ;  /* 0x000000052d007c0c */ /* 0x004fe2000c781270 */
[----:B------:R-:W2:Y:S01]  /*37790*/  LDCU UR5, c[0x0][0x39c] ;  /* 0x00007380ff0577ac */ /* 0x000ea20008000800 */
[----:B------:R-:W2:Y:S01]  /*377a0*/  LDL.LU R45, [R1+0xbac] ;  /* 0x000bac00012d7983 */ /* 0x000ea20000300800 */
[----:B0-----:R-:W-:Y:S01]  /*377b0*/  ISETP.LT.AND P2, PT, R42, UR4, !P0 ;  /* 0x000000042a007c0c */ /* 0x001fe2000c741270 */
[----:B------:R-:W-:-:S02]  /*377c0*/  IMAD R41, R93, 0x2, R0 ;  /* 0x000000025d297824 */ /* 0x000fc400078e0200 */
[----:B------:R-:W2:Y:S01]  /*377d0*/  LDL.LU R42, [R1+0xbc0] ;  /* 0x000bc000012a7983 */ /* 0x000ea20000300800 */
[-C--:B-1----:R-:W-:Y:S01]  /*377e0*/  LEA R36, P6, R0, R2.reuse, 0x1 ;  /* 0x0000000200247211 */ /* 0x082fe200078c08ff */
[----:B------:R-:W0:Y:S01]  /*377f0*/  LDCU UR4, c[0x0][0x39c] ;  /* 0x00007380ff0477ac */ /* 0x000e220008000800 */
[----:B------:R-:W-:Y:S01]  /*37800*/  PRMT R40, R32, 0x7632, R40 ;  /* 0x0000763220287816 */ /* 0x000fe20000000028 */
[----:B---3--:R-:W-:Y:S01]  /*37810*/  IMAD R32, R93, 0x2, R41 ;  /* 0x000000025d207824 */ /* 0x008fe200078e0229 */
[-C--:B------:R-:W-:Y:S02]  /*37820*/  LEA.HI.X.SX32 R37, R0, R3.reuse, 0x1, P6 ;  /* 0x0000000300257211 */ /* 0x080fe400030f0eff */
[----:B------:R-:W-:Y:S01]  /*37830*/  LEA R38, P6, R41, R2, 0x1 ;  /* 0x0000000229267211 */ /* 0x000fe200078c08ff */
[----:B------:R-:W-:Y:S02]  /*37840*/  IMAD R0, R93, 0x2, R32 ;  /* 0x000000025d007824 */ /* 0x000fe400078e0220 */
[----:B------:R1:W-:Y:S01]  /*37850*/  @P3 STG.E.U16 desc[UR24][R36.64], R40 ;  /* 0x0000002824003986 */ /* 0x0003e2000c101518 */
[----:B------:R-:W-:-:S05]  /*37860*/  LEA.HI.X.SX32 R39, R41, R3, 0x1, P6 ;  /* 0x0000000329277211 */ /* 0x000fca00030f0eff */
[----:B------:R3:W-:Y:S01]  /*37870*/  @P5 STG.E.U16 desc[UR24][R38.64], R33 ;  /* 0x0000002126005986 */ /* 0x0007e2000c101518 */
[----:B-1----:R-:W-:-:S04]  /*37880*/  LEA R36, P6, R32, R2, 0x1 ;  /* 0x0000000220247211 */ /* 0x002fc800078c08ff */
[-C--:B------:R-:W-:Y:S02]  /*37890*/  LEA.HI.X.SX32 R37, R32, R3.reuse, 0x1, P6 ;  /* 0x0000000320257211 */ /* 0x080fe400030f0eff */
[----:B------:R-:W-:Y:S02]  /*378a0*/  LEA R32, P6, R0, R2, 0x1 ;  /* 0x0000000200207211 */ /* 0x000fe400078c08ff */
[----:B----4-:R-:W-:Y:S01]  /*378b0*/  ISETP.LT.AND P3, PT, R44, UR6, !P0 ;  /* 0x000000062c007c0c */ /* 0x010fe2000c761270 */
[----:B------:R-:W1:Y:S01]  /*378c0*/  LDCU UR6, c[0x0][0x39c] ;  /* 0x00007380ff0677ac */ /* 0x000e620008000800 */
[----:B------:R-:W4:Y:S01]  /*378d0*/  LDL.LU R44, [R1+0xa9c] ;  /* 0x000a9c00012c7983 */ /* 0x000f220000300800 */
[----:B---3--:R-:W-:Y:S02]  /*378e0*/  PRMT R38, R33, 0x7632, R38 ;  /* 0x0000763221267816 */ /* 0x008fe40000000026 */
[----:B------:R-:W-:Y:S01]  /*378f0*/  LEA.HI.X.SX32 R33, R0, R3, 0x1, P6 ;  /* 0x0000000300217211 */ /* 0x000fe200030f0eff */
[----:B------:R-:W-:-:S02]  /*37900*/  IMAD R0, R93, 0x2, R0 ;  /* 0x000000025d007824 */ /* 0x000fc400078e0200 */
[----:B------:R3:W-:Y:S04]  /*37910*/  @P4 STG.E.U16 desc[UR24][R36.64], R38 ;  /* 0x0000002624004986 */ /* 0x0007e8000c101518 */
[----:B------:R0:W-:Y:S01]  /*37920*/  @P2 STG.E.U16 desc[UR24][R32.64], R34 ;  /* 0x0000002220002986 */ /* 0x0001e2000c101518 */
[----:B---3--:R-:W-:-:S04]  /*37930*/  LEA R36, P6, R0, R2, 0x1 ;  /* 0x0000000200247211 */ /* 0x008fc800078c08ff */
[----:B------:R-:W-:Y:S02]  /*37940*/  LEA.HI.X.SX32 R37, R0, R3, 0x1, P6 ;  /* 0x0000000300257211 */ /* 0x000fe400030f0eff */
[----:B0-----:R-:W-:-:S05]  /*37950*/  PRMT R34, R34, 0x7632, R34 ;  /* 0x0000763222227816 */ /* 0x001fca0000000022 */
[----:B------:R0:W-:Y:S01]  /*37960*/  @P3 STG.E.U16 desc[UR24][R36.64], R34 ;  /* 0x0000002224003986 */ /* 0x0001e2000c101518 */
[----:B--2---:R-:W-:Y:S01]  /*37970*/  ISETP.LT.AND P5, PT, R43, UR5, !P0 ;  /* 0x000000052b007c0c */ /* 0x004fe2000c7a1270 */
[----:B------:R-:W2:Y:S02]  /*37980*/  LDCU UR5, c[0x0][0x39c] ;  /* 0x00007380ff0577ac */ /* 0x000ea40008000800 */
[----:B------:R-:W3:Y:S04]  /*37990*/  LDL.LU R43, [R1+0xab0] ;  /* 0x000ab000012b7983 */ /* 0x000ee80000300800 */
[----:B------:R-:W3:Y:S01]  /*379a0*/  LDL.LU R41, [R1+0xc40] ;  /* 0x000c400001297983 */ /* 0x000ee20000300800 */
[----:B--2---:R-:W-:Y:S01]  /*379b0*/  ISETP.LT.AND P3, PT, R42, UR5, !P0 ;  /* 0x000000052a007c0c */ /* 0x004fe2000c761270 */
[----:B------:R-:W-:-:S02]  /*379c0*/  IMAD R33, R93, 0x2, R0 ;  /* 0x000000025d217824 */ /* 0x000fc400078e0200 */
[----:B------:R-:W2:Y:S01]  /*379d0*/  LDL.LU R42, [R1+0xc48] ;  /* 0x000c4800012a7983 */ /* 0x000ea20000300800 */
[----:B------:R-:W-:Y:S01]  /*379e0*/  ISETP.LT.AND P4, PT, R46, UR4, !P0 ;  /* 0x000000042e007c0c */ /* 0x000fe2000c781270 */
[----:B------:R-:W4:Y:S02]  /*379f0*/  LDCU UR4, c[0x0][0x39c] ;  /* 0x00007380ff0477ac */ /* 0x000f240008000800 */
[----:B------:R-:W2:Y:S01]  /*37a00*/  LDL.LU R40, [R1+0xabc] ;  /* 0x000abc0001287983 */ /* 0x000ea20000300800 */
[----:B-1----:R-:W-:Y:S01]  /*37a10*/  ISETP.LT.AND P2, PT, R45, UR6, !P0 ;  /* 0x000000062d007c0c */ /* 0x002fe2000c741270 */
[----:B------:R-:W-:Y:S01]  /*37a20*/  IMAD R0, R93, 0x2, R33 ;  /* 0x000000025d007824 */ /* 0x000fe200078e0221 */
[-C--:B------:R-:W-:Y:S01]  /*37a30*/  LEA R32, P6, R33, R2.reuse, 0x1 ;  /* 0x0000000221207211 */ /* 0x080fe200078c08ff */
[----:B------:R-:W2:Y:S01]  /*37a40*/  LDL.LU R39, [R1+0xa90] ;  /* 0x000a900001277983 */ /* 0x000ea20000300800 */
[----:B------:R-:W3:Y:S01]  /*37a50*/  LDCU UR6, c[0x0][0x39c] ;  /* 0x00007380ff0677ac */ /* 0x000ee20008000800 */
[----:B------:R-:W-:Y:S01]  /*37a60*/  IMAD R38, R93, 0x2, R0 ;  /* 0x000000025d267824 */ /* 0x000fe200078e0200 */
[----:B------:R-:W-:Y:S01]  /*37a70*/  LEA.HI.X.SX32 R33, R33, R3, 0x1, P6 ;  /* 0x0000000321217211 */ /* 0x000fe200030f0eff */
[----:B------:R-:W1:Y:S01]  /*37a80*/  LDCU UR5, c[0x0][0x39c] ;  /* 0x00007380ff0577ac */ /* 0x000e620008000800 */
[----:B0-----:R-:W-:-:S02]  /*37a90*/  LEA R36, P6, R0, R2, 0x1 ;  /* 0x0000000200247211 */ /* 0x001fc400078c08ff */
[----:B------:R-:W-:Y:S01]  /*37aa0*/  PRMT R34, R35, 0x7632, R34 ;  /* 0x0000763223227816 */ /* 0x000fe20000000022 */
[----:B------:R0:W-:Y:S01]  /*37ab0*/  @P5 STG.E.U16 desc[UR24][R32.64], R35 ;  /* 0x0000002320005986 */ /* 0x0001e2000c101518 */
[----:B------:R-:W-:Y:S01]  /*37ac0*/  LEA.HI.X.SX32 R37, R0, R3, 0x1, P6 ;  /* 0x0000000300257211 */ /* 0x000fe200030f0eff */
[----:B------:R-:W-:-:S04]  /*37ad0*/  IMAD R0, R93, 0x2, R38 ;  /* 0x000000025d007824 */ /* 0x000fc800078e0226 */
[----:B------:R1:W-:Y:S01]  /*37ae0*/  @P4 STG.E.U16 desc[UR24][R36.64], R34 ;  /* 0x0000002224004986 */ /* 0x0003e2000c101518 */
[----:B0-----:R-:W-:-:S04]  /*37af0*/  LEA R32, P6, R38, R2, 0x1 ;  /* 0x0000000226207211 */ /* 0x001fc800078c08ff */
[-C--:B------:R-:W-:Y:S01]  /*37b00*/  LEA.HI.X.SX32 R33, R38, R3.reuse, 0x1, P6 ;  /* 0x0000000326217211 */ /* 0x080fe200030f0eff */
[----:B-1----:R-:W2:Y:S01]  /*37b10*/  LDL.LU R37, [R1+0xbe8] ;  /* 0x000be80001257983 */ /* 0x002ea20000300800 */
[-C--:B------:R-:W-:Y:S01]  /*37b20*/  LEA R34, P6, R0, R2.reuse, 0x1 ;  /* 0x0000000200227211 */ /* 0x080fe200078c08ff */
[----:B------:R-:W-:Y:S01]  /*37b30*/  IMAD R36, R93, 0x2, R0 ;  /* 0x000000025d247824 */ /* 0x000fe200078e0200 */
[----:B----4-:R-:W-:Y:S01]  /*37b40*/  ISETP.LT.AND P5, PT, R44, UR4, !P0 ;  /* 0x000000042c007c0c */ /* 0x010fe2000c7a1270 */
[----:B------:R0:W-:Y:S01]  /*37b50*/  @P2 STG.E.U16 desc[UR24][R32.64], R28 ;  /* 0x0000001c20002986 */ /* 0x0001e2000c101518 */
[----:B------:R-:W-:Y:S01]  /*37b60*/  LEA.HI.X.SX32 R35, R0, R3, 0x1, P6 ;  /* 0x0000000300237211 */ /* 0x000fe200030f0eff */
[----:B------:R-:W1:Y:S01]  /*37b70*/  LDCU UR4, c[0x0][0x39c] ;  /* 0x00007380ff0477ac */ /* 0x000e620008000800 */
[----:B0-----:R-:W-:Y:S02]  /*37b80*/  LEA R32, P6, R36, R2, 0x1 ;  /* 0x0000000224207211 */ /* 0x001fe400078c08ff */
[----:B------:R-:W-:-:S02]  /*37b90*/  PRMT R28, R28, 0x7632, R28 ;  /* 0x000076321c1c7816 */ /* 0x000fc4000000001c */
[----:B------:R-:W-:Y:S01]  /*37ba0*/  LEA.HI.X.SX32 R33, R36, R3, 0x1, P6 ;  /* 0x0000000324217211 */ /* 0x000fe200030f0eff */
[----:B------:R-:W-:Y:S02]  /*37bb0*/  IMAD R36, R93, 0x2, R36 ;  /* 0x000000025d247824 */ /* 0x000fe400078e0224 */
[----:B------:R-:W-:Y:S04]  /*37bc0*/  @P3 STG.E.U16 desc[UR24][R34.64], R28 ;  /* 0x0000001c22003986 */ /* 0x000fe8000c101518 */
[----:B------:R0:W-:Y:S02]  /*37bd0*/  @P5 STG.E.U16 desc[UR24][R32.64], R29 ;  /* 0x0000001d20005986 */ /* 0x0001e4000c101518 */
[----:B0-----:R-:W-:Y:S02]  /*37be0*/  LEA R32, P6, R36, R2, 0x1 ;  /* 0x0000000224207211 */ /* 0x001fe400078c08ff */
[----:B------:R-:W-:-:S02]  /*37bf0*/  PRMT R29, R29, 0x7632, R29 ;  /* 0x000076321d1d7816 */ /* 0x000fc4000000001d */
[----:B------:R-:W-:Y:S02]  /*37c00*/  LEA.HI.X.SX32 R33, R36, R3, 0x1, P6 ;  /* 0x0000000324217211 */ /* 0x000fe400030f0eff */
[----:B---3--:R-:W-:Y:S01]  /*37c10*/  ISETP.LT.AND P4, PT, R43, UR6, !P0 ;  /* 0x000000062b007c0c */ /* 0x008fe2000c781270 */
[----:B------:R-:W2:Y:S01]  /*37c20*/  LDCU UR6, c[0x0][0x39c] ;  /* 0x00007380ff0677ac */ /* 0x000ea20008000800 */
[----:B------:R-:W-:Y:S01]  /*37c30*/  ISETP.LT.AND P2, PT, R41, UR5, !P0 ;  /* 0x0000000529007c0c */ /* 0x000fe2000c741270 */
[----:B------:R-:W0:Y:S01]  /*37c40*/  LDCU UR5, c[0x0][0x39c] ;  /* 0x00007380ff0577ac */ /* 0x000e220008000800 */
[----:B------:R-:W3:Y:S09]  /*37c50*/  LDL.LU R41, [R1+0xbfc] ;  /* 0x000bfc0001297983 */ /* 0x000ef20000300800 */
[----:B------:R4:W-:Y:S01]  /*37c60*/  @P4 STG.E.U16 desc[UR24][R32.64], R29 ;  /* 0x0000001d20004986 */ /* 0x0009e2000c101518 */
[----:B--2---:R-:W-:Y:S01]  /*37c70*/  ISETP.LT.AND P5, PT, R40, UR6, !P0 ;  /* 0x0000000628007c0c */ /* 0x004fe2000c7a1270 */
[----:B------:R-:W-:-:S02]  /*37c80*/  IMAD R34, R93, 0x2, R36 ;  /* 0x000000025d227824 */ /* 0x000fc400078e0224 */
[----:B------:R-:W2:Y:S01]  /*37c90*/  LDL.LU R40, [R1+0xaac] ;  /* 0x000aac0001287983 */ /* 0x000ea20000300800 */
[----:B-1----:R-:W-:Y:S01]  /*37ca0*/  ISETP.LT.AND P3, PT, R42, UR4, !P0 ;  /* 0x000000042a007c0c */ /* 0x002fe2000c761270 */
[----:B------:R-:W1:Y:S01]  /*37cb0*/  LDCU UR4, c[0x0][0x39c] ;  /* 0x00007380ff0477ac */ /* 0x000e620008000800 */
[----:B0-----:R-:W-:Y:S02]  /*37cc0*/  ISETP.LT.AND P4, PT, R39, UR5, !P0 ;  /* 0x0000000527007c0c */ /* 0x001fe4000c781270 */
[----:B------:R-:W2:Y:S01]  /*37cd0*/  LDL.LU R39, [R1+0xaa8] ;  /* 0x000aa80001277983 */ /* 0x000ea20000300800 */
[C---:B------:R-:W-:Y:S01]  /*37ce0*/  IMAD R0, R93.reuse, 0x2, R34 ;  /* 0x000000025d007824 */ /* 0x040fe200078e0222 */
[CC--:B------:R-:W-:Y:S01]  /*37cf0*/  LEA R28, P6, R34.reuse, R2.reuse, 0x1 ;  /* 0x00000002221c7211 */ /* 0x0c0fe200078c08ff */
[----:B------:R-:W3:Y:S01]  /*37d00*/  LDCU UR6, c[0x0][0x39c] ;  /* 0x00007380ff0677ac */ /* 0x000ee20008000800 */
[----:B------:R-:W2:Y:S01]  /*37d10*/  LDL.LU R38, [R1+0xc68] ;  /* 0x000c680001267983 */ /* 0x000ea20000300800 */
[----:B------:R-:W-:Y:S01]  /*37d20*/  IMAD R35, R93, 0x2, R0 ;  /* 0x000000025d237824 */ /* 0x000fe200078e0200 */
[----:B----4-:R-:W-:Y:S01]  /*37d30*/  LEA.HI.X.SX32 R29, R34, R3, 0x1, P6 ;  /* 0x00000003221d7211 */ /* 0x010fe200030f0eff */
[----:B------:R-:W0:Y:S01]  /*37d40*/  LDCU UR5, c[0x0][0x39c] ;  /* 0x00007380ff0577ac */ /* 0x000e220008000800 */
[----:B------:R-:W-:-:S03]  /*37d50*/  LEA R32, P6, R0, R2, 0x1 ;  /* 0x0000000200207211 */ /* 0x000fc600078c08ff */
[----:B------:R4:W-:Y:S01]  /*37d60*/  @P2 STG.E.U16 desc[UR24][R28.64], R30 ;  /* 0x0000001e1c002986 */ /* 0x0009e2000c101518 */
[-C--:B------:R-:W-:Y:S02]  /*37d70*/  LEA.HI.X.SX32 R33, R0, R3.reuse, 0x1, P6 ;  /* 0x0000000300217211 */ /* 0x080fe400030f0eff */
[----:B------:R-:W-:Y:S02]  /*37d80*/  PRMT R34, R30, 0x7632, R34 ;  /* 0x000076321e227816 */ /* 0x000fe40000000022 */
[----:B----4-:R-:W-:Y:S02]  /*37d90*/  LEA R28, P6, R35, R2, 0x1 ;  /* 0x00000002231c7211 */ /* 0x010fe400078c08ff */
[----:B-1----:R-:W-:Y:S01]  /*37da0*/  ISETP.LT.AND P2, PT, R37, UR4, !P0 ;  /* 0x0000000425007c0c */ /* 0x002fe2000c741270 */
[----:B------:R-:W-:Y:S01]  /*37db0*/  IMAD R30, R93, 0x2, R35 ;  /* 0x000000025d1e7824 */ /* 0x000fe200078e0223 */
[----:B------:R-:W4:Y:S01]  /*37dc0*/  LDL.LU R37, [R1+0xcac] ;  /* 0x000cac0001257983 */ /* 0x000f220000300800 */
[----:B------:R-:W-:Y:S01]  /*37dd0*/  LEA.HI.X.SX32 R29, R35, R3, 0x1, P6 ;  /* 0x00000003231d7211 */ /* 0x000fe200030f0eff */
[----:B------:R-:W1:Y:S02]  /*37de0*/  LDCU UR4, c[0x0][0x39c] ;  /* 0x00007380ff0477ac */ /* 0x000e640008000800 */
[----:B------:R-:W4:Y:S04]  /*37df0*/  LDL.LU R36, [R1+0xa94] ;  /* 0x000a940001247983 */ /* 0x000f280000300800 */
[----:B------:R-:W4:Y:S04]  /*37e00*/  LDL.LU R35, [R1+0xa98] ;  /* 0x000a980001237983 */ /* 0x000f280000300800 */
[----:B------:R0:W-:Y:S01]  /*37e10*/  @P3 STG.E.U16 desc[UR24][R32.64], R34 ;  /* 0x0000002220003986 */ /* 0x0001e2000c101518 */
[----:B------:R-:W-:-:S03]  /*37e20*/  IMAD R0, R93, 0x2, R30 ;  /* 0x000000025d007824 */ /* 0x000fc600078e021e */
[----:B------:R1:W-:Y:S01]  /*37e30*/  @P5 STG.E.U16 desc[UR24][R28.64], R31 ;  /* 0x0000001f1c005986 */ /* 0x0003e2000c101518 */
[----:B0-----:R-:W-:-:S03]  /*37e40*/  LEA R32, P6, R30, R2, 0x1 ;  /* 0x000000021e207211 */ /* 0x001fc600078c08ff */
[----:B------:R-:W4:Y:S01]  /*37e50*/  LDL.LU R34, [R1+0xd30] ;  /* 0x000d300001227983 */ /* 0x000f220000300800 */
[-C--:B------:R-:W-:Y:S02]  /*37e60*/  LEA.HI.X.SX32 R33, R30, R3.reuse, 0x1, P6 ;  /* 0x000000031e217211 */ /* 0x080fe400030f0eff */
[C---:B-1----:R-:W-:Y:S02]  /*37e70*/  LEA R28, P6, R0.reuse, R2, 0x1 ;  /* 0x00000002001c7211 */ /* 0x042fe400078c08ff */
[----:B------:R-:W-:Y:S02]  /*37e80*/  PRMT R31, R31, 0x7632, R31 ;  /* 0x000076321f1f7816 */ /* 0x000fe4000000001f */
[----:B------:R-:W-:-:S03]  /*37e90*/  LEA.HI.X.SX32 R29, R0, R3, 0x1, P6 ;  /* 0x00000003001d7211 */ /* 0x000fc600030f0eff */
[----:B------:R-:W-:Y:S04]  /*37ea0*/  @P4 STG.E.U16 desc[UR24][R32.64], R31 ;  /* 0x0000001f20004986 */ /* 0x000fe8000c101518 */
[----:B------:R0:W-:Y:S01]  /*37eb0*/  @P2 STG.E.U16 desc[UR24][R28.64], R24 ;  /* 0x000000181c002986 */ /* 0x0001e2000c101518 */
[----:B---3--:R-:W-:Y:S01]  /*37ec0*/  ISETP.LT.AND P3, PT, R41, UR6, !P0 ;  /* 0x0000000629007c0c */ /* 0x008fe2000c761270 */
[----:B------:R-:W2:Y:S02]  /*37ed0*/  LDCU UR6, c[0x0][0x39c] ;  /* 0x00007380ff0677ac */ /* 0x000ea40008000800 */
[----:B--2---:R-:W-:Y:S01]  /*37ee0*/  ISETP.LT.AND P2, PT, R38, UR6, !P0 ;  /* 0x0000000626007c0c */ /* 0x004fe2000c741270 */
[----:B------:R-:W-:Y:S01]  /*37ef0*/  IMAD R0, R93, 0x2, R0 ;  /* 0x000000025d007824 */ /* 0x000fe200078e0200 */
[----:B------:R-:W2:Y:S01]  /*37f00*/  LDL.LU R38, [R1+0xc5c] ;  /* 0x000c5c0001267983 */ /* 0x000ea20000300800 */
[----:B------:R-:W-:Y:S01]  /*37f10*/  ISETP.LT.AND P5, PT, R40, UR5, !P0 ;  /* 0x0000000528007c0c */ /* 0x000fe2000c7a1270 */
[----:B------:R-:W4:Y:S01]  /*37f20*/  LDCU UR5, c[0x0][0x39c] ;  /* 0x00007380ff0577ac */ /* 0x000f220008000800 */
[----:B------:R-:W-:Y:S01]  /*37f30*/  ISETP.LT.AND P4, PT, R39, UR4, !P0 ;  /* 0x0000000427007c0c */ /* 0x000fe2000c781270 */
[C---:B0-----:R-:W-:Y:S01]  /*37f40*/  IMAD R29, R93.reuse, 0x2, R0 ;  /* 0x000000025d1d7824 */ /* 0x041fe200078e0200 */
[-C--:B------:R-:W-:Y:S01]  /*37f50*/  LEA R30, P6, R0, R2.reuse, 0x1 ;  /* 0x00000002001e7211 */ /* 0x080fe200078c08ff */
[----:B------:R-:W0:Y:S01]  /*37f60*/  LDCU UR4, c[0x0][0x39c] ;  /* 0x00007380ff0477ac */ /* 0x000e220008000800 */
[----:B------:R-:W-:Y:S01]  /*37f70*/  PRMT R24, R24, 0x7632, R24 ;  /* 0x0000763218187816 */ /* 0x000fe20000000018 */
[----:B------:R-:W1:Y:S01]  /*37f80*/  LDCU UR6, c[0x0][0x39c] ;  /* 0x00007380ff0677ac */ /* 0x000e620008000800 */
[----:B------:R-:W-:Y:S01]  /*37f90*/  LEA.HI.X.SX32 R31, R0, R3, 0x1, P6 ;  /* 0x00000003001f7211 */ /* 0x000fe200030f0eff */
[----:B------:R-:W-:Y:S01]  /*37fa0*/  IMAD R0, R93, 0x2, R29 ;  /* 0x000000025d007824 */ /* 0x000fe200078e021d */
[----:B------:R-:W-:-:S03]  /*37fb0*/  LEA R28, P6, R29, R2, 0x1 ;  /* 0x000000021d1c7211 */ /* 0x000fc600078c08ff */
[----:B------:R3:W-:Y:S01]  /*37fc0*/  @P3 STG.E.U16 desc[UR24][R30.64], R24 ;  /* 0x000000181e003986 */ /* 0x0007e2000c101518 */
[----:B------:R-:W-:Y:S01]  /*37fd0*/  LEA.HI.X.SX32 R29, R29, R3, 0x1, P6 ;  /* 0x000000031d1d7211 */ /* 0x000fe200030f0eff */
[----:B------:R-:W-:Y:S01]  /*37fe0*/  IMAD R33, R93, 0x2, R0 ;  /* 0x000000025d217824 */ /* 0x000fe200078e0200 */
[----:B------:R-:W-:Y:S02]  /*37ff0*/  PRMT R32, R25, 0x7632, R32 ;  /* 0x0000763219207816 */ /* 0x000fe40000000020 */
[----:B---3--:R-:W-:-:S04]  /*38000*/  LEA R30, P6, R0, R2, 0x1 ;  /* 0x00000002001e7211 */ /* 0x008fc800078c08ff */
[-C--:B------:R-:W-:Y:S01]  /*38010*/  LEA.HI.X.SX32 R31, R0, R3.reuse, 0x1, P6 ;  /* 0x00000003001f7211 */ /* 0x080fe200030f0eff */
[----:B------:R3:W-:Y:S01]  /*38020*/  @P5 STG.E.U16 desc[UR24][R28.64], R25 ;  /* 0x000000191c005986 */ /* 0x0007e2000c101518 */
[----:B----4-:R-:W-:Y:S01]  /*38030*/  ISETP.LT.AND P3, PT, R37, UR5, !P0 ;  /* 0x0000000525007c0c */ /* 0x010fe2000c761270 */
[----:B------:R-:W-:Y:S01]  /*38040*/  IMAD R0, R93, 0x2, R33 ;  /* 0x000000025d007824 */ /* 0x000fe200078e0221 */
[-C--:B------:R-:W-:Y:S01]  /*38050*/  LEA R24, P6, R33, R2.reuse, 0x1 ;  /* 0x0000000221187211 */ /* 0x080fe200078c08ff */
[----:B------:R-:W4:Y:S01]  /*38060*/  LDL.LU R37, [R1+0xab8] ;  /* 0x000ab80001257983 */ /* 0x000f220000300800 */
[----:B------:R-:W3:Y:S01]  /*38070*/  LDCU UR5, c[0x0][0x39c] ;  /* 0x00007380ff0577ac */ /* 0x000ee20008000800 */
[----:B0-----:R-:W-:Y:S02]  /*38080*/  ISETP.LT.AND P5, PT, R36, UR4, !P0 ;  /* 0x0000000424007c0c */ /* 0x001fe4000c7a1270 */
[----:B------:R0:W-:Y:S01]  /*38090*/  @P4 STG.E.U16 desc[UR24][R30.64], R32 ;  /* 0x000000201e004986 */ /* 0x0001e2000c101518 */
[----:B-1----:R-:W-:Y:S01]  /*380a0*/  ISETP.LT.AND P4, PT, R35, UR6, !P0 ;  /* 0x0000000623007c0c */ /* 0x002fe2000c781270 */
[----:B------:R-:W2:Y:S02]  /*380b0*/  LDCU UR4, c[0x0][0x39c] ;  /* 0x00007380ff0477ac */ /* 0x000ea40008000800 */
[----:B------:R-:W4:Y:S01]  /*380c0*/  LDL.LU R36, [R1+0xa8c] ;  /* 0x000a8c0001247983 */ /* 0x000f220000300800 */
[----:B---3--:R-:W-:Y:S01]  /*380d0*/  LEA.HI.X.SX32 R25, R33, R3, 0x1, P6 ;  /* 0x0000000321197211 */ /* 0x008fe200030f0eff */
[----:B------:R-:W4:Y:S02]  /*380e0*/  LDCU UR6, c[0x0][0x39c] ;  /* 0x00007380ff0677ac */ /* 0x000f240008000800 */
[----:B------:R-:W3:Y:S01]  /*380f0*/  LDL.LU R35, [R1+0xce8] ;  /* 0x000ce80001237983 */ /* 0x000ee20000300800 */
[----:B------:R-:W-:Y:S01]  /*38100*/  LEA R28, P6, R0, R2, 0x1 ;  /* 0x00000002001c7211 */ /* 0x000fe200078c08ff */
[----:B0-----:R-:W-:-:S02]  /*38110*/  IMAD R30, R93, 0x2, R0 ;  /* 0x000000025d1e7824 */ /* 0x001fc400078e0200 */
[----:B------:R0:W-:Y:S01]  /*38120*/  @P2 STG.E.U16 desc[UR24][R24.64], R26 ;  /* 0x0000001a18002986 */ /* 0x0001e2000c101518 */
[----:B------:R-:W-:Y:S02]  /*38130*/  LEA.HI.X.SX32 R29, R0, R3, 0x1, P6 ;  /* 0x00000003001d7211 */ /* 0x000fe400030f0eff */
[----:B------:R-:W-:Y:S01]  /*38140*/  ISETP.LT.AND P2, PT, R34, UR5, !P0 ;  /* 0x0000000522007c0c */ /* 0x000fe2000c741270 */
[----:B------:R-:W1:Y:S01]  /*38150*/  LDCU UR5, c[0x0][0x39c] ;  /* 0x00007380ff0577ac */ /* 0x000e620008000800 */
[----:B------:R-:W3:Y:S04]  /*38160*/  LDL.LU R34, [R1+0xd04] ;  /* 0x000d040001227983 */ /* 0x000ee80000300800 */
[----:B------:R-:W3:Y:S01]  /*38170*/  LDL.LU R32, [R1+0xaa4] ;  /* 0x000aa40001207983 */ /* 0x000ee20000300800 */
[----:B0-----:R-:W-:-:S03]  /*38180*/  LEA R24, P6, R30, R2, 0x1 ;  /* 0x000000021e187211 */ /* 0x001fc600078c08ff */
[----:B------:R-:W3:Y:S01]  /*38190*/  LDL.LU R33, [R1+0xaa0] ;  /* 0x000aa00001217983 */ /* 0x000ee20000300800 */
[----:B------:R-:W-:Y:S02]  /*381a0*/  PRMT R26, R26, 0x7632, R26 ;  /* 0x000076321a1a7816 */ /* 0x000fe4000000001a */
[----:B------:R-:W-:Y:S01]  /*381b0*/  LEA.HI.X.SX32 R25, R30, R3, 0x1, P6 ;  /* 0x000000031e197211 */ /* 0x000fe200030f0eff */
[C---:B------:R-:W-:Y:S01]  /*381c0*/  IMAD R30, R93.reuse, 0x2, R30 ;  /* 0x000000025d1e7824 */ /* 0x040fe200078e021e */
[----:B------:R-:W3:Y:S04]  /*381d0*/  LDL.LU R31, [R1+0xc74] ;  /* 0x000c7400011f7983 */ /* 0x000ee80000300800 */
[----:B------:R0:W-:Y:S04]  /*381e0*/  @P3 STG.E.U16 desc[UR24][R28.64], R26 ;  /* 0x0000001a1c003986 */ /* 0x0001e8000c101518 */
[----:B------:R1:W-:Y:S01]  /*381f0*/  @P5 STG.E.U16 desc[UR24][R24.64], R27 ;  /* 0x0000001b18005986 */ /* 0x0003e2000c101518 */
[----:B0-----:R-:W-:Y:S01]  /*38200*/  IMAD R28, R93, 0x2, R30 ;  /* 0x000000025d1c7824 */ /* 0x001fe200078e021e */
[----:B-1----:R-:W-:-:S02]  /*38210*/  LEA R24, P6, R30, R2, 0x1 ;  /* 0x000000021e187211 */ /* 0x002fc400078c08ff */
[----:B------:R-:W-:Y:S02]  /*38220*/  PRMT R27, R27, 0x7632, R27 ;  /* 0x000076321b1b7816 */ /* 0x000fe4000000001b */
[-C--:B------:R-:W-:Y:S01]  /*38230*/  LEA.HI.X.SX32 R25, R30, R3.reuse, 0x1, P6 ;  /* 0x000000031e197211 */ /* 0x080fe200030f0eff */
[----:B------:R-:W-:Y:S01]  /*38240*/  IMAD R0, R93, 0x2, R28 ;  /* 0x000000025d007824 */ /* 0x000fe200078e021c */
[C---:B------:R-:W-:Y:S01]  /*38250*/  LEA R26, P6, R28.reuse, R2, 0x1 ;  /* 0x000000021c1a7211 */ /* 0x040fe200078c08ff */
[----:B------:R-:W3:Y:S04]  /*38260*/  LDL.LU R30, [R1+0xc98] ;  /* 0x000c9800011e7983 */ /* 0x000ee80000300800 */
[----:B------:R0:W-:Y:S02]  /*38270*/  @P4 STG.E.U16 desc[UR24][R24.64], R27 ;  /* 0x0000001b18004986 */ /* 0x0001e4000c101518 */
[----:B0-----:R-:W-:-:S02]  /*38280*/  LEA.HI.X.SX32 R27, R28, R3, 0x1, P6 ;  /* 0x000000031c1b7211 */ /* 0x001fc400030f0eff */
[----:B------:R-:W-:Y:S02]  /*38290*/  LEA R24, P6, R0, R2, 0x1 ;  /* 0x0000000200187211 */ /* 0x000fe400078c08ff */
[----:B------:R-:W-:Y:S02]  /*382a0*/  PRMT R28, R20, 0x7632, R28 ;  /* 0x00007632141c7816 */ /* 0x000fe4000000001c */
[----:B------:R-:W-:Y:S01]  /*382b0*/  LEA.HI.X.SX32 R25, R0, R3, 0x1, P6 ;  /* 0x0000000300197211 */ /* 0x000fe200030f0eff */
[----:B------:R-:W-:Y:S01]  /*382c0*/  @P2 STG.E.U16 desc[UR24][R26.64], R20 ;  /* 0x000000141a002986 */ /* 0x000fe2000c101518 */
[----:B--2---:R-:W-:Y:S01]  /*382d0*/  ISETP.LT.AND P3, PT, R38, UR4, !P0 ;  /* 0x0000000426007c0c */ /* 0x004fe2000c761270 */
[----:B------:R-:W3:-:S12]  /*382e0*/  LDCU UR4, c[0x0][0x39c] ;  /* 0x00007380ff0477ac */ /* 0x000ed80008000800 */
[----:B------:R0:W-:Y:S04]  /*382f0*/  @P3 STG.E.U16 desc[UR24][R24.64], R28 ;  /* 0x0000001c18003986 */ /* 0x0001e8000c101518 */
[----:B0-----:R-:W2:Y:S01]  /*38300*/  LDL.LU R28, [R1+0xa88] ;  /* 0x000a8800011c7983 */ /* 0x001ea20000300800 */
[----:B------:R-:W-:-:S04]  /*38310*/  IMAD R29, R93, 0x2, R0 ;  /* 0x000000025d1d7824 */ /* 0x000fc800078e0200 */
[----:B------:R-:W-:Y:S01]  /*38320*/  IMAD R20, R93, 0x2, R29 ;  /* 0x000000025d147824 */ /* 0x000fe200078e021d */
[-C--:B------:R-:W-:Y:S02]  /*38330*/  LEA R26, P6, R29, R2.reuse, 0x1 ;  /* 0x000000021d1a7211 */ /* 0x080fe400078c08ff */
[----:B----4-:R-:W-:Y:S01]  /*38340*/  ISETP.LT.AND P5, PT, R37, UR6, !P0 ;  /* 0x0000000625007c0c */ /* 0x010fe2000c7a1270 */
[----:B------:R-:W0:Y:S01]  /*38350*/  LDCU UR6, c[0x0][0x39c] ;  /* 0x00007380ff0677ac */ /* 0x000e220008000800 */
[----:B------:R-:W-:Y:S01]  /*38360*/  ISETP.LT.AND P4, PT, R36, UR5, !P0 ;  /* 0x0000000524007c0c */ /* 0x000fe2000c781270 */
[----:B------:R-:W1:Y:S01]  /*38370*/  LDCU UR5, c[0x0][0x39c] ;  /* 0x00007380ff0577ac */ /* 0x000e620008000800 */
[----:B---3--:R-:W-:Y:S01]  /*38380*/  ISETP.LT.AND P2, PT, R35, UR4, !P0 ;  /* 0x0000000423007c0c */ /* 0x008fe2000c741270 */
[----:B------:R-:W3:Y:S01]  /*38390*/  LDCU UR4, c[0x0][0x39c] ;  /* 0x00007380ff0477ac */ /* 0x000ee20008000800 */
[----:B------:R-:W-:Y:S01]  /*383a0*/  LEA.HI.X.SX32 R27, R29, R3, 0x1, P6 ;  /* 0x000000031d1b7211 */ /* 0x000fe200030f0eff */
[----:B------:R-:W-:Y:S01]  /*383b0*/  IMAD R0, R93, 0x2, R20 ;  /* 0x000000025d007824 */ /* 0x000fe200078e0214 */
[----:B------:R-:W-:-:S05]  /*383c0*/  LEA R24, P6, R20, R2, 0x1 ;  /* 0x0000000214187211 */ /* 0x000fca00078c08ff */
[----:B------:R4:W-:Y:S01]  /*383d0*/  @P5 STG.E.U16 desc[UR24][R26.64], R21 ;  /* 0x000000151a005986 */ /* 0x0009e2000c101518 */
[-C--:B------:R-:W-:Y:S02]  /*383e0*/  LEA.HI.X.SX32 R25, R20, R3.reuse, 0x1, P6 ;  /* 0x0000000314197211 */ /* 0x080fe400030f0eff */
[----:B------:R-:W-:Y:S02]  /*383f0*/  LEA R20, P6, R0, R2, 0x1 ;  /* 0x0000000200147211 */ /* 0x000fe400078c08ff */
[----:B0-----:R-:W-:Y:S01]  /*38400*/  ISETP.LT.AND P3, PT, R34, UR6, !P0 ;  /* 0x0000000622007c0c */ /* 0x001fe2000c761270 */
[----:B------:R-:W0:Y:S01]  /*38410*/  LDCU UR6, c[0x0][0x39c] ;  /* 0x00007380ff0677ac */ /* 0x000e220008000800 */
[----:B----4-:R-:W-:Y:S02]  /*38420*/  PRMT R27, R21, 0x7632, R27 ;  /* 0x00007632151b7816 */ /* 0x010fe4000000001b */
[----:B------:R-:W-:Y:S01]  /*38430*/  LEA.HI.X.SX32 R21, R0, R3, 0x1, P6 ;  /* 0x0000000300157211 */ /* 0x000fe200030f0eff */
[----:B------:R-:W-:Y:S01]  /*38440*/  IMAD R0, R93, 0x2, R0 ;  /* 0x000000025d007824 */ /* 0x000fe200078e0200 */
[----:B-1----:R-:W-:Y:S01]  /*38450*/  ISETP.LT.AND P5, PT, R32, UR5, !P0 ;  /* 0x0000000520007c0c */ /* 0x002fe2000c7a1270 */
[----:B------:R1:W-:Y:S01]  /*38460*/  @P4 STG.E.U16 desc[UR24][R24.64], R27 ;  /* 0x0000001b18004986 */ /* 0x0003e2000c101518 */
[----:B------:R-:W4:Y:S01]  /*38470*/  LDCU UR5, c[0x0][0x39c] ;  /* 0x00007380ff0577ac */ /* 0x000f220008000800 */
[----:B---3--:R-:W-:-:S02]  /*38480*/  ISETP.LT.AND P4, PT, R33, UR4, !P0 ;  /* 0x0000000421007c0c */ /* 0x008fc4000c781270 */
[----:B------:R-:W3:Y:S01]  /*38490*/  LDL.LU R32, [R1+0xa84] ;  /* 0x000a840001207983 */ /* 0x000ee20000300800 */
[----:B------:R-:W2:Y:S03]  /*384a0*/  LDCU UR4, c[0x0][0x39c] ;  /* 0x00007380ff0477ac */ /* 0x000ea60008000800 */
[----:B------:R-:W3:Y:S01]  /*384b0*/  LDL.LU R29, [R1+0xbe0] ;  /* 0x000be000011d7983 */ /* 0x000ee20000300800 */
[----:B------:R-:W-:Y:S01]  /*384c0*/  IMAD R26, R93, 0x2, R0 ;  /* 0x000000025d1a7824 */ /* 0x000fe200078e0200 */
[C---:B-1----:R-:W-:Y:S02]  /*384d0*/  LEA R24, P6, R0.reuse, R2, 0x1 ;  /* 0x0000000200187211 */ /* 0x042fe400078c08ff */
[----:B------:R1:W-:Y:S02]  /*384e0*/  @P2 STG.E.U16 desc[UR24][R20.64], R22 ;  /* 0x0000001614002986 */ /* 0x0003e4000c101518 */
[----:B------:R-:W-:-:S02]  /*384f0*/  LEA.HI.X.SX32 R25, R0, R3, 0x1, P6 ;  /* 0x0000000300197211 */ /* 0x000fc400030f0eff */
[----:B-1----:R-:W-:Y:S02]  /*38500*/  PRMT R21, R22, 0x7632, R21 ;  /* 0x0000763216157816 */ /* 0x002fe40000000015 */
[----:B------:R-:W-:-:S03]  /*38510*/  LEA R20, P6, R26, R2, 0x1 ;  /* 0x000000021a147211 */ /* 0x000fc600078c08ff */
[----:B------:R1:W-:Y:S01]  /*38520*/  @P3 STG.E.U16 desc[UR24][R24.64], R21 ;  /* 0x0000001518003986 */ /* 0x0003e2000c101518 */
[----:B0-----:R-:W-:Y:S01]  /*38530*/  ISETP.LT.AND P2, PT, R31, UR6, !P0 ;  /* 0x000000061f007c0c */ /* 0x001fe2000c741270 */
[----:B------:R-:W-:Y:S01]  /*38540*/  IMAD R0, R93, 0x2, R26 ;  /* 0x000000025d007824 */ /* 0x000fe200078e021a */
[----:B----4-:R-:W-:Y:S01]  /*38550*/  ISETP.LT.AND P3, PT, R30, UR5, !P0 ;  /* 0x000000051e007c0c */ /* 0x010fe2000c761270 */
[----:B------:R-:W4:Y:S01]  /*38560*/  LDL.LU R31, [R1+0xbd4] ;  /* 0x000bd400011f7983 */ /* 0x000f220000300800 */
[----:B------:R-:W-:Y:S01]  /*38570*/  PRMT R27, R23, 0x7632, R27 ;  /* 0x00007632171b7816 */ /* 0x000fe2000000001b */
[----:B------:R-:W3:Y:S02]  /*38580*/  LDCU UR5, c[0x0][0x39c] ;  /* 0x00007380ff0577ac */ /* 0x000ee40008000800 */
[----:B------:R-:W4:Y:S01]  /*38590*/  LDL.LU R30, [R1+0xa80] ;  /* 0x000a8000011e7983 */ /* 0x000f220000300800 */
[----:B-1----:R-:W-:Y:S01]  /*385a0*/  LEA.HI.X.SX32 R21, R26, R3, 0x1, P6 ;  /* 0x000000031a157211 */ /* 0x002fe200030f0eff */
[----:B------:R-:W0:Y:S04]  /*385b0*/  LDCU UR6, c[0x0][0x39c] ;  /* 0x00007380ff0677ac */ /* 0x000e280008000800 */
[----:B------:R-:W-:Y:S01]  /*385c0*/  @P5 STG.E.U16 desc[UR24][R20.64], R23 ;  /* 0x0000001714005986 */ /* 0x000fe2000c101518 */
[----:B------:R-:W-:-:S04]  /*385d0*/  LEA R24, P6, R0, R2, 0x1 ;  /* 0x0000000200187211 */ /* 0x000fc800078c08ff */
[----:B------:R-:W-:-:S05]  /*385e0*/  LEA.HI.X.SX32 R25, R0, R3, 0x1, P6 ;  /* 0x0000000300197211 */ /* 0x000fca00030f0eff */
[----:B------:R1:W-:Y:S01]  /*385f0*/  @P4 STG.E.U16 desc[UR24][R24.64], R27 ;  /* 0x0000001b18004986 */ /* 0x0003e2000c101518 */
[----:B--2---:R-:W-:Y:S01]  /*38600*/  ISETP.LT.AND P5, PT, R28, UR4, !P0 ;  /* 0x000000041c007c0c */ /* 0x004fe2000c7a1270 */
[C---:B------:R-:W-:Y:S02]  /*38610*/  IMAD R22, R93.reuse, 0x2, R0 ;  /* 0x000000025d167824 */ /* 0x040fe400078e0200 */
[----:B------:R-:W2:Y:S01]  /*38620*/  LDL.LU R28, [R1+0xa7c] ;  /* 0x000a7c00011c7983 */ /* 0x000ea20000300800 */
[----:B------:R-:W4:Y:S03]  /*38630*/  LDCU UR4, c[0x0][0x39c] ;  /* 0x00007380ff0477ac */ /* 0x000f260008000800 */
[----:B-1----:R-:W2:Y:S01]  /*38640*/  LDL.LU R25, [R1+0xc0c] ;  /* 0x000c0c0001197983 */ /* 0x002ea20000300800 */
[----:B------:R-:W-:Y:S01]  /*38650*/  LEA R20, P6, R22, R2, 0x1 ;  /* 0x0000000216147211 */ /* 0x000fe200078c08ff */
[----:B------:R-:W-:-:S03]  /*38660*/  IMAD R0, R93, 0x2, R22 ;  /* 0x000000025d007824 */ /* 0x000fc600078e0216 */
[----:B------:R-:W-:Y:S01]  /*38670*/  LEA.HI.X.SX32 R21, R22, R3, 0x1, P6 ;  /* 0x0000000316157211 */ /* 0x000fe200030f0eff */
[----:B------:R-:W-:Y:S01]  /*38680*/  IMAD R26, R93, 0x2, R0 ;  /* 0x000000025d1a7824 */ /* 0x000fe200078e0200 */
[----:B------:R-:W-:-:S03]  /*38690*/  LEA R22, P6, R0, R2, 0x1 ;  /* 0x0000000200167211 */ /* 0x000fc600078c08ff */
[----:B------:R1:W-:Y:S01]  /*386a0*/  @P2 STG.E.U16 desc[UR24][R20.64], R16 ;  /* 0x0000001014002986 */ /* 0x0003e2000c101518 */
[----:B------:R-:W-:Y:S02]  /*386b0*/  LEA.HI.X.SX32 R23, R0, R3, 0x1, P6 ;  /* 0x0000000300177211 */ /* 0x000fe400030f0eff */
[----:B------:R-:W-:Y:S02]  /*386c0*/  PRMT R24, R16, 0x7632, R24 ;  /* 0x0000763210187816 */ /* 0x000fe40000000018 */
[----:B-1----:R-:W-:-:S04]  /*386d0*/  LEA R20, P6, R26, R2, 0x1 ;  /* 0x000000021a147211 */ /* 0x002fc800078c08ff */
[----:B------:R-:W-:Y:S01]  /*386e0*/  LEA.HI.X.SX32 R21, R26, R3, 0x1, P6 ;  /* 0x000000031a157211 */ /* 0x000fe200030f0eff */
[----:B------:R-:W-:Y:S01]  /*386f0*/  IMAD R26, R93, 0x2, R26 ;  /* 0x000000025d1a7824 */ /* 0x000fe200078e021a */
[----:B------:R-:W-:Y:S04]  /*38700*/  @P3 STG.E.U16 desc[UR24][R22.64], R24 ;  /* 0x0000001816003986 */ /* 0x000fe8000c101518 */
[----:B------:R1:W-:Y:S01]  /*38710*/  @P5 STG.E.U16 desc[UR24][R20.64], R17 ;  /* 0x0000001114005986 */ /* 0x0003e2000c101518 */
[----:B---3--:R-:W-:Y:S01]  /*38720*/  ISETP.LT.AND P2, PT, R29, UR5, !P0 ;  /* 0x000000051d007c0c */ /* 0x008fe2000c741270 */
[----:B------:R-:W2:Y:S02]  /*38730*/  LDCU UR5, c[0x0][0x39c] ;  /* 0x00007380ff0577ac */ /* 0x000ea40008000800 */
[----:B------:R-:W3:Y:S01]  /*38740*/  LDL.LU R29, [R1+0xb94] ;  /* 0x000b9400011d7983 */ /* 0x000ee20000300800 */
[----:B0-----:R-:W-:-:S02]  /*38750*/  ISETP.LT.AND P4, PT, R32, UR6, !P0 ;  /* 0x0000000620007c0c */ /* 0x001fc4000c781270 */
[CC--:B-1----:R-:W-:Y:S01]  /*38760*/  LEA R20, P6, R26.reuse, R2.reuse, 0x1 ;  /* 0x000000021a147211 */ /* 0x0c2fe200078c08ff */
[----:B------:R-:W3:Y:S01]  /*38770*/  LDL.LU R27, [R1+0xa78] ;  /* 0x000a7800011b7983 */ /* 0x000ee20000300800 */
[----:B------:R-:W-:Y:S01]  /*38780*/  PRMT R23, R17, 0x7632, R23 ;  /* 0x0000763211177816 */ /* 0x000fe20000000017 */
[C---:B------:R-:W-:Y:S01]  /*38790*/  IMAD R0, R93.reuse, 0x2, R26 ;  /* 0x000000025d007824 */ /* 0x040fe200078e021a */
[----:B------:R-:W-:Y:S01]  /*387a0*/  LEA.HI.X.SX32 R21, R26, R3, 0x1, P6 ;  /* 0x000000031a157211 */ /* 0x000fe200030f0eff */
[----:B------:R-:W0:Y:S06]  /*387b0*/  LDCU UR6, c[0x0][0x39c] ;  /* 0x00007380ff0677ac */ /* 0x000e2c0008000800 */
[----:B------:R1:W-:Y:S01]  /*387c0*/  @P4 STG.E.U16 desc[UR24][R20.64], R23 ;  /* 0x0000001714004986 */ /* 0x0003e2000c101518 */
[----:B------:R-:W-:Y:S01]  /*387d0*/  IMAD R22, R93, 0x2, R0 ;  /* 0x000000025d167824 */ /* 0x000fe200078e0200 */
[----:B------:R-:W-:-:S02]  /*387e0*/  LEA R16, P6, R0, R2, 0x1 ;  /* 0x0000000200107211 */ /* 0x000fc400078c08ff */
[----:B----4-:R-:W-:Y:S01]  /*387f0*/  ISETP.LT.AND P3, PT, R31, UR4, !P0 ;  /* 0x000000041f007c0c */ /* 0x010fe2000c761270 */
[----:B------:R-:W4:Y:S01]  /*38800*/  LDCU UR4, c[0x0][0x39c] ;  /* 0x00007380ff0477ac */ /* 0x000f220008000800 */
[-C--:B------:R-:W-:Y:S02]  /*38810*/  LEA.HI.X.SX32 R17, R0, R3.reuse, 0x1, P6 ;  /* 0x0000000300117211 */ /* 0x080fe400030f0eff */
[----:B-1----:R-:W-:Y:S02]  /*38820*/  LEA R20, P6, R22, R2, 0x1 ;  /* 0x0000000216147211 */ /* 0x002fe400078c08ff */
[----:B------:R-:W-:Y:S02]  /*38830*/  PRMT R24, R18, 0x7632, R24 ;  /* 0x0000763212187816 */ /* 0x000fe40000000018 */
[----:B------:R-:W-:Y:S01]  /*38840*/  LEA.HI.X.SX32 R21, R22, R3, 0x1, P6 ;  /* 0x0000000316157211 */ /* 0x000fe200030f0eff */
[----:B------:R-:W-:Y:S04]  /*38850*/  @P2 STG.E.U16 desc[UR24][R16.64], R18 ;  /* 0x0000001210002986 */ /* 0x000fe8000c101518 */
[----:B------:R1:W-:Y:S01]  /*38860*/  @P3 STG.E.U16 desc[UR24][R20.64], R24 ;  /* 0x0000001814003986 */ /* 0x0003e2000c101518 */
[----:B--2---:R-:W-:Y:S01]  /*38870*/  ISETP.LT.AND P4, PT, R28, UR5, !P0 ;  /* 0x000000051c007c0c */ /* 0x004fe2000c781270 */
[----:B------:R-:W2:Y:S02]  /*38880*/  LDCU UR5, c[0x0][0x39c] ;  /* 0x00007380ff0577ac */ /* 0x000ea40008000800 */
[----:B------:R-:W2:Y:S04]  /*38890*/  LDL.LU R28, [R1+0xa74] ;  /* 0x000a7400011c7983 */ /* 0x000ea80000300800 */
[----:B------:R-:W2:Y:S01]  /*388a0*/  LDL.LU R26, [R1+0xb98] ;  /* 0x000b9800011a7983 */ /* 0x000ea20000300800 */
[----:B----4-:R-:W-:-:S02]  /*388b0*/  ISETP.LT.AND P2, PT, R25, UR4, !P0 ;  /* 0x0000000419007c0c */ /* 0x010fc4000c741270 */
[----:B0-----:R-:W-:Y:S01]  /*388c0*/  ISETP.LT.AND P5, PT, R30, UR6, !P0 ;  /* 0x000000061e007c0c */ /* 0x001fe2000c7a1270 */
[----:B------:R-:W4:Y:S01]  /*388d0*/  LDL.LU R25, [R1+0xb90] ;  /* 0x000b900001197983 */ /* 0x000f220000300800 */
[----:B------:R-:W3:Y:S03]  /*388e0*/  LDCU UR6, c[0x0][0x39c] ;  /* 0x00007380ff0677ac */ /* 0x000ee60008000800 */
[----:B-1----:R-:W4:Y:S01]  /*388f0*/  LDL.LU R24, [R1+0xa70] ;  /* 0x000a700001187983 */ /* 0x002f220000300800 */
[----:B------:R-:W-:Y:S01]  /*38900*/  IMAD R0, R93, 0x2, R22 ;  /* 0x000000025d007824 */ /* 0x000fe200078e0216 */
[----:B------:R-:W-:Y:S01]  /*38910*/  PRMT R23, R19, 0x7632, R23 ;  /* 0x0000763213177816 */ /* 0x000fe20000000017 */
[----:B------:R-:W0:Y:S02]  /*38920*/  LDCU UR4, c[0x0][0x39c] ;  /* 0x00007380ff0477ac */ /* 0x000e240008000800 */
[----:B------:R-:W-:Y:S01]  /*38930*/  IMAD R22, R93, 0x2, R0 ;  /* 0x000000025d167824 */ /* 0x000fe200078e0200 */
[----:B------:R-:W-:-:S04]  /*38940*/  LEA R16, P6, R0, R2, 0x1 ;  /* 0x0000000200107211 */ /* 0x000fc800078c08ff */
[----:B------:R-:W-:Y:S02]  /*38950*/  LEA.HI.X.SX32 R17, R0, R3, 0x1, P6 ;  /* 0x0000000300117211 */ /* 0x000fe400030f0eff */
[----:B------:R-:W-:-:S04]  /*38960*/  LEA R20, P6, R22, R2, 0x1 ;  /* 0x0000000216147211 */ /* 0x000fc800078c08ff */
[----:B------:R-:W-:Y:S01]  /*38970*/  LEA.HI.X.SX32 R21, R22, R3, 0x1, P6 ;  /* 0x0000000316157211 */ /* 0x000fe200030f0eff */
[----:B------:R1:W-:Y:S01]  /*38980*/  @P5 STG.E.U16 desc[UR24][R16.64], R19 ;  /* 0x0000001310005986 */ /* 0x0003e2000c101518 */
[----:B------:R-:W-:-:S03]  /*38990*/  IMAD R0, R93, 0x2, R22 ;  /* 0x000000025d007824 */ /* 0x000fc600078e0216 */
[----:B------:R0:W-:Y:S02]  /*389a0*/  @P4 STG.E.U16 desc[UR24][R20.64], R23 ;  /* 0x0000001714004986 */ /* 0x0001e4000c101518 */
[C---:B-1----:R-:W-:Y:S02]  /*389b0*/  LEA R16, P6, R0.reuse, R2, 0x1 ;  /* 0x0000000200107211 */ /* 0x042fe400078c08ff */
[----:B---3--:R-:W-:Y:S01]  /*389c0*/  ISETP.LT.AND P3, PT, R29, UR6, !P0 ;  /* 0x000000061d007c0c */ /* 0x008fe2000c761270 */
[----:B------:R-:W1:Y:S01]  /*389d0*/  LDCU UR6, c[0x0][0x39c] ;  /* 0x00007380ff0677ac */ /* 0x000e620008000800 */
[----:B--2---:R-:W-:Y:S01]  /*389e0*/  ISETP.LT.AND P5, PT, R27, UR5, !P0 ;  /* 0x000000051b007c0c */ /* 0x004fe2000c7a1270 */
[----:B------:R-:W4:Y:S01]  /*389f0*/  LDCU UR5, c[0x0][0x39c] ;  /* 0x00007380ff0577ac */ /* 0x000f220008000800 */
[----:B------:R-:W2:Y:S04]  /*38a00*/  LDL.LU R27, [R1+0xa6c] ;  /* 0x000a6c00011b7983 */ /* 0x000ea80000300800 */
[----:B0-----:R-:W3:Y:S01]  /*38a10*/  LDL.LU R23, [R1+0xb8c] ;  /* 0x000b8c0001177983 */ /* 0x001ee20000300800 */
[----:B------:R-:W-:Y:S01]  /*38a20*/  LEA.HI.X.SX32 R17, R0, R3, 0x1, P6 ;  /* 0x0000000300117211 */ /* 0x000fe200030f0eff */
[----:B------:R-:W-:-:S04]  /*38a30*/  IMAD R0, R93, 0x2, R0 ;  /* 0x000000025d007824 */ /* 0x000fc800078e0200 */
[----:B------:R0:W-:Y:S01]  /*38a40*/  @P2 STG.E.U16 desc[UR24][R16.64], R12 ;  /* 0x0000000c10002986 */ /* 0x0001e2000c101518 */
[----:B------:R-:W-:Y:S01]  /*38a50*/  LEA R18, P6, R0, R2, 0x1 ;  /* 0x0000000200127211 */ /* 0x000fe200078c08ff */
[----:B------:R-:W-:-:S03]  /*38a60*/  IMAD R22, R93, 0x2, R0 ;  /* 0x000000025d167824 */ /* 0x000fc600078e0200 */
[----:B------:R-:W-:Y:S01]  /*38a70*/  LEA.HI.X.SX32 R19, R0, R3, 0x1, P6 ;  /* 0x0000000300137211 */ /* 0x000fe200030f0eff */
[----:B------:R-:W-:Y:S01]  /*38a80*/  IMAD R0, R93, 0x2, R22 ;  /* 0x000000025d007824 */ /* 0x000fe200078e0216 */
[----:B0-----:R-:W-:Y:S02]  /*38a90*/  PRMT R17, R12, 0x7632, R17 ;  /* 0x000076320c117816 */ /* 0x001fe40000000011 */
[----:B------:R-:W-:-:S03]  /*38aa0*/  LEA R16, P6, R22, R2, 0x1 ;  /* 0x0000000216107211 */ /* 0x000fc600078c08ff */
[----:B------:R0:W-:Y:S01]  /*38ab0*/  @P3 STG.E.U16 desc[UR24][R18.64], R17 ;  /* 0x0000001112003986 */ /* 0x0001e2000c101518 */
[----:B------:R-:W-:Y:S02]  /*38ac0*/  PRMT R21, R13, 0x7632, R21 ;  /* 0x000076320d157816 */ /* 0x000fe40000000015 */
[----:B0-----:R-:W-:Y:S02]  /*38ad0*/  LEA.HI.X.SX32 R17, R22, R3, 0x1, P6 ;  /* 0x0000000316117211 */ /* 0x001fe400030f0eff */
[----:B------:R-:W-:-:S04]  /*38ae0*/  LEA R18, P6, R0, R2, 0x1 ;  /* 0x0000000200127211 */ /* 0x000fc800078c08ff */
[----:B------:R-:W-:Y:S01]  /*38af0*/  LEA.HI.X.SX32 R19, R0, R3, 0x1, P6 ;  /* 0x0000000300137211 */ /* 0x000fe200030f0eff */
[----:B------:R-:W-:Y:S01]  /*38b00*/  @P5 STG.E.U16 desc[UR24][R16.64], R13 ;  /* 0x0000000d10005986 */ /* 0x000fe2000c101518 */
[----:B------:R-:W-:Y:S01]  /*38b10*/  ISETP.LT.AND P4, PT, R28, UR4, !P0 ;  /* 0x000000041c007c0c */ /* 0x000fe2000c781270 */
[----:B------:R-:W0:Y:S01]  /*38b20*/  LDCU UR4, c[0x0][0x39c] ;  /* 0x00007380ff0477ac */ /* 0x000e220008000800 */
[----:B-1----:R-:W-:Y:S01]  /*38b30*/  ISETP.LT.AND P2, PT, R26, UR6, !P0 ;  /* 0x000000061a007c0c */ /* 0x002fe2000c741270 */
[----:B------:R-:W-:Y:S01]  /*38b40*/  IMAD R20, R93, 0x2, R0 ;  /* 0x000000025d147824 */ /* 0x000fe200078e0200 */
[----:B------:R-:W2:Y:S01]  /*38b50*/  LDL.LU R26, [R1+0xb84] ;  /* 0x000b8400011a7983 */ /* 0x000ea20000300800 */
[----:B------:R-:W2:Y:S01]  /*38b60*/  LDCU UR6, c[0x0][0x39c] ;  /* 0x00007380ff0677ac */ /* 0x000ea20008000800 */
[----:B----4-:R-:W-:Y:S02]  /*38b70*/  ISETP.LT.AND P3, PT, R25, UR5, !P0 ;  /* 0x0000000519007c0c */ /* 0x010fe4000c761270 */
[----:B------:R-:W4:Y:S01]  /*38b80*/  LDL.LU R25, [R1+0xa68] ;  /* 0x000a680001197983 */ /* 0x000f220000300800 */
[----:B------:R-:W3:Y:S04]  /*38b90*/  LDCU UR5, c[0x0][0x39c] ;  /* 0x00007380ff0577ac */ /* 0x000ee80008000800 */
[----:B------:R1:W-:Y:S01]  /*38ba0*/  @P4 STG.E.U16 desc[UR24][R18.64], R21 ;  /* 0x0000001512004986 */ /* 0x0003e2000c101518 */
[----:B0-----:R-:W-:Y:S01]  /*38bb0*/  ISETP.LT.AND P5, PT, R24, UR4, !P0 ;  /* 0x0000000418007c0c */ /* 0x001fe2000c7a1270 */
[----:B------:R-:W-:-:S02]  /*38bc0*/  IMAD R0, R93, 0x2, R20 ;  /* 0x000000025d007824 */ /* 0x000fc400078e0214 */
[----:B------:R-:W4:Y:S01]  /*38bd0*/  LDL.LU R24, [R1+0xa64] ;  /* 0x000a640001187983 */ /* 0x000f220000300800 */
[CC--:B------:R-:W-:Y:S01]  /*38be0*/  LEA R12, P6, R20.reuse, R2.reuse, 0x1 ;  /* 0x00000002140c7211 */ /* 0x0c0fe200078c08ff */
[----:B------:R-:W0:Y:S02]  /*38bf0*/  LDCU UR4, c[0x0][0x39c] ;  /* 0x00007380ff0477ac */ /* 0x000e240008000800 */
[----:B-1----:R-:W4:Y:S01]  /*38c00*/  LDL.LU R19, [R1+0xb88] ;  /* 0x000b880001137983 */ /* 0x002f220000300800 */
        /* <DEDUP_REMOVED lines=9> */
[----:B------:R1:W-:Y:S01]  /*38ca0*/  @P3 STG.E.U16 desc[UR24][R16.64], R18 ;  /* 0x0000001210003986 */ /* 0x0003e2000c101518 */
[----:B---3--:R-:W-:-:S03]  /*38cb0*/  ISETP.LT.AND P2, PT, R23, UR5, !P0 ;  /* 0x0000000517007c0c */ /* 0x008fc6000c741270 */
[----:B------:R3:W-:Y:S01]  /*38cc0*/  @P5 STG.E.U16 desc[UR24][R12.64], R15 ;  /* 0x0000000f0c005986 */ /* 0x0007e2000c101518 */
[----:B------:R-:W-:Y:S01]  /*38cd0*/  IMAD R0, R93, 0x2, R20 ;  /* 0x000000025d007824 */ /* 0x000fe200078e0214 */
[----:B--2---:R-:W-:Y:S01]  /*38ce0*/  ISETP.LT.AND P4, PT, R27, UR6, !P0 ;  /* 0x000000061b007c0c */ /* 0x004fe2000c781270 */
[----:B------:R-:W2:Y:S01]  /*38cf0*/  LDCU UR6, c[0x0][0x39c] ;  /* 0x00007380ff0677ac */ /* 0x000ea20008000800 */
[----:B------:R-:W2:Y:S01]  /*38d00*/  LDL.LU R23, [R1+0xb80] ;  /* 0x000b800001177983 */ /* 0x000ea20000300800 */
[----:B-1----:R-:W-:Y:S01]  /*38d10*/  PRMT R17, R15, 0x7632, R17 ;  /* 0x000076320f117816 */ /* 0x002fe20000000011 */
[----:B------:R-:W1:Y:S02]  /*38d20*/  LDCU UR5, c[0x0][0x39c] ;  /* 0x00007380ff0577ac */ /* 0x000e640008000800 */
[----:B------:R-:W2:Y:S01]  /*38d30*/  LDL.LU R22, [R1+0xa60] ;  /* 0x000a600001167983 */ /* 0x000ea20000300800 */
[----:B---3--:R-:W-:-:S03]  /*38d40*/  LEA R12, P6, R20, R2, 0x1 ;  /* 0x00000002140c7211 */ /* 0x008fc600078c08ff */
[----:B------:R-:W3:Y:S01]  /*38d50*/  LDL.LU R21, [R1+0xa5c] ;  /* 0x000a5c0001157983 */ /* 0x000ee20000300800 */
[----:B------:R-:W-:-:S03]  /*38d60*/  LEA.HI.X.SX32 R13, R20, R3, 0x1, P6 ;  /* 0x00000003140d7211 */ /* 0x000fc600030f0eff */
[----:B------:R-:W3:Y:S01]  /*38d70*/  LDL.LU R20, [R1+0xb7c] ;  /* 0x000b7c0001147983 */ /* 0x000ee20000300800 */
[----:B------:R-:W-:-:S04]  /*38d80*/  LEA R14, P6, R0, R2, 0x1 ;  /* 0x00000002000e7211 */ /* 0x000fc800078c08ff */
[-C--:B------:R-:W-:Y:S01]  /*38d90*/  LEA.HI.X.SX32 R15, R0, R3.reuse, 0x1, P6 ;  /* 0x00000003000f7211 */ /* 0x080fe200030f0eff */
[----:B------:R0:W-:Y:S04]  /*38da0*/  @P4 STG.E.U16 desc[UR24][R12.64], R17 ;  /* 0x000000110c004986 */ /* 0x0001e8000c101518 */
[----:B------:R0:W-:Y:S02]  /*38db0*/  @P2 STG.E.U16 desc[UR24][R14.64], R8 ;  /* 0x000000080e002986 */ /* 0x0001e4000c101518 */
[----:B0-----:R-:W-:Y:S01]  /*38dc0*/  ISETP.LT.AND P3, PT, R26, UR4, !P0 ;  /* 0x000000041a007c0c */ /* 0x001fe2000c761270 */
[----:B------:R-:W4:Y:S02]  /*38dd0*/  LDCU UR4, c[0x0][0x39c] ;  /* 0x00007380ff0477ac */ /* 0x000f240008000800 */
[----:B----4-:R-:W-:Y:S01]  /*38de0*/  ISETP.LT.AND P2, PT, R19, UR4, !P0 ;  /* 0x0000000413007c0c */ /* 0x010fe2000c741270 */
[----:B------:R-:W-:Y:S01]  /*38df0*/  IMAD R16, R93, 0x2, R0 ;  /* 0x000000025d107824 */ /* 0x000fe200078e0200 */
[----:B------:R-:W4:Y:S01]  /*38e00*/  LDL.LU R19, [R1+0xb78] ;  /* 0x000b780001137983 */ /* 0x000f220000300800 */
[----:B--2---:R-:W-:Y:S01]  /*38e10*/  ISETP.LT.AND P5, PT, R25, UR6, !P0 ;  /* 0x0000000619007c0c */ /* 0x004fe2000c7a1270 */
[----:B------:R-:W0:Y:S02]  /*38e20*/  LDCU UR6, c[0x0][0x39c] ;  /* 0x00007380ff0677ac */ /* 0x000e240008000800 */
[-C--:B------:R-:W-:Y:S01]  /*38e30*/  LEA R12, P6, R16, R2.reuse, 0x1 ;  /* 0x00000002100c7211 */ /* 0x080fe200078c08ff */
[C---:B------:R-:W-:Y:S01]  /*38e40*/  IMAD R0, R93.reuse, 0x2, R16 ;  /* 0x000000025d007824 */ /* 0x040fe200078e0210 */
[----:B------:R-:W-:Y:S01]  /*38e50*/  PRMT R18, R8, 0x7632, R18 ;  /* 0x0000763208127816 */ /* 0x000fe20000000012 */
[----:B------:R-:W2:Y:S01]  /*38e60*/  LDL.LU R17, [R1+0xa58] ;  /* 0x000a580001117983 */ /* 0x000ea20000300800 */
[-C--:B------:R-:W-:Y:S01]  /*38e70*/  LEA.HI.X.SX32 R13, R16, R3.reuse, 0x1, P6 ;  /* 0x00000003100d7211 */ /* 0x080fe200030f0eff */
[C---:B------:R-:W-:Y:S01]  /*38e80*/  IMAD R16, R93.reuse, 0x2, R0 ;  /* 0x000000025d107824 */ /* 0x040fe200078e0200 */
[----:B-1----:R-:W-:Y:S01]  /*38e90*/  ISETP.LT.AND P4, PT, R24, UR5, !P0 ;  /* 0x0000000518007c0c */ /* 0x002fe2000c781270 */
[----:B------:R-:W1:Y:S01]  /*38ea0*/  LDCU UR5, c[0x0][0x39c] ;  /* 0x00007380ff0577ac */ /* 0x000e620008000800 */
[CC--:B------:R-:W-:Y:S01]  /*38eb0*/  LEA R14, P6, R0.reuse, R2.reuse, 0x1 ;  /* 0x00000002000e7211 */ /* 0x0c0fe200078c08ff */
[----:B------:R0:W-:Y:S01]  /*38ec0*/  @P3 STG.E.U16 desc[UR24][R12.64], R18 ;  /* 0x000000120c003986 */ /* 0x0001e2000c101518 */
[----:B------:R-:W1:Y:S02]  /*38ed0*/  LDCU UR4, c[0x0][0x39c] ;  /* 0x00007380ff0477ac */ /* 0x000e640008000800 */
[----:B------:R-:W-:Y:S01]  /*38ee0*/  LEA.HI.X.SX32 R15, R0, R3, 0x1, P6 ;  /* 0x00000003000f7211 */ /* 0x000fe200030f0eff */
[----:B------:R-:W-:Y:S01]  /*38ef0*/  IMAD R0, R93, 0x2, R16 ;  /* 0x000000025d007824 */ /* 0x000fe200078e0210 */
[----:B0-----:R-:W-:-:S03]  /*38f00*/  LEA R12, P6, R16, R2, 0x1 ;  /* 0x00000002100c7211 */ /* 0x001fc600078c08ff */
[----:B------:R0:W-:Y:S01]  /*38f10*/  @P5 STG.E.U16 desc[UR24][R14.64], R9 ;  /* 0x000000090e005986 */ /* 0x0001e2000c101518 */
[----:B------:R-:W-:-:S03]  /*38f20*/  LEA.HI.X.SX32 R13, R16, R3, 0x1, P6 ;  /* 0x00000003100d7211 */ /* 0x000fc600030f0eff */
[----:B------:R-:W2:Y:S01]  /*38f30*/  LDL.LU R18, [R1+0xa54] ;  /* 0x000a540001127983 */ /* 0x000ea20000300800 */
[C---:B------:R-:W-:Y:S02]  /*38f40*/  LEA R8, P6, R0.reuse, R2, 0x1 ;  /* 0x0000000200087211 */ /* 0x040fe400078c08ff */
[----:B------:R-:W-:Y:S01]  /*38f50*/  ISETP.LT.AND P3, PT, R23, UR6, !P0 ;  /* 0x0000000617007c0c */ /* 0x000fe2000c761270 */
[----:B------:R-:W3:Y:S01]  /*38f60*/  LDCU UR6, c[0x0][0x39c] ;  /* 0x00007380ff0677ac */ /* 0x000ee20008000800 */
[----:B0-----:R-:W-:Y:S02]  /*38f70*/  PRMT R15, R9, 0x7632, R15 ;  /* 0x00007632090f7816 */ /* 0x001fe4000000000f */
[----:B------:R-:W-:Y:S02]  /*38f80*/  LEA.HI.X.SX32 R9, R0, R3, 0x1, P6 ;  /* 0x0000000300097211 */ /* 0x000fe400030f0eff */
[----:B-1----:R-:W-:Y:S01]  /*38f90*/  ISETP.LT.AND P5, PT, R22, UR5, !P0 ;  /* 0x0000000516007c0c */ /* 0x002fe2000c7a1270 */
[----:B------:R-:W-:Y:S01]  /*38fa0*/  @P4 STG.E.U16 desc[UR24][R12.64], R15 ;  /* 0x0000000f0c004986 */ /* 0x000fe2000c101518 */
[----:B------:R-:W4:Y:S03]  /*38fb0*/  LDCU UR5, c[0x0][0x39c] ;  /* 0x00007380ff0577ac */ /* 0x000f260008000800 */
[----:B------:R0:W-:Y:S01]  /*38fc0*/  @P2 STG.E.U16 desc[UR24][R8.64], R10 ;  /* 0x0000000a08002986 */ /* 0x0001e2000c101518 */
[----:B------:R-:W-:Y:S01]  /*38fd0*/  IMAD R0, R93, 0x2, R0 ;  /* 0x000000025d007824 */ /* 0x000fe200078e0200 */
[----:B---3--:R-:W-:-:S02]  /*38fe0*/  ISETP.LT.AND P2, PT, R20, UR6, !P0 ;  /* 0x0000000614007c0c */ /* 0x008fc4000c741270 */
[----:B0-----:R-:W-:Y:S01]  /*38ff0*/  PRMT R9, R10, 0x7632, R9 ;  /* 0x000076320a097816 */ /* 0x001fe20000000009 */
[----:B------:R-:W3:Y:S01]  /*39000*/  LDL.LU R20, [R1+0xb74] ;  /* 0x000b740001147983 */ /* 0x000ee20000300800 */
[CC--:B------:R-:W-:Y:S01]  /*39010*/  LEA R14, P6, R0.reuse, R2.reuse, 0x1 ;  /* 0x00000002000e7211 */ /* 0x0c0fe200078c08ff */
[----:B------:R-:W-:Y:S01]  /*39020*/  IMAD R16, R93, 0x2, R0 ;  /* 0x000000025d107824 */ /* 0x000fe200078e0200 */
[----:B------:R-:W-:Y:S01]  /*39030*/  ISETP.LT.AND P4, PT, R21, UR4, !P0 ;  /* 0x0000000415007c0c */ /* 0x000fe2000c781270 */
[----:B------:R-:W3:Y:S01]  /*39040*/  LDL.LU R23, [R1+0xb70] ;  /* 0x000b700001177983 */ /* 0x000ee20000300800 */
[-C--:B------:R-:W-:Y:S01]  /*39050*/  LEA.HI.X.SX32 R15, R0, R3.reuse, 0x1, P6 ;  /* 0x00000003000f7211 */ /* 0x080fe200030f0eff */
[----:B------:R-:W2:Y:S04]  /*39060*/  LDCU UR4, c[0x0][0x39c] ;  /* 0x00007380ff0477ac */ /* 0x000ea80008000800 */
[----:B------:R0:W-:Y:S01]  /*39070*/  @P3 STG.E.U16 desc[UR24][R14.64], R9 ;  /* 0x000000090e003986 */ /* 0x0001e2000c101518 */
[----:B------:R-:W1:Y:S01]  /*39080*/  LDCU UR6, c[0x0][0x39c] ;  /* 0x00007380ff0677ac */ /* 0x000e620008000800 */
[----:B----4-:R-:W-:Y:S01]  /*39090*/  ISETP.LT.AND P3, PT, R19, UR5, !P0 ;  /* 0x0000000513007c0c */ /* 0x010fe2000c761270 */
[C---:B------:R-:W-:Y:S01]  /*390a0*/  IMAD R0, R93.reuse, 0x2, R16 ;  /* 0x000000025d007824 */ /* 0x040fe200078e0210 */
[----:B------:R-:W4:Y:S01]  /*390b0*/  LDL.LU R19, [R1+0xa40] ;  /* 0x000a400001137983 */ /* 0x000f220000300800 */
[C---:B------:R-:W-:Y:S01]  /*390c0*/  LEA R12, P6, R16.reuse, R2, 0x1 ;  /* 0x00000002100c7211 */ /* 0x040fe200078c08ff */
[----:B------:R-:W3:Y:S01]  /*390d0*/  LDCU UR5, c[0x0][0x39c] ;  /* 0x00007380ff0577ac */ /* 0x000ee20008000800 */
[----:B------:R-:W-:Y:S01]  /*390e0*/  IMAD R10, R93, 0x2, R0 ;  /* 0x000000025d0a7824 */ /* 0x000fe200078e0200 */
[----:B0-----:R-:W-:Y:S01]  /*390f0*/  PRMT R15, R11, 0x7632, R15 ;  /* 0x000076320b0f7816 */ /* 0x001fe2000000000f */
[----:B------:R-:W4:Y:S01]  /*39100*/  LDL.LU R22, [R1+0xa3c] ;  /* 0x000a3c0001167983 */ /* 0x000f220000300800 */
[----:B------:R-:W-:-:S02]  /*39110*/  LEA.HI.X.SX32 R13, R16, R3, 0x1, P6 ;  /* 0x00000003100d7211 */ /* 0x000fc400030f0eff */
[CC--:B------:R-:W-:Y:S01]  /*39120*/  LEA R8, P6, R0.reuse, R2.reuse, 0x1 ;  /* 0x0000000200087211 */ /* 0x0c0fe200078c08ff */
[----:B------:R-:W4:Y:S03]  /*39130*/  LDL.LU R21, [R1+0xb6c] ;  /* 0x000b6c0001157983 */ /* 0x000f260000300800 */
[-C--:B------:R-:W-:Y:S02]  /*39140*/  LEA.HI.X.SX32 R9, R0, R3.reuse, 0x1, P6 ;  /* 0x0000000300097211 */ /* 0x080fe400030f0eff */
[CC--:B------:R-:W-:Y:S01]  /*39150*/  LEA R16, P6, R10.reuse, R2.reuse, 0x1 ;  /* 0x000000020a107211 */ /* 0x0c0fe200078c08ff */
[----:B------:R-:W-:Y:S01]  /*39160*/  @P5 STG.E.U16 desc[UR24][R12.64], R11 ;  /* 0x0000000b0c005986 */ /* 0x000fe2000c101518 */
[----:B--2---:R-:W-:Y:S01]  /*39170*/  ISETP.LT.AND P5, PT, R17, UR4, !P0 ;  /* 0x0000000411007c0c */ /* 0x004fe2000c7a1270 */
[C---:B------:R-:W-:Y:S01]  /*39180*/  IMAD R0, R93.reuse, 0x2, R10 ;  /* 0x000000025d007824 */ /* 0x040fe200078e020a */
[-C--:B------:R-:W-:Y:S01]  /*39190*/  LEA.HI.X.SX32 R17, R10, R3.reuse, 0x1, P6 ;  /* 0x000000030a117211 */ /* 0x080fe200030f0eff */
[----:B------:R0:W-:Y:S01]  /*391a0*/  @P4 STG.E.U16 desc[UR24][R8.64], R15 ;  /* 0x0000000f08004986 */ /* 0x0001e2000c101518 */
[----:B------:R-:W2:Y:S02]  /*391b0*/  LDCU UR4, c[0x0][0x39c] ;  /* 0x00007380ff0477ac */ /* 0x000ea40008000800 */
[----:B------:R-:W-:Y:S01]  /*391c0*/  LEA R14, P6, R0, R2, 0x1 ;  /* 0x00000002000e7211 */ /* 0x000fe200078c08ff */
[----:B------:R-:W-:Y:S01]  /*391d0*/  @P2 STG.E.U16 desc[UR24][R16.64], R4 ;  /* 0x0000000410002986 */ /* 0x000fe2000c101518 */
[----:B-1----:R-:W-:Y:S01]  /*391e0*/  ISETP.LT.AND P4, PT, R18, UR6, !P0 ;  /* 0x0000000612007c0c */ /* 0x002fe2000c781270 */
[----:B------:R-:W4:Y:S01]  /*391f0*/  LDCU UR6, c[0x0][0x39c] ;  /* 0x00007380ff0677ac */ /* 0x000f220008000800 */
[----:B------:R-:W-:Y:S01]  /*39200*/  IMAD R18, R93, 0x2, R0 ;  /* 0x000000025d127824 */ /* 0x000fe200078e0200 */
[----:B0-----:R-:W-:-:S04]  /*39210*/  LEA.HI.X.SX32 R15, R0, R3, 0x1, P6 ;  /* 0x00000003000f7211 */ /* 0x001fc800030f0eff */
[-C--:B------:R-:W-:Y:S02]  /*39220*/  LEA R10, P6, R18, R2.reuse, 0x1 ;  /* 0x00000002120a7211 */ /* 0x080fe400078c08ff */
[----:B------:R-:W-:Y:S02]  /*39230*/  PRMT R9, R4, 0x7632, R9 ;  /* 0x0000763204097816 */ /* 0x000fe40000000009 */
[----:B------:R-:W-:Y:S01]  /*39240*/  LEA.HI.X.SX32 R11, R18, R3, 0x1, P6 ;  /* 0x00000003120b7211 */ /* 0x000fe200030f0eff */
[C---:B------:R-:W-:Y:S02]  /*39250*/  IMAD R18, R93.reuse, 0x2, R18 ;  /* 0x000000025d127824 */ /* 0x040fe400078e0212 */
[----:B------:R0:W-:Y:S03]  /*39260*/  @P3 STG.E.U16 desc[UR24][R14.64], R9 ;  /* 0x000000090e003986 */ /* 0x0001e6000c101518 */
[----:B------:R-:W-:Y:S01]  /*39270*/  LEA R8, P6, R18, R2, 0x1 ;  /* 0x0000000212087211 */ /* 0x000fe200078c08ff */
[----:B------:R1:W-:Y:S01]  /*39280*/  @P5 STG.E.U16 desc[UR24][R10.64], R5 ;  /* 0x000000050a005986 */ /* 0x0003e2000c101518 */
[----:B---3--:R-:W-:Y:S01]  /*39290*/  ISETP.LT.AND P2, PT, R20, UR5, !P0 ;  /* 0x0000000514007c0c */ /* 0x008fe2000c741270 */
[----:B------:R-:W-:-:S02]  /*392a0*/  IMAD R0, R93, 0x2, R18 ;  /* 0x000000025d007824 */ /* 0x000fc400078e0212 */
[----:B------:R-:W3:Y:S01]  /*392b0*/  LDL.LU R20, [R1+0xb68] ;  /* 0x000b680001147983 */ /* 0x000ee20000300800 */
[----:B0-----:R-:W-:Y:S01]  /*392c0*/  LEA.HI.X.SX32 R9, R18, R3, 0x1, P6 ;  /* 0x0000000312097211 */ /* 0x001fe200030f0eff */
[----:B------:R-:W0:Y:S01]  /*392d0*/  LDCU UR5, c[0x0][0x39c] ;  /* 0x00007380ff0577ac */ /* 0x000e220008000800 */
[----:B----4-:R-:W-:Y:S01]  /*392e0*/  ISETP.LT.AND P5, PT, R19, UR6, !P0 ;  /* 0x0000000613007c0c */ /* 0x010fe2000c7a1270 */
[----:B------:R-:W3:Y:S01]  /*392f0*/  LDCU UR6, c[0x0][0x39c] ;  /* 0x00007380ff0677ac */ /* 0x000ee20008000800 */
[----:B------:R-:W4:Y:S04]  /*39300*/  LDL.LU R19, [R1+0xa38] ;  /* 0x000a380001137983 */ /* 0x000f280000300800 */
[----:B------:R-:W4:Y:S04]  /*39310*/  LDL.LU R18, [R1+0xa34] ;  /* 0x000a340001127983 */ /* 0x000f280000300800 */
[----:B------:R-:W4:Y:S01]  /*39320*/  LDL.LU R16, [R1+0xb64] ;  /* 0x000b640001107983 */ /* 0x000f220000300800 */
[----:B------:R-:W-:Y:S01]  /*39330*/  IMAD R14, R93, 0x2, R0 ;  /* 0x000000025d0e7824 */ /* 0x000fe200078e0200 */
[----:B------:R-:W-:-:S02]  /*39340*/  LEA R12, P6, R0, R2, 0x1 ;  /* 0x00000002000c7211 */ /* 0x000fc400078c08ff */
[----:B--2---:R-:W-:Y:S01]  /*39350*/  ISETP.LT.AND P3, PT, R23, UR4, !P0 ;  /* 0x0000000417007c0c */ /* 0x004fe2000c761270 */
[----:B------:R-:W2:Y:S01]  /*39360*/  LDCU UR4, c[0x0][0x39c] ;  /* 0x00007380ff0477ac */ /* 0x000ea20008000800 */
[-C--:B------:R-:W-:Y:S01]  /*39370*/  LEA.HI.X.SX32 R13, R0, R3.reuse, 0x1, P6 ;  /* 0x00000003000d7211 */ /* 0x080fe200030f0eff */
[----:B------:R-:W4:Y:S01]  /*39380*/  LDL.LU R17, [R1+0xb60] ;  /* 0x000b600001117983 */ /* 0x000f220000300800 */
[-C--:B------:R-:W-:Y:S02]  /*39390*/  LEA R4, P6, R14, R2.reuse, 0x1 ;  /* 0x000000020e047211 */ /* 0x080fe400078c08ff */
[----:B-1----:R-:W-:Y:S01]  /*393a0*/  PRMT R11, R5, 0x7632, R11 ;  /* 0x00007632050b7816 */ /* 0x002fe2000000000b */
[----:B------:R-:W-:Y:S01]  /*393b0*/  IMAD R0, R93, 0x2, R14 ;  /* 0x000000025d007824 */ /* 0x000fe200078e020e */
[----:B------:R-:W-:Y:S02]  /*393c0*/  PRMT R15, R6, 0x7632, R15 ;  /* 0x00007632060f7816 */ /* 0x000fe4000000000f */
[----:B------:R-:W-:Y:S01]  /*393d0*/  LEA.HI.X.SX32 R5, R14, R3, 0x1, P6 ;  /* 0x000000030e057211 */ /* 0x000fe200030f0eff */
[----:B------:R1:W-:Y:S01]  /*393e0*/  @P4 STG.E.U16 desc[UR24][R8.64], R11 ;  /* 0x0000000b08004986 */ /* 0x0003e2000c101518 */
[----:B------:R-:W-:-:S03]  /*393f0*/  LEA R10, P6, R0, R2, 0x1 ;  /* 0x00000002000a7211 */ /* 0x000fc600078c08ff */
[----:B------:R-:W-:Y:S04]  /*39400*/  @P2 STG.E.U16 desc[UR24][R12.64], R6 ;  /* 0x000000060c002986 */ /* 0x000fe8000c101518 */
[----:B------:R2:W-:Y:S01]  /*39410*/  @P3 STG.E.U16 desc[UR24][R4.64], R15 ;  /* 0x0000000f04003986 */ /* 0x0005e2000c101518 */
[----:B-1----:R-:W-:-:S03]  /*39420*/  IMAD R9, R93, 0x2, R0 ;  /* 0x000000025d097824 */ /* 0x002fc600078e0200 */
[----:B------:R-:W4:Y:S01]  /*39430*/  LDL.LU R14, [R1+0xa30] ;  /* 0x000a3000010e7983 */ /* 0x000f220000300800 */
[-C--:B------:R-:W-:Y:S02]  /*39440*/  LEA.HI.X.SX32 R11, R0, R3.reuse, 0x1, P6 ;  /* 0x00000003000b7211 */ /* 0x080fe400030f0eff */
[----:B0-----:R-:W-:Y:S01]  /*39450*/  ISETP.LT.AND P4, PT, R22, UR5, !P0 ;  /* 0x0000000516007c0c */ /* 0x001fe2000c781270 */
[----:B------:R-:W-:Y:S01]  /*39460*/  IMAD R0, R93, 0x2, R9 ;  /* 0x000000025d007824 */ /* 0x000fe200078e0209 */
[-C--:B------:R-:W-:Y:S02]  /*39470*/  LEA R8, P6, R9, R2.reuse, 0x1 ;  /* 0x0000000209087211 */ /* 0x080fe400078c08ff */
[----:B--2---:R-:W-:Y:S01]  /*39480*/  ISETP.LT.AND P2, PT, R21, UR4, !P0 ;  /* 0x0000000415007c0c */ /* 0x004fe2000c741270 */
[----:B------:R-:W2:Y:S01]  /*39490*/  LDL.LU R15, [R1+0xa2c] ;  /* 0x000a2c00010f7983 */ /* 0x000ea20000300800 */
[----:B------:R-:W-:Y:S01]  /*394a0*/  LEA.HI.X.SX32 R9, R9, R3, 0x1, P6 ;  /* 0x0000000309097211 */ /* 0x000fe200030f0eff */
[----:B------:R-:W0:Y:S01]  /*394b0*/  LDCU UR5, c[0x0][0x39c] ;  /* 0x00007380ff0577ac */ /* 0x000e220008000800 */
[----:B------:R-:W-:-:S02]  /*394c0*/  LEA R12, P6, R0, R2, 0x1 ;  /* 0x00000002000c7211 */ /* 0x000fc400078c08ff */
[----:B------:R-:W-:Y:S02]  /*394d0*/  PRMT R5, R7, 0x7632, R5 ;  /* 0x0000763207057816 */ /* 0x000fe40000000005 */
[----:B---3--:R-:W-:Y:S01]  /*394e0*/  ISETP.LT.AND P3, PT, R20, UR6, !P0 ;  /* 0x0000000614007c0c */ /* 0x008fe2000c761270 */
[----:B------:R-:W4:Y:S01]  /*394f0*/  LDCU UR6, c[0x0][0x39c] ;  /* 0x00007380ff0677ac */ /* 0x000f220008000800 */
[----:B------:R-:W-:Y:S01]  /*39500*/  LEA.HI.X.SX32 R13, R0, R3, 0x1, P6 ;  /* 0x00000003000d7211 */ /* 0x000fe200030f0eff */
[----:B------:R1:W-:Y:S01]  /*39510*/  @P5 STG.E.U16 desc[UR24][R10.64], R7 ;  /* 0x000000070a005986 */ /* 0x0003e2000c101518 */
[----:B------:R-:W3:Y:S03]  /*39520*/  LDCU UR4, c[0x0][0x39c] ;  /* 0x00007380ff0477ac */ /* 0x000ee60008000800 */
[----:B------:R0:W-:Y:S04]  /*39530*/  @P4 STG.E.U16 desc[UR24][R8.64], R5 ;  /* 0x0000000508004986 */ /* 0x0001e8000c101518 */
[----:B------:R0:W-:Y:S01]  /*39540*/  @P2 STG.E.U16 desc[UR24][R12.64], R72 ;  /* 0x000000480c002986 */ /* 0x0001e2000c101518 */
[----:B----4-:R-:W-:Y:S01]  /*39550*/  ISETP.LT.AND P2, PT, R16, UR6, !P0 ;  /* 0x0000000610007c0c */ /* 0x010fe2000c741270 */
[----:B------:R-:W-:-:S02]  /*39560*/  IMAD R0, R93, 0x2, R0 ;  /* 0x000000025d007824 */ /* 0x000fc400078e0200 */
[----:B------:R-:W4:Y:S01]  /*39570*/  LDL.LU R16, [R1+0xb5c] ;  /* 0x000b5c0001107983 */ /* 0x000f220000300800 */
[----:B0-----:R-:W-:Y:S01]  /*39580*/  ISETP.LT.AND P5, PT, R19, UR5, !P0 ;  /* 0x0000000513007c0c */ /* 0x001fe2000c7a1270 */
[----:B------:R-:W0:Y:S01]  /*39590*/  LDCU UR5, c[0x0][0x39c] ;  /* 0x00007380ff0577ac */ /* 0x000e220008000800 */
[----:B---3--:R-:W-:Y:S02]  /*395a0*/  ISETP.LT.AND P4, PT, R18, UR4, !P0 ;  /* 0x0000000412007c0c */ /* 0x008fe4000c781270 */
[-C--:B------:R-:W-:Y:S01]  /*395b0*/  LEA R4, P6, R0, R2.reuse, 0x1 ;  /* 0x0000000200047211 */ /* 0x080fe200078c08ff */
[----:B------:R-:W3:Y:S01]  /*395c0*/  LDCU UR4, c[0x0][0x39c] ;  /* 0x00007380ff0477ac */ /* 0x000ee20008000800 */
[----:B-1----:R-:W-:Y:S01]  /*395d0*/  IMAD R7, R93, 0x2, R0 ;  /* 0x000000025d077824 */ /* 0x002fe200078e0200 */
[----:B------:R-:W-:Y:S02]  /*395e0*/  PRMT R9, R72, 0x7632, R9 ;  /* 0x0000763248097816 */ /* 0x000fe40000000009 */
[----:B------:R-:W-:Y:S01]  /*395f0*/  LEA.HI.X.SX32 R5, R0, R3, 0x1, P6 ;  /* 0x0000000300057211 */ /* 0x000fe200030f0eff */
[----:B------:R-:W2:Y:S01]  /*39600*/  LDCU UR6, c[0x0][0x39c] ;  /* 0x00007380ff0677ac */ /* 0x000ea20008000800 */
[----:B------:R-:W-:-:S03]  /*39610*/  LEA R6, P6, R7, R2, 0x1 ;  /* 0x0000000207067211 */ /* 0x000fc600078c08ff */
[----:B------:R1:W-:Y:S01]  /*39620*/  @P3 STG.E.U16 desc[UR24][R4.64], R9 ;  /* 0x0000000904003986 */ /* 0x0003e2000c101518 */
[----:B------:R-:W-:Y:S01]  /*39630*/  IMAD R0, R93, 0x2, R7 ;  /* 0x000000025d007824 */ /* 0x000fe200078e0207 */
[----:B------:R-:W-:Y:S02]  /*39640*/  LEA.HI.X.SX32 R7, R7, R3, 0x1, P6 ;  /* 0x0000000307077211 */ /* 0x000fe400030f0eff */
[----:B0-----:R-:W-:Y:S01]  /*39650*/  ISETP.LT.AND P3, PT, R17, UR5, !P0 ;  /* 0x0000000511007c0c */ /* 0x001fe2000c761270 */
[----:B------:R-:W4:Y:S01]  /*39660*/  LDCU UR5, c[0x0][0x39c] ;  /* 0x00007380ff0577ac */ /* 0x000f220008000800 */
[----:B------:R-:W4:Y:S04]  /*39670*/  LDL.LU R17, [R1+0xb58] ;  /* 0x000b580001117983 */ /* 0x000f280000300800 */
[----:B------:R-:W4:Y:S01]  /*39680*/  LDL.LU R13, [R1+0xa28] ;  /* 0x000a2800010d7983 */ /* 0x000f220000300800 */
[----:B------:R-:W-:-:S03]  /*39690*/  LEA R8, P6, R0, R2, 0x1 ;  /* 0x0000000200087211 */ /* 0x000fc600078c08ff */
[----:B------:R-:W-:Y:S01]  /*396a0*/  @P5 STG.E.U16 desc[UR24][R6.64], R73 ;  /* 0x0000004906005986 */ /* 0x000fe2000c101518 */
[----:B---3--:R-:W-:Y:S01]  /*396b0*/  ISETP.LT.AND P5, PT, R14, UR4, !P0 ;  /* 0x000000040e007c0c */ /* 0x008fe2000c7a1270 */
[----:B------:R-:W-:Y:S01]  /*396c0*/  IMAD R11, R93, 0x2, R0 ;  /* 0x000000025d0b7824 */ /* 0x000fe200078e0200 */
[----:B-1----:R-:W-:Y:S01]  /*396d0*/  PRMT R5, R73, 0x7632, R5 ;  /* 0x0000763249057816 */ /* 0x002fe20000000005 */
[----:B------:R-:W3:Y:S01]  /*396e0*/  LDL.LU R14, [R1+0xa18] ;  /* 0x000a1800010e7983 */ /* 0x000ee20000300800 */
[-C--:B------:R-:W-:Y:S01]  /*396f0*/  LEA.HI.X.SX32 R9, R0, R3.reuse, 0x1, P6 ;  /* 0x0000000300097211 */ /* 0x080fe200030f0eff */
[----:B------:R-:W0:Y:S01]  /*39700*/  LDCU UR4, c[0x0][0x39c] ;  /* 0x00007380ff0477ac */ /* 0x000e220008000800 */
[----:B------:R-:W-:Y:S01]  /*39710*/  LEA R10, P6, R11, R2, 0x1 ;  /* 0x000000020b0a7211 */ /* 0x000fe200078c08ff */
[----:B------:R-:W-:Y:S02]  /*39720*/  IMAD R0, R93, 0x2, R11 ;  /* 0x000000025d007824 */ /* 0x000fe400078e020b */
[----:B------:R1:W-:Y:S01]  /*39730*/  @P4 STG.E.U16 desc[UR24][R8.64], R5 ;  /* 0x0000000508004986 */ /* 0x0003e2000c101518 */
[----:B--2---:R-:W-:Y:S01]  /*39740*/  ISETP.LT.AND P4, PT, R15, UR6, !P0 ;  /* 0x000000060f007c0c */ /* 0x004fe2000c781270 */
[----:B------:R-:W2:Y:S01]  /*39750*/  LDCU UR6, c[0x0][0x39c] ;  /* 0x00007380ff0677ac */ /* 0x000ea20008000800 */
[----:B------:R-:W-:Y:S01]  /*39760*/  LEA.HI.X.SX32 R11, R11, R3, 0x1, P6 ;  /* 0x000000030b0b7211 */ /* 0x000fe200030f0eff */
[----:B------:R-:W3:Y:S04]  /*39770*/  LDL.LU R15, [R1+0xb54] ;  /* 0x000b5400010f7983 */ /* 0x000ee80000300800 */
[----:B------:R-:W-:Y:S01]  /*39780*/  @P2 STG.E.U16 desc[UR24][R10.64], R74 ;  /* 0x0000004a0a002986 */ /* 0x000fe2000c101518 */
[----:B----4-:R-:W-:Y:S01]  /*39790*/  ISETP.LT.AND P2, PT, R16, UR5, !P0 ;  /* 0x0000000510007c0c */ /* 0x010fe2000c741270 */
[----:B------:R-:W-:-:S02]  /*397a0*/  IMAD R12, R93, 0x2, R0 ;  /* 0x000000025d0c7824 */ /* 0x000fc400078e0200 */
[----:B------:R-:W4:Y:S01]  /*397b0*/  LDL.LU R16, [R1+0xb50] ;  /* 0x000b500001107983 */ /* 0x000f220000300800 */
[CC--:B------:R-:W-:Y:S01]  /*397c0*/  LEA R4, P6, R0.reuse, R2.reuse, 0x1 ;  /* 0x0000000200047211 */ /* 0x0c0fe200078c08ff */
[----:B------:R-:W3:Y:S03]  /*397d0*/  LDCU UR5, c[0x0][0x39c] ;  /* 0x00007380ff0577ac */ /* 0x000ee60008000800 */
[-C--:B-1----:R-:W-:Y:S02]  /*397e0*/  LEA.HI.X.SX32 R5, R0, R3.reuse, 0x1, P6 ;  /* 0x0000000300057211 */ /* 0x082fe400030f0eff */
[----:B------:R-:W-:Y:S02]  /*397f0*/  LEA R6, P6, R12, R2, 0x1 ;  /* 0x000000020c067211 */ /* 0x000fe400078c08ff */
[----:B------:R-:W-:Y:S02]  /*39800*/  PRMT R9, R74, 0x7632, R9 ;  /* 0x000076324a097816 */ /* 0x000fe40000000009 */
[----:B------:R-:W-:Y:S01]  /*39810*/  LEA.HI.X.SX32 R7, R12, R3, 0x1, P6 ;  /* 0x000000030c077211 */ /* 0x000fe200030f0eff */
[----:B------:R-:W-:-:S02]  /*39820*/  IMAD R12, R93, 0x2, R12 ;  /* 0x000000025d0c7824 */ /* 0x000fc400078e020c */
[----:B------:R1:W-:Y:S03]  /*39830*/  @P3 STG.E.U16 desc[UR24][R4.64], R9 ;  /* 0x0000000904003986 */ /* 0x0003e6000c101518 */
[CC--:B------:R-:W-:Y:S01]  /*39840*/  LEA R8, P6, R12.reuse, R2.reuse, 0x1 ;  /* 0x000000020c087211 */ /* 0x0c0fe200078c08ff */
[----:B------:R-:W-:Y:S01]  /*39850*/  @P5 STG.E.U16 desc[UR24][R6.64], R75 ;  /* 0x0000004b06005986 */ /* 0x000fe2000c101518 */
[----:B0-----:R-:W-:Y:S01]  /*39860*/  ISETP.LT.AND P3, PT, R17, UR4, !P0 ;  /* 0x0000000411007c0c */ /* 0x001fe2000c761270 */
[----:B------:R-:W0:Y:S01]  /*39870*/  LDCU UR4, c[0x0][0x39c] ;  /* 0x00007380ff0477ac */ /* 0x000e220008000800 */
[----:B--2---:R-:W-:Y:S01]  /*39880*/  ISETP.LT.AND P5, PT, R13, UR6, !P0 ;  /* 0x000000060d007c0c */ /* 0x004fe2000c7a1270 */
[----:B------:R-:W-:Y:S01]  /*39890*/  IMAD R0, R93, 0x2, R12 ;  /* 0x000000025d007824 */ /* 0x000fe200078e020c */
[----:B------:R-:W2:Y:S01]  /*398a0*/  LDL.LU R13, [R1+0xa24] ;  /* 0x000a2400010d7983 */ /* 0x000ea20000300800 */
[----:B-1----:R-:W-:Y:S01]  /*398b0*/  LEA.HI.X.SX32 R9, R12, R3, 0x1, P6 ;  /* 0x000000030c097211 */ /* 0x002fe200030f0eff */
[----:B------:R-:W4:Y:S01]  /*398c0*/  LDCU UR6, c[0x0][0x39c] ;  /* 0x00007380ff0677ac */ /* 0x000f220008000800 */
[----:B------:R-:W-:Y:S01]  /*398d0*/  PRMT R5, R75, 0x7632, R5 ;  /* 0x000076324b057816 */ /* 0x000fe20000000005 */
[----:B------:R-:W2:Y:S01]  /*398e0*/  LDL.LU R18, [R1+0xa14] ;  /* 0x000a140001127983 */ /* 0x000ea20000300800 */
[----:B------:R-:W-:-:S03]  /*398f0*/  LEA R4, P6, R0, R2, 0x1 ;  /* 0x0000000200047211 */ /* 0x000fc600078c08ff */
[----:B------:R1:W-:Y:S01]  /*39900*/  @P4 STG.E.U16 desc[UR24][R8.64], R5 ;  /* 0x0000000508004986 */ /* 0x0003e2000c101518 */
[----:B---3--:R-:W-:Y:S01]  /*39910*/  ISETP.LT.AND P4, PT, R14, UR5, !P0 ;  /* 0x000000050e007c0c */ /* 0x008fe2000c781270 */
[----:B------:R-:W-:Y:S01]  /*39920*/  IMAD R10, R93, 0x2, R0 ;  /* 0x000000025d0a7824 */ /* 0x000fe200078e0200 */
[----:B------:R-:W-:Y:S01]  /*39930*/  PRMT R11, R80, 0x7632, R11 ;  /* 0x00007632500b7816 */ /* 0x000fe2000000000b */
[----:B------:R-:W3:Y:S01]  /*39940*/  LDL.LU R14, [R1+0xb4c] ;  /* 0x000b4c00010e7983 */ /* 0x000ee20000300800 */
[----:B------:R-:W2:Y:S01]  /*39950*/  LDCU UR5, c[0x0][0x39c] ;  /* 0x00007380ff0577ac */ /* 0x000ea20008000800 */
[----:B-1----:R-:W-:Y:S02]  /*39960*/  LEA.HI.X.SX32 R5, R0, R3, 0x1, P6 ;  /* 0x0000000300057211 */ /* 0x002fe400030f0eff */
[----:B------:R-:W-:-:S03]  /*39970*/  LEA R6, P6, R10, R2, 0x1 ;  /* 0x000000020a067211 */ /* 0x000fc600078c08ff */
[----:B------:R-:W-:Y:S01]  /*39980*/  @P2 STG.E.U16 desc[UR24][R4.64], R80 ;  /* 0x0000005004002986 */ /* 0x000fe2000c101518 */
[----:B0-----:R-:W-:Y:S01]  /*39990*/  ISETP.LT.AND P2, PT, R15, UR4, !P0 ;  /* 0x000000040f007c0c */ /* 0x001fe2000c741270 */
[C---:B------:R-:W-:Y:S01]  /*399a0*/  IMAD R0, R93.reuse, 0x2, R10 ;  /* 0x000000025d007824 */ /* 0x040fe200078e020a */
[----:B------:R-:W-:Y:S01]  /*399b0*/  LEA.HI.X.SX32 R7, R10, R3, 0x1, P6 ;  /* 0x000000030a077211 */ /* 0x000fe200030f0eff */
[----:B------:R-:W3:Y:S01]  /*399c0*/  LDL.LU R15, [R1+0xb48] ;  /* 0x000b4800010f7983 */ /* 0x000ee20000300800 */
[----:B------:R-:W0:Y:S03]  /*399d0*/  LDCU UR4, c[0x0][0x39c] ;  /* 0x00007380ff0477ac */ /* 0x000e260008000800 */
[----:B------:R1:W-:Y:S01]  /*399e0*/  @P3 STG.E.U16 desc[UR24][R6.64], R11 ;  /* 0x0000000b06003986 */ /* 0x0003e2000c101518 */
[----:B------:R-:W-:Y:S01]  /*399f0*/  LEA R10, P6, R0, R2, 0x1 ;  /* 0x00000002000a7211 */ /* 0x000fe200078c08ff */
[----:B------:R-:W-:-:S02]  /*39a00*/  IMAD R9, R93, 0x2, R0 ;  /* 0x000000025d097824 */ /* 0x000fc400078e0200 */
[----:B------:R-:W0:Y:S01]  /*39a10*/  LDS.128 R4, [R91+UR10+0x800] ;  /* 0x0008000a5b047984 */ /* 0x000e220008000c00 */
[----:B----4-:R-:W-:Y:S01]  /*39a20*/  ISETP.LT.AND P3, PT, R16, UR6, !P0 ;  /* 0x0000000610007c0c */ /* 0x010fe2000c761270 */
[----:B------:R-:W3:Y:S02]  /*39a30*/  LDCU UR6, c[0x0][0x39c] ;  /* 0x00007380ff0677ac */ /* 0x000ee40008000800 */
[----:B------:R-:W4:Y:S04]  /*39a40*/  LDL.LU R16, [R1+0xa20] ;  /* 0x000a200001107983 */ /* 0x000f280000300800 */
[----:B------:R-:W4:Y:S04]  /*39a50*/  LDL.LU R17, [R1+0xa10] ;  /* 0x000a100001117983 */ /* 0x000f280000300800 */
[----:B------:R-:W4:Y:S04]  /*39a60*/  LDL.LU R23, [R1+0xb44] ;  /* 0x000b440001177983 */ /* 0x000f280000300800 */
[----:B------:R-:W4:Y:S04]  /*39a70*/  LDL.LU R22, [R1+0xb40] ;  /* 0x000b400001167983 */ /* 0x000f280000300800 */
[----:B------:R-:W4:Y:S01]  /*39a80*/  LDL.LU R21, [R1+0xa1c] ;  /* 0x000a1c0001157983 */ /* 0x000f220000300800 */
[----:B-1----:R-:W-:Y:S01]  /*39a90*/  LEA.HI.X.SX32 R11, R0, R3, 0x1, P6 ;  /* 0x00000003000b7211 */ /* 0x002fe200030f0eff */
[----:B------:R-:W-:Y:S01]  /*39aa0*/  IMAD R0, R93, 0x2, R9 ;  /* 0x000000025d007824 */ /* 0x000fe200078e0209 */
[----:B------:R-:W-:-:S04]  /*39ab0*/  LEA R8, P6, R9, R2, 0x1 ;  /* 0x0000000209087211 */ /* 0x000fc800078c08ff */
[-C--:B------:R-:W-:Y:S01]  /*39ac0*/  LEA.HI.X.SX32 R9, R9, R3.reuse, 0x1, P6 ;  /* 0x0000000309097211 */ /* 0x080fe200030f0eff */
[----:B------:R1:W-:Y:S01]  /*39ad0*/  @P5 STG.E.U16 desc[UR24][R10.64], R81 ;  /* 0x000000510a005986 */ /* 0x0003e2000c101518 */
[C---:B------:R-:W-:Y:S02]  /*39ae0*/  LEA R12, P6, R0.reuse, R2, 0x1 ;  /* 0x00000002000c7211 */ /* 0x040fe400078c08ff */
[----:B--2---:R-:W-:Y:S01]  /*39af0*/  ISETP.LT.AND P5, PT, R13, UR5, !P0 ;  /* 0x000000050d007c0c */ /* 0x004fe2000c7a1270 */
[----:B------:R-:W2:Y:S01]  /*39b00*/  LDCU UR5, c[0x0][0x39c] ;  /* 0x00007380ff0577ac */ /* 0x000ea20008000800 */
[----:B------:R-:W-:Y:S01]  /*39b10*/  LEA.HI.X.SX32 R13, R0, R3, 0x1, P6 ;  /* 0x00000003000d7211 */ /* 0x000fe200030f0eff */
[----:B------:R-:W-:Y:S01]  /*39b20*/  IMAD R0, R93, 0x2, R0 ;  /* 0x000000025d007824 */ /* 0x000fe200078e0200 */
[----:B-1----:R-:W-:-:S04]  /*39b30*/  PRMT R11, R81, 0x7632, R11 ;  /* 0x00007632510b7816 */ /* 0x002fc8000000000b */
[-C--:B------:R-:W-:Y:S01]  /*39b40*/  LEA R10, P6, R0, R2.reuse, 0x1 ;  /* 0x00000002000a7211 */ /* 0x080fe200078c08ff */
[----:B------:R1:W-:Y:S01]  /*39b50*/  @P4 STG.E.U16 desc[UR24][R8.64], R11 ;  /* 0x0000000b08004986 */ /* 0x0003e2000c101518 */
[----:B0-----:R-:W-:Y:S01]  /*39b60*/  ISETP.LT.AND P4, PT, R18, UR4, !P0 ;  /* 0x0000000412007c0c */ /* 0x001fe2000c781270 */
[----:B------:R-:W4:Y:S02]  /*39b70*/  LDCU UR4, c[0x0][0x39c] ;  /* 0x00007380ff0477ac */ /* 0x000f240008000800 */
[----:B------:R-:W-:Y:S01]  /*39b80*/  @P2 STG.E.U16 desc[UR24][R12.64], R82 ;  /* 0x000000520c002986 */ /* 0x000fe2000c101518 */
[----:B---3--:R-:W-:Y:S01]  /*39b90*/  ISETP.LT.AND P2, PT, R14, UR6, !P0 ;  /* 0x000000060e007c0c */ /* 0x008fe2000c741270 */
[C---:B------:R-:W-:Y:S01]  /*39ba0*/  IMAD R14, R93.reuse, 0x2, R0 ;  /* 0x000000025d0e7824 */ /* 0x040fe200078e0200 */
[----:B------:R-:W0:Y:S01]  /*39bb0*/  LDCU UR6, c[0x0][0x39c] ;  /* 0x00007380ff0677ac */ /* 0x000e220008000800 */
[----:B-1----:R-:W-:Y:S02]  /*39bc0*/  LEA.HI.X.SX32 R11, R0, R3, 0x1, P6 ;  /* 0x00000003000b7211 */ /* 0x002fe400030f0eff */
[----:B------:R-:W-:Y:S01]  /*39bd0*/  PRMT R9, R82, 0x7632, R9 ;  /* 0x0000763252097816 */ /* 0x000fe20000000009 */
[----:B------:R-:W-:Y:S01]  /*39be0*/  IMAD R0, R93, 0x2, R14 ;  /* 0x000000025d007824 */ /* 0x000fe200078e020e */
[----:B------:R-:W-:-:S03]  /*39bf0*/  LEA R8, P6, R14, R2, 0x1 ;  /* 0x000000020e087211 */ /* 0x000fc600078c08ff */
[----:B------:R1:W-:Y:S01]  /*39c00*/  @P3 STG.E.U16 desc[UR24][R10.64], R9 ;  /* 0x000000090a003986 */ /* 0x0003e2000c101518 */
[----:B--2---:R-:W-:Y:S01]  /*39c10*/  ISETP.LT.AND P3, PT, R15, UR5, !P0 ;  /* 0x000000050f007c0c */ /* 0x004fe2000c761270 */
[----:B------:R-:W-:Y:S01]  /*39c20*/  IMAD R15, R93, 0x2, R0 ;  /* 0x000000025d0f7824 */ /* 0x000fe200078e0200 */
[----:B------:R-:W2:Y:S01]  /*39c30*/  LDCU UR5, c[0x0][0x39c] ;  /* 0x00007380ff0577ac */ /* 0x000ea20008000800 */
[-C--:B-1----:R-:W-:Y:S02]  /*39c40*/  LEA.HI.X.SX32 R9, R14, R3.reuse, 0x1, P6 ;  /* 0x000000030e097211 */ /* 0x082fe400030f0eff */
[CC--:B------:R-:W-:Y:S02]  /*39c50*/  LEA R12, P6, R0.reuse, R2.reuse, 0x1 ;  /* 0x00000002000c7211 */ /* 0x0c0fe400078c08ff */
[----:B------:R-:W-:Y:S02]  /*39c60*/  PRMT R11, R83, 0x7632, R11 ;  /* 0x00007632530b7816 */ /* 0x000fe4000000000b */
[----:B------:R-:W-:Y:S01]  /*39c70*/  LEA.HI.X.SX32 R13, R0, R3, 0x1, P6 ;  /* 0x00000003000d7211 */ /* 0x000fe200030f0eff */
[----:B------:R-:W-:Y:S01]  /*39c80*/  IMAD R0, R93, 0x2, R15 ;  /* 0x000000025d007824 */ /* 0x000fe200078e020f */
[----:B------:R1:W-:Y:S01]  /*39c90*/  @P5 STG.E.U16 desc[UR24][R8.64], R83 ;  /* 0x0000005308005986 */ /* 0x0003e2000c101518 */
[----:B------:R-:W-:-:S03]  /*39ca0*/  LEA R14, P6, R15, R2, 0x1 ;  /* 0x000000020f0e7211 */ /* 0x000fc600078c08ff */
[----:B------:R3:W-:Y:S01]  /*39cb0*/  @P4 STG.E.U16 desc[UR24][R12.64], R11 ;  /* 0x0000000b0c004986 */ /* 0x0007e2000c101518 */
[----:B------:R-:W-:Y:S02]  /*39cc0*/  LEA.HI.X.SX32 R15, R15, R3, 0x1, P6 ;  /* 0x000000030f0f7211 */ /* 0x000fe400030f0eff */
[----:B------:R-:W-:-:S03]  /*39cd0*/  LEA R10, P6, R0, R2, 0x1 ;  /* 0x00000002000a7211 */ /* 0x000fc600078c08ff */
[----:B------:R-:W-:Y:S01]  /*39ce0*/  @P2 STG.E.U16 desc[UR24][R14.64], R4 ;  /* 0x000000040e002986 */ /* 0x000fe2000c101518 */
[----:B-1----:R-:W-:Y:S02]  /*39cf0*/  PRMT R9, R4, 0x7632, R9 ;  /* 0x0000763204097816 */ /* 0x002fe40000000009 */
[----:B---3--:R-:W-:-:S05]  /*39d00*/  LEA.HI.X.SX32 R11, R0, R3, 0x1, P6 ;  /* 0x00000003000b7211 */ /* 0x008fca00030f0eff */
[----:B------:R1:W-:Y:S01]  /*39d10*/  @P3 STG.E.U16 desc[UR24][R10.64], R9 ;  /* 0x000000090a003986 */ /* 0x0003e2000c101518 */
[----:B----4-:R-:W-:Y:S01]  /*39d20*/  ISETP.LT.AND P5, PT, R16, UR4, !P0 ;  /* 0x0000000410007c0c */ /* 0x010fe2000c7a1270 */
[----:B------:R-:W-:Y:S01]  /*39d30*/  IMAD R16, R93, 0x2, R0 ;  /* 0x000000025d107824 */ /* 0x000fe200078e0200 */
[----:B------:R-:W3:Y:S01]  /*39d40*/  LDCU UR4, c[0x0][0x39c] ;  /* 0x00007380ff0477ac */ /* 0x000ee20008000800 */
[----:B0-----:R-:W-:Y:S02]  /*39d50*/  ISETP.LT.AND P4, PT, R17, UR6, !P0 ;  /* 0x0000000611007c0c */ /* 0x001fe4000c781270 */
[C---:B------:R-:W-:Y:S01]  /*39d60*/  IMAD R17, R93.reuse, 0x2, R16 ;  /* 0x000000025d117824 */ /* 0x040fe200078e0210 */
[----:B------:R-:W0:Y:S03]  /*39d70*/  LDCU UR6, c[0x0][0x39c] ;  /* 0x00007380ff0677ac */ /* 0x000e260008000800 */
[----:B------:R-:W-:Y:S01]  /*39d80*/  IMAD R18, R93, 0x2, R17 ;  /* 0x000000025d127824 */ /* 0x000fe200078e0211 */
[----:B------:R-:W-:-:S03]  /*39d90*/  LEA R8, P2, R16, R2, 0x1 ;  /* 0x0000000210087211 */ /* 0x000fc600078408ff */
[----:B------:R-:W-:Y:S01]  /*39da0*/  IMAD R0, R93, 0x2, R18 ;  /* 0x000000025d007824 */ /* 0x000fe200078e0212 */
[----:B------:R-:W-:-:S03]  /*39db0*/  LEA R12, P3, R17, R2, 0x1 ;  /* 0x00000002110c7211 */ /* 0x000fc600078608ff */
[C---:B------:R-:W-:Y:S01]  /*39dc0*/  IMAD R20, R93.reuse, 0x2, R0 ;  /* 0x000000025d147824 */ /* 0x040fe200078e0200 */
[-C--:B-1----:R-:W-:Y:S02]  /*39dd0*/  LEA.HI.X.SX32 R9, R16, R3.reuse, 0x1, P2 ;  /* 0x0000000310097211 */ /* 0x082fe400010f0eff */
[-C--:B------:R-:W-:Y:S01]  /*39de0*/  LEA R14, P6, R18, R2.reuse, 0x1 ;  /* 0x00000002120e7211 */ /* 0x080fe200078c08ff */
[----:B------:R-:W-:Y:S01]  /*39df0*/  IMAD R4, R93, 0x2, R20 ;  /* 0x000000025d047824 */ /* 0x000fe200078e0214 */
[----:B------:R-:W-:Y:S02]  /*39e00*/  LEA R16, P2, R0, R2, 0x1 ;  /* 0x0000000200107211 */ /* 0x000fe400078408ff */
[-C--:B------:R-:W-:Y:S02]  /*39e10*/  LEA.HI.X.SX32 R13, R17, R3.reuse, 0x1, P3 ;  /* 0x00000003110d7211 */ /* 0x080fe400018f0eff */
[----:B------:R-:W-:Y:S02]  /*39e20*/  LEA.HI.X.SX32 R15, R18, R3, 0x1, P6 ;  /* 0x00000003120f7211 */ /* 0x000fe400030f0eff */
[----:B---3--:R-:W-:-:S02]  /*39e30*/  ISETP.LT.AND P3, PT, R23, UR4, !P0 ;  /* 0x0000000417007c0c */ /* 0x008fc4000c761270 */
[-C--:B------:R-:W-:Y:S02]  /*39e40*/  LEA.HI.X.SX32 R17, R0, R3.reuse, 0x1, P2 ;  /* 0x0000000300117211 */ /* 0x080fe400010f0eff */
[-C--:B------:R-:W-:Y:S02]  /*39e50*/  LEA R18, P6, R4, R2.reuse, 0x1 ;  /* 0x0000000204127211 */ /* 0x080fe400078c08ff */
[----:B--2---:R-:W-:Y:S02]  /*39e60*/  ISETP.LT.AND P2, PT, R22, UR5, !P0 ;  /* 0x0000000516007c0c */ /* 0x004fe4000c741270 */
[----:B0-----:R-:W-:Y:S02]  /*39e70*/  ISETP.LT.AND P0, PT, R21, UR6, !P0 ;  /* 0x0000000615007c0c */ /* 0x001fe4000c701270 */
[----:B------:R-:W-:Y:S02]  /*39e80*/  LEA.HI.X.SX32 R19, R4, R3, 0x1, P6 ;  /* 0x0000000304137211 */ /* 0x000fe400030f0eff */
[----:B------:R-:W-:-:S02]  /*39e90*/  LEA R2, P6, R20, R2, 0x1 ;  /* 0x0000000214027211 */ /* 0x000fc400078c08ff */
[----:B------:R-:W-:Y:S01]  /*39ea0*/  PRMT R0, R5, 0x7632, R0 ;  /* 0x0000763205007816 */ /* 0x000fe20000000000 */
[----:B------:R0:W-:Y:S01]  /*39eb0*/  @P5 STG.E.U16 desc[UR24][R8.64], R5 ;  /* 0x0000000508005986 */ /* 0x0001e2000c101518 */
[----:B------:R-:W-:Y:S02]  /*39ec0*/  PRMT R4, R6, 0x7632, R4 ;  /* 0x0000763206047816 */ /* 0x000fe40000000004 */
[----:B------:R-:W-:Y:S01]  /*39ed0*/  LEA.HI.X.SX32 R3, R20, R3, 0x1, P6 ;  /* 0x0000000314037211 */ /* 0x000fe200030f0eff */
[----:B------:R1:W-:Y:S04]  /*39ee0*/  @P4 STG.E.U16 desc[UR24][R12.64], R0 ;  /* 0x000000000c004986 */ /* 0x0003e8000c101518 */
[----:B------:R1:W-:Y:S01]  /*39ef0*/  @P3 STG.E.U16 desc[UR24][R14.64], R6 ;  /* 0x000000060e003986 */ /* 0x0003e2000c101518 */
[----:B0-----:R-:W-:-:S03]  /*39f00*/  PRMT R9, R7, 0x7632, R9 ;  /* 0x0000763207097816 */ /* 0x001fc60000000009 */
[----:B------:R1:W-:Y:S04]  /*39f10*/  @P2 STG.E.U16 desc[UR24][R16.64], R4 ;  /* 0x0000000410002986 */ /* 0x0003e8000c101518 */
[----:B------:R1:W-:Y:S04]  /*39f20*/  @P0 STG.E.U16 desc[UR24][R2.64], R7 ;  /* 0x0000000702000986 */ /* 0x0003e8000c101518 */
[----:B------:R1:W-:Y:S01]  /*39f30*/  @P1 STG.E.U16 desc[UR24][R18.64], R9 ;  /* 0x0000000912001986 */ /* 0x0003e2000c101518 */
[----:B------:R-:W-:Y:S06]  /*39f40*/  BAR.SYNC.DEFER_BLOCKING 0x0 ;  /* 0x0000000000007b1d */ /* 0x000fec0000010000 */
[----:B------:R-:W-:Y:S05]  /*39f50*/  BRA.U UP0, `(.L_x_13) ;  /* 0x0000000100a07547 */ /* 0x000fea000b800000 */
[----:B------:R-:W0:Y:S01]  /*39f60*/  S2UR UR5, SR_CgaCtaId ;  /* 0x00000000000579c3 */ /* 0x000e220000008800 */
[----:B------:R-:W-:Y:S01]  /*39f70*/  NOP ;  /* 0x0000000000007918 */ /* 0x000fe20000000000 */
[----:B------:R-:W-:Y:S01]  /*39f80*/  UMOV UR4, 0x50 ;  /* 0x0000005000047882 */ /* 0x000fe20000000000 */
[----:B-1----:R-:W-:Y:S02]  /*39f90*/  IMAD.U32 R0, RZ, RZ, UR9 ;  /* 0x00000009ff007e24 */ /* 0x002fe4000f8e00ff */
[----:B------:R-:W-:Y:S02]  /*39fa0*/  IMAD.MOV.U32 R3, RZ, RZ, 0xff ;  /* 0x000000ffff037424 */ /* 0x000fe400078e00ff */
[----:B------:R-:W-:Y:S01]  /*39fb0*/  IMAD.MOV.U32 R7, RZ, RZ, 0x1 ;  /* 0x00000001ff077424 */ /* 0x000fe200078e00ff */
[----:B------:R-:W-:-:S04]  /*39fc0*/  LOP3.LUT R0, R0, 0xffff, RZ, 0xc0, !PT ;  /* 0x0000ffff00007812 */ /* 0x000fc800078ec0ff */
[----:B------:R-:W-:-:S05]  /*39fd0*/  SHF.R.U32.HI R0, RZ, 0x5, R0 ;  /* 0x00000005ff007819 */ /* 0x000fca0000011600 */
[----:B------:R-:W-:Y:S01]  /*39fe0*/  VIADD R2, R0, 0x10 ;  /* 0x0000001000027836 */ /* 0x000fe20000000000 */
[----:B------:R-:W-:Y:S01]  /*39ff0*/  SHF.L.U32 R0, R3, R0, RZ ;  /* 0x0000000003007219 */ /* 0x000fe200000006ff */
[----:B0-----:R-:W-:-:S03]  /*3a000*/  ULEA UR6, UR5, UR4, 0x18 ;  /* 0x0000000405067291 */ /* 0x001fc6000f8ec0ff */
[----:B------:R-:W-:-:S04]  /*3a010*/  SHF.L.U32 R3, R7, R2, RZ ;  /* 0x0000000207037219 */ /* 0x000fc800000006ff */
[----:B------:R-:W-:Y:S02]  /*3a020*/  LOP3.LUT R0, R3, R0, RZ, 0xfc, !PT ;  /* 0x0000000003007212 */ /* 0x000fe400078efcff */
[----:B------:R-:W0:Y:S02]  /*3a030*/  LDS R5, [UR6] ;  /* 0x00000006ff057984 */ /* 0x000e240008000800 */
[C---:B------:R-:W-:Y:S02]  /*3a040*/  LOP3.LUT R2, R0.reuse, 0xffff, RZ, 0xc0, !PT ;  /* 0x0000ffff00027812 */ /* 0x040fe400078ec0ff */
[----:B0-----:R-:W-:-:S04]  /*3a050*/  LOP3.LUT R3, R0, 0xffff, R5, 0x80, !PT ;  /* 0x0000ffff00037812 */ /* 0x001fc800078e8005 */
[----:B------:R-:W-:-:S13]  /*3a060*/  ISETP.NE.AND P0, PT, R3, R2, PT ;  /* 0x000000020300720c */ /* 0x000fda0003f05270 */
[----:B------:R-:W-:Y:S05]  /*3a070*/  @P0 BRA `(.L_x_14) ;  /* 0x0000000000500947 */ /* 0x000fea0003800000 */
[----:B------:R-:W-:Y:S02]  /*3a080*/  SHF.R.U32.HI R5, RZ, 0x10, R5 ;  /* 0x00000010ff057819 */ /* 0x000fe40000011605 */
[----:B------:R-:W-:-:S04]  /*3a090*/  SHF.R.U32.HI R2, RZ, 0x10, R0 ;  /* 0x00000010ff027819 */ /* 0x000fc80000011600 */
[----:B------:R-:W-:-:S04]  /*3a0a0*/  LOP3.LUT R5, R5, R2, RZ, 0xc0, !PT ;  /* 0x0000000205057212 */ /* 0x000fc800078ec0ff */
[----:B------:R-:W-:-:S13]  /*3a0b0*/  ISETP.NE.AND P0, PT, R5, R2, PT ;  /* 0x000000020500720c */ /* 0x000fda0003f05270 */
[----:B------:R-:W-:Y:S05]  /*3a0c0*/  @P0 BRA `(.L_x_15) ;  /* 0x0000000000300947 */ /* 0x000fea0003800000 */
[----:B------:R-:W-:Y:S01]  /*3a0d0*/  R2UR UR4, R0 ;  /* 0x00000000000472ca */ /* 0x000fe200000e0000 */
[----:B------:R-:W-:Y:S01]  /*3a0e0*/  VOTEU.ANY UR5, UPT, PT ;  /* 0x0000000000057886 */ /* 0x000fe200038e0100 */
[----:B------:R-:W0:Y:S01]  /*3a0f0*/  S2R R0, SR_LANEID ;  /* 0x0000000000007919 */ /* 0x000e220000000000 */
[----:B------:R-:W-:-:S10]  /*3a100*/  UFLO.U32 UR5, UR5 ;  /* 0x00000005000572bd */ /* 0x000fd400080e0000 */
[----:B------:R-:W-:-:S06]  /*3a110*/  ULOP3.LUT UR4, URZ, UR4, URZ, 0x33, !UPT ;  /* 0x00000004ff047292 */ /* 0x000fcc000f8e33ff */
[----:B------:R-:W-:-:S04]  /*3a120*/  IMAD.U32 R2, RZ, RZ, UR4 ;  /* 0x00000004ff027e24 */ /* 0x000fc8000f8e00ff */
[----:B------:R-:W1:Y:S02]  /*3a130*/  REDUX UR7, R2 ;  /* 0x00000000020773c4 */ /* 0x000e640000000000 */
[----:B------:R2:W-:Y:S01]  /*3a140*/  UTCATOMSWS.AND URZ, UR4 ;  /* 0x0000000400ff79e3 */ /* 0x0005e20008000000 */
[----:B0-----:R-:W-:Y:S01]  /*3a150*/  ISETP.EQ.U32.AND P0, PT, R0, UR5, PT ;  /* 0x0000000500007c0c */ /* 0x001fe2000bf02070 */
[----:B-1----:R-:W-:-:S12]  /*3a160*/  IMAD.U32 R0, RZ, RZ, UR7 ;  /* 0x00000007ff007e24 */ /* 0x002fd8000f8e00ff */
[----:B------:R2:W-:Y:S01]  /*3a170*/  @P0 ATOMS.AND RZ, [UR6], R0 ;  /* 0x00000000ffff098c */ /* 0x0005e2000a800006 */
[----:B------:R-:W-:Y:S05]  /*3a180*/  BRA `(.L_x_13) ;  /* 0x0000000000147947 */ /* 0x000fea0003800000 */
.L_x_15:
[----:B------:R-:W-:-:S07]  /*3a190*/  MOV R2, 0x3a1b0 ;  /* 0x0003a1b000027802 */ /* 0x000fce0000000f00 */
[----:B------:R-:W-:Y:S05]  /*3a1a0*/  CALL.REL.NOINC `($__internal_0_$__cuda_sm10x_tcgen05_guardrail_trap_col_being_dealloced_not_returned_by_alloc) ;  /* 0x00000000002c7944 */ /* 0x000fea0003c00000 */
[----:B------:R-:W-:Y:S05]  /*3a1b0*/  BRA `(.L_x_13) ;  /* 0x0000000000087947 */ /* 0x000fea0003800000 */
.L_x_14:
[----:B------:R-:W-:-:S07]  /*3a1c0*/  MOV R2, 0x3a1e0 ;  /* 0x0003a1e000027802 */ /* 0x000fce0000000f00 */
[----:B------:R-:W-:Y:S05]  /*3a1d0*/  CALL.REL.NOINC `($__internal_2_$__cuda_sm10x_tcgen05_guardrail_trap_unallocated_columns_being_dealloced) ;  /* 0x0000000000387944 */ /* 0x000fea0003c00000 */
.L_x_13:
[----:B------:R-:W-:Y:S01]  /*3a1e0*/  NOP ;  /* 0x0000000000007918 */ /* 0x000fe20000000000 */
[----:B--2---:R-:W-:Y:S05]  /*3a1f0*/  EXIT ;  /* 0x000000000000794d */ /* 0x004fea0003800000 */
.L_x_8:
[----:B------:R-:W0:Y:S02]  /*3a200*/  SYNCS.PHASECHK.TRANS64.TRYWAIT P2, [UR14], R3 ;  /* 0x00000003ff0075a7 */ /* 0x000e24000804110e */
[----:B0-----:R-:W-:Y:S05]  /*3a210*/  @!P2 BRA `(.L_x_8) ;  /* 0xfffffffc00f8a947 */ /* 0x001fea000383ffff */
[----:B------:R-:W-:Y:S05]  /*3a220*/  BRA `(.L_x_16) ;  /* 0xfffffebc006c7947 */ /* 0x000fea000383ffff */
.L_x_12:
[----:B------:R-:W2:Y:S02]  /*3a230*/  SYNCS.PHASECHK.TRANS64.TRYWAIT P0, [UR14], R2 ;  /* 0x00000002ff0075a7 */ /* 0x000ea4000800110e */
[----:B--2---:R-:W-:Y:S05]  /*3a240*/  @!P0 BRA `(.L_x_12) ;  /* 0xfffffffc00f88947 */ /* 0x004fea000383ffff */
[----:B------:R-:W-:Y:S05]  /*3a250*/  BRA `(.L_x_11) ;  /* 0xffffff5400647947 */ /* 0x000fea000383ffff */
        .weak           $__internal_0_$__cuda_sm10x_tcgen05_guardrail_trap_col_being_dealloced_not_returned_by_alloc
        .type           $__internal_0_$__cuda_sm10x_tcgen05_guardrail_trap_col_being_dealloced_not_returned_by_alloc,@function
        .size           $__internal_0_$__cuda_sm10x_tcgen05_guardrail_trap_col_being_dealloced_not_returned_by_alloc,($__internal_1_$__cuda_sm10x_tcgen05_guardrail_trap_phase_invalid_during_alloc - $__internal_0_$__cuda_sm10x_tcgen05_guardrail_trap_col_being_dealloced_not_returned_by_alloc)
$__internal_0_$__cuda_sm10x_tcgen05_guardrail_trap_col_being_dealloced_not_returned_by_alloc:
[----:B------:R-:W-:Y:S05]  /*3a260*/  BPT.TRAP 0x1 ;  /* 0x000000040000795c */ /* 0x000fea0000300000 */
[----:B------:R-:W-:-:S04]  /*3a270*/  IMAD.MOV.U32 R3, RZ, RZ, 0x0 ;  /* 0x00000000ff037424 */ /* 0x000fc800078e00ff */
[----:B------:R-:W-:Y:S05]  /*3a280*/  RET.REL.NODEC R2 `(matmul_kernel) ;  /* 0xfffffc5c025c7950 */ /* 0x000fea0003c3ffff */
        .weak           $__internal_1_$__cuda_sm10x_tcgen05_guardrail_trap_phase_invalid_during_alloc
        .type           $__internal_1_$__cuda_sm10x_tcgen05_guardrail_trap_phase_invalid_during_alloc,@function
        .size           $__internal_1_$__cuda_sm10x_tcgen05_guardrail_trap_phase_invalid_during_alloc,($__internal_2_$__cuda_sm10x_tcgen05_guardrail_trap_unallocated_columns_being_dealloced - $__internal_1_$__cuda_sm10x_tcgen05_guardrail_trap_phase_invalid_during_alloc)
$__internal_1_$__cuda_sm10x_tcgen05_guardrail_trap_phase_invalid_during_alloc:
[----:B------:R-:W-:Y:S05]  /*3a290*/  BPT.TRAP 0x1 ;  /* 0x000000040000795c */ /* 0x000fea0000300000 */
[----:B------:R-:W-:-:S04]  /*3a2a0*/  IMAD.MOV.U32 R3, RZ, RZ, 0x0 ;  /* 0x00000000ff037424 */ /* 0x000fc800078e00ff */
[----:B------:R-:W-:Y:S05]  /*3a2b0*/  RET.REL.NODEC R2 `(matmul_kernel) ;  /* 0xfffffc5c02507950 */ /* 0x000fea0003c3ffff */
        .weak           $__internal_2_$__cuda_sm10x_tcgen05_guardrail_trap_unallocated_columns_being_dealloced
        .type           $__internal_2_$__cuda_sm10x_tcgen05_guardrail_trap_unallocated_columns_being_dealloced,@function
        .size           $__internal_2_$__cuda_sm10x_tcgen05_guardrail_trap_unallocated_columns_being_dealloced,(.L_x_20 - $__internal_2_$__cuda_sm10x_tcgen05_guardrail_trap_unallocated_columns_being_dealloced)
$__internal_2_$__cuda_sm10x_tcgen05_guardrail_trap_unallocated_columns_being_dealloced:
[----:B------:R-:W-:Y:S05]  /*3a2c0*/  BPT.TRAP 0x1 ;  /* 0x000000040000795c */ /* 0x000fea0000300000 */
[----:B------:R-:W-:-:S04]  /*3a2d0*/  IMAD.MOV.U32 R3, RZ, RZ, 0x0 ;  /* 0x00000000ff037424 */ /* 0x000fc800078e00ff */
[----:B------:R-:W-:Y:S05]  /*3a2e0*/  RET.REL.NODEC R2 `(matmul_kernel) ;  /* 0xfffffc5c02447950 */ /* 0x000fea0003c3ffff */
.L_x_17:
[----:B------:R-:W-:-:S00]  /*3a2f0*/  BRA `(.L_x_17) ;  /* 0xfffffffc00fc7947 */ /* 0x000fc0000383ffff */
[----:B------:R-:W-:-:S00]  /*3a300*/  NOP ;  /* 0x0000000000007918 */ /* 0x000fc00000000000 */
[----:B------:R-:W-:-:S00]  /*3a310*/  NOP ;  /* 0x0000000000007918 */ /* 0x000fc00000000000 */
[----:B------:R-:W-:-:S00]  /*3a320*/  NOP ;  /* 0x0000000000007918 */ /* 0x000fc00000000000 */
[----:B------:R-:W-:-:S00]  /*3a330*/  NOP ;  /* 0x0000000000007918 */ /* 0x000fc00000000000 */
[----:B------:R-:W-:-:S00]  /*3a340*/  NOP ;  /* 0x0000000000007918 */ /* 0x000fc00000000000 */
[----:B------:R-:W-:-:S00]  /*3a350*/  NOP ;  /* 0x0000000000007918 */ /* 0x000fc00000000000 */
[----:B------:R-:W-:-:S00]  /*3a360*/  NOP ;  /* 0x0000000000007918 */ /* 0x000fc00000000000 */
[----:B------:R-:W-:-:S00]  /*3a370*/  NOP ;  /* 0x0000000000007918 */ /* 0x000fc00000000000 */
.L_x_20:


//--------------------- .nv.shared.matmul_kernel  --------------------------
	.section	.nv.shared.matmul_kernel,"aw",@nobits
	.sectionflags	@""
	.align	16
	.zero		1024


//--------------------- .nv.shared.reserved.0     --------------------------
	.section	.nv.shared.reserved.0,"aw",@nobits
	.align	8
	.weak		__nv_reservedSMEM_offset_0_alias
	.size		__nv_reservedSMEM_offset_0_alias, 0, 64
	.other		__nv_reservedSMEM_offset_0_alias,@"STO_CUDA_RESERVED_SHARED STV_DEFAULT"
__nv_reservedSMEM_offset_0_alias:
	.zero		0
.nv.shared.reserved.0:
	.zero		64
	.weak		__nv_reservedSMEM_allocation_phase
	.type		__nv_reservedSMEM_allocation_phase,@object
	.size		__nv_reservedSMEM_allocation_phase,(.L_0 - __nv_reservedSMEM_allocation_phase)
__nv_reservedSMEM_allocation_phase:
	.zero		1
.L_0:
	.zero		7
	.weak		__nv_reservedSMEM_devtool_atexit_pc
	.type		__nv_reservedSMEM_devtool_atexit_pc,@object
	.size		__nv_reservedSMEM_devtool_atexit_pc,(__nv_reservedSMEM_allocation_mask - __nv_reservedSMEM_devtool_atexit_pc)
__nv_reservedSMEM_devtool_atexit_pc:
	.zero		8
	.weak		__nv_reservedSMEM_allocation_mask
	.type		__nv_reservedSMEM_allocation_mask,@object
	.size		__nv_reservedSMEM_allocation_mask,(.L_2 - __nv_reservedSMEM_allocation_mask)
__nv_reservedSMEM_allocation_mask:
	.zero		4
.L_2:


//--------------------- .nv.constant0.matmul_kernel --------------------------
	.section	.nv.constant0.matmul_kernel,"a",@progbits
	.sectionflags	@""
	.align	4
.nv.constant0.matmul_kernel:
	.zero		976


//--------------------- SYMBOLS --------------------------

	.type		.nv.reservedSmem.offset0,@object
	.size		.nv.reservedSmem.offset0,0x4
	.type		.nv.reservedSmem.cap,@object
	.size		.nv.reservedSmem.cap,0x4
